//
// Generated by NVIDIA NVVM Compiler
//
// Compiler Build ID: CL-36424714
// Cuda compilation tools, release 13.0, V13.0.88
// Based on NVVM 20.0.0
//

.version 9.0
.target sm_100
.address_size 64

	// .globl	_Z9gemmTiledPfS_S_iiiff
// _ZZ9gemmTiledPfS_S_iiiffE5tileA has been demoted
// _ZZ9gemmTiledPfS_S_iiiffE5tileB has been demoted
.global .align 4 .b8 precalc_xorwow_matrix[102400];
.global .align 4 .b8 precalc_xorwow_offset_matrix[102400];
.global .align 4 .b8 mrg32k3aM1[2304];
.global .align 4 .b8 mrg32k3aM2[2304];
.global .align 4 .b8 mrg32k3aM1SubSeq[2016];
.global .align 4 .b8 mrg32k3aM2SubSeq[2016];
.global .align 4 .b8 mrg32k3aM1Seq[2304];
.global .align 4 .b8 mrg32k3aM2Seq[2304];
.const .align 8 .b8 __cr_lgamma_table[72];

.visible .entry _Z9gemmTiledPfS_S_iiiff(
	.param .u64 .ptr .align 1 _Z9gemmTiledPfS_S_iiiff_param_0,
	.param .u64 .ptr .align 1 _Z9gemmTiledPfS_S_iiiff_param_1,
	.param .u64 .ptr .align 1 _Z9gemmTiledPfS_S_iiiff_param_2,
	.param .u32 _Z9gemmTiledPfS_S_iiiff_param_3,
	.param .u32 _Z9gemmTiledPfS_S_iiiff_param_4,
	.param .u32 _Z9gemmTiledPfS_S_iiiff_param_5,
	.param .f32 _Z9gemmTiledPfS_S_iiiff_param_6,
	.param .f32 _Z9gemmTiledPfS_S_iiiff_param_7
)
{
	.reg .pred 	%p<12>;
	.reg .b32 	%r<43>;
	.reg .b32 	%f<116>;
	.reg .b64 	%rd<13>;
	// demoted variable
	.shared .align 4 .b8 _ZZ9gemmTiledPfS_S_iiiffE5tileA[4224];
	// demoted variable
	.shared .align 4 .b8 _ZZ9gemmTiledPfS_S_iiiffE5tileB[4224];
	ld.param.u64 	%rd3, [_Z9gemmTiledPfS_S_iiiff_param_0];
	ld.param.u64 	%rd4, [_Z9gemmTiledPfS_S_iiiff_param_1];
	ld.param.u64 	%rd5, [_Z9gemmTiledPfS_S_iiiff_param_2];
	ld.param.u32 	%r24, [_Z9gemmTiledPfS_S_iiiff_param_3];
	ld.param.u32 	%r25, [_Z9gemmTiledPfS_S_iiiff_param_4];
	ld.param.u32 	%r26, [_Z9gemmTiledPfS_S_iiiff_param_5];
	ld.param.f32 	%f8, [_Z9gemmTiledPfS_S_iiiff_param_6];
	ld.param.f32 	%f9, [_Z9gemmTiledPfS_S_iiiff_param_7];
	mov.u32 	%r27, %ctaid.y;
	shl.b32 	%r28, %r27, 5;
	mov.u32 	%r40, %tid.y;
	add.s32 	%r2, %r28, %r40;
	mov.u32 	%r29, %ctaid.x;
	shl.b32 	%r3, %r29, 5;
	mov.u32 	%r38, %tid.x;
	add.s32 	%r5, %r3, %r38;
	setp.lt.s32 	%p1, %r25, 1;
	mov.f32 	%f115, 0f00000000;
	@%p1 bra 	$L__BB0_7;
	add.s32 	%r30, %r25, 31;
	shr.u32 	%r31, %r30, 5;
	mul.lo.s32 	%r32, %r40, 132;
	mov.u32 	%r33, _ZZ9gemmTiledPfS_S_iiiffE5tileA;
	add.s32 	%r6, %r33, %r32;
	shl.b32 	%r34, %r38, 2;
	add.s32 	%r7, %r6, %r34;
	mov.u32 	%r35, _ZZ9gemmTiledPfS_S_iiiffE5tileB;
	add.s32 	%r9, %r35, %r34;
	add.s32 	%r8, %r9, %r32;
	neg.s32 	%r42, %r31;
	mad.lo.s32 	%r36, %r40, %r26, %r38;
	add.s32 	%r41, %r36, %r3;
	shl.b32 	%r12, %r26, 5;
	mad.lo.s32 	%r39, %r25, %r2, %r38;
	cvta.to.global.u64 	%rd1, %rd3;
	cvta.to.global.u64 	%rd2, %rd4;
	mov.f32 	%f115, 0f00000000;
$L__BB0_2:
	setp.ge.s32 	%p2, %r2, %r24;
	setp.ge.u32 	%p3, %r38, %r25;
	mov.f32 	%f113, 0f00000000;
	or.pred  	%p4, %p2, %p3;
	@%p4 bra 	$L__BB0_4;
	mul.wide.u32 	%rd6, %r39, 4;
	add.s64 	%rd7, %rd1, %rd6;
	ld.global.f32 	%f113, [%rd7];
$L__BB0_4:
	setp.ge.s32 	%p5, %r5, %r26;
	st.shared.f32 	[%r7], %f113;
	setp.ge.u32 	%p6, %r40, %r25;
	mov.f32 	%f114, 0f00000000;
	or.pred  	%p7, %p5, %p6;
	@%p7 bra 	$L__BB0_6;
	mul.wide.u32 	%rd8, %r41, 4;
	add.s64 	%rd9, %rd2, %rd8;
	ld.global.f32 	%f114, [%rd9];
$L__BB0_6:
	st.shared.f32 	[%r8], %f114;
	bar.sync 	0;
	ld.shared.f32 	%f14, [%r6];
	ld.shared.f32 	%f15, [%r9];
	fma.rn.f32 	%f16, %f14, %f15, %f115;
	ld.shared.f32 	%f17, [%r6+4];
	ld.shared.f32 	%f18, [%r9+132];
	fma.rn.f32 	%f19, %f17, %f18, %f16;
	ld.shared.f32 	%f20, [%r6+8];
	ld.shared.f32 	%f21, [%r9+264];
	fma.rn.f32 	%f22, %f20, %f21, %f19;
	ld.shared.f32 	%f23, [%r6+12];
	ld.shared.f32 	%f24, [%r9+396];
	fma.rn.f32 	%f25, %f23, %f24, %f22;
	ld.shared.f32 	%f26, [%r6+16];
	ld.shared.f32 	%f27, [%r9+528];
	fma.rn.f32 	%f28, %f26, %f27, %f25;
	ld.shared.f32 	%f29, [%r6+20];
	ld.shared.f32 	%f30, [%r9+660];
	fma.rn.f32 	%f31, %f29, %f30, %f28;
	ld.shared.f32 	%f32, [%r6+24];
	ld.shared.f32 	%f33, [%r9+792];
	fma.rn.f32 	%f34, %f32, %f33, %f31;
	ld.shared.f32 	%f35, [%r6+28];
	ld.shared.f32 	%f36, [%r9+924];
	fma.rn.f32 	%f37, %f35, %f36, %f34;
	ld.shared.f32 	%f38, [%r6+32];
	ld.shared.f32 	%f39, [%r9+1056];
	fma.rn.f32 	%f40, %f38, %f39, %f37;
	ld.shared.f32 	%f41, [%r6+36];
	ld.shared.f32 	%f42, [%r9+1188];
	fma.rn.f32 	%f43, %f41, %f42, %f40;
	ld.shared.f32 	%f44, [%r6+40];
	ld.shared.f32 	%f45, [%r9+1320];
	fma.rn.f32 	%f46, %f44, %f45, %f43;
	ld.shared.f32 	%f47, [%r6+44];
	ld.shared.f32 	%f48, [%r9+1452];
	fma.rn.f32 	%f49, %f47, %f48, %f46;
	ld.shared.f32 	%f50, [%r6+48];
	ld.shared.f32 	%f51, [%r9+1584];
	fma.rn.f32 	%f52, %f50, %f51, %f49;
	ld.shared.f32 	%f53, [%r6+52];
	ld.shared.f32 	%f54, [%r9+1716];
	fma.rn.f32 	%f55, %f53, %f54, %f52;
	ld.shared.f32 	%f56, [%r6+56];
	ld.shared.f32 	%f57, [%r9+1848];
	fma.rn.f32 	%f58, %f56, %f57, %f55;
	ld.shared.f32 	%f59, [%r6+60];
	ld.shared.f32 	%f60, [%r9+1980];
	fma.rn.f32 	%f61, %f59, %f60, %f58;
	ld.shared.f32 	%f62, [%r6+64];
	ld.shared.f32 	%f63, [%r9+2112];
	fma.rn.f32 	%f64, %f62, %f63, %f61;
	ld.shared.f32 	%f65, [%r6+68];
	ld.shared.f32 	%f66, [%r9+2244];
	fma.rn.f32 	%f67, %f65, %f66, %f64;
	ld.shared.f32 	%f68, [%r6+72];
	ld.shared.f32 	%f69, [%r9+2376];
	fma.rn.f32 	%f70, %f68, %f69, %f67;
	ld.shared.f32 	%f71, [%r6+76];
	ld.shared.f32 	%f72, [%r9+2508];
	fma.rn.f32 	%f73, %f71, %f72, %f70;
	ld.shared.f32 	%f74, [%r6+80];
	ld.shared.f32 	%f75, [%r9+2640];
	fma.rn.f32 	%f76, %f74, %f75, %f73;
	ld.shared.f32 	%f77, [%r6+84];
	ld.shared.f32 	%f78, [%r9+2772];
	fma.rn.f32 	%f79, %f77, %f78, %f76;
	ld.shared.f32 	%f80, [%r6+88];
	ld.shared.f32 	%f81, [%r9+2904];
	fma.rn.f32 	%f82, %f80, %f81, %f79;
	ld.shared.f32 	%f83, [%r6+92];
	ld.shared.f32 	%f84, [%r9+3036];
	fma.rn.f32 	%f85, %f83, %f84, %f82;
	ld.shared.f32 	%f86, [%r6+96];
	ld.shared.f32 	%f87, [%r9+3168];
	fma.rn.f32 	%f88, %f86, %f87, %f85;
	ld.shared.f32 	%f89, [%r6+100];
	ld.shared.f32 	%f90, [%r9+3300];
	fma.rn.f32 	%f91, %f89, %f90, %f88;
	ld.shared.f32 	%f92, [%r6+104];
	ld.shared.f32 	%f93, [%r9+3432];
	fma.rn.f32 	%f94, %f92, %f93, %f91;
	ld.shared.f32 	%f95, [%r6+108];
	ld.shared.f32 	%f96, [%r9+3564];
	fma.rn.f32 	%f97, %f95, %f96, %f94;
	ld.shared.f32 	%f98, [%r6+112];
	ld.shared.f32 	%f99, [%r9+3696];
	fma.rn.f32 	%f100, %f98, %f99, %f97;
	ld.shared.f32 	%f101, [%r6+116];
	ld.shared.f32 	%f102, [%r9+3828];
	fma.rn.f32 	%f103, %f101, %f102, %f100;
	ld.shared.f32 	%f104, [%r6+120];
	ld.shared.f32 	%f105, [%r9+3960];
	fma.rn.f32 	%f106, %f104, %f105, %f103;
	ld.shared.f32 	%f107, [%r6+124];
	ld.shared.f32 	%f108, [%r9+4092];
	fma.rn.f32 	%f115, %f107, %f108, %f106;
	bar.sync 	0;
	add.s32 	%r42, %r42, 1;
	setp.ne.s32 	%p8, %r42, 0;
	add.s32 	%r41, %r41, %r12;
	add.s32 	%r40, %r40, 32;
	add.s32 	%r39, %r39, 32;
	add.s32 	%r38, %r38, 32;
	@%p8 bra 	$L__BB0_2;
$L__BB0_7:
	setp.ge.s32 	%p9, %r2, %r24;
	setp.ge.s32 	%p10, %r5, %r26;
	or.pred  	%p11, %p9, %p10;
	@%p11 bra 	$L__BB0_9;
	mad.lo.s32 	%r37, %r26, %r2, %r5;
	cvta.to.global.u64 	%rd10, %rd5;
	mul.wide.s32 	%rd11, %r37, 4;
	add.s64 	%rd12, %rd10, %rd11;
	ld.global.f32 	%f109, [%rd12];
	mul.f32 	%f110, %f9, %f109;
	fma.rn.f32 	%f111, %f8, %f115, %f110;
	st.global.f32 	[%rd12], %f111;
$L__BB0_9:
	ret;

}
	// .globl	_Z11reluForwardPfS_i
.visible .entry _Z11reluForwardPfS_i(
	.param .u64 .ptr .align 1 _Z11reluForwardPfS_i_param_0,
	.param .u64 .ptr .align 1 _Z11reluForwardPfS_i_param_1,
	.param .u32 _Z11reluForwardPfS_i_param_2
)
{
	.reg .pred 	%p<2>;
	.reg .b32 	%r<6>;
	.reg .b32 	%f<3>;
	.reg .b64 	%rd<8>;

	ld.param.u64 	%rd1, [_Z11reluForwardPfS_i_param_0];
	ld.param.u64 	%rd2, [_Z11reluForwardPfS_i_param_1];
	ld.param.u32 	%r2, [_Z11reluForwardPfS_i_param_2];
	mov.u32 	%r3, %ctaid.x;
	mov.u32 	%r4, %ntid.x;
	mov.u32 	%r5, %tid.x;
	mad.lo.s32 	%r1, %r3, %r4, %r5;
	setp.ge.s32 	%p1, %r1, %r2;
	@%p1 bra 	$L__BB1_2;
	cvta.to.global.u64 	%rd3, %rd1;
	cvta.to.global.u64 	%rd4, %rd2;
	mul.wide.s32 	%rd5, %r1, 4;
	add.s64 	%rd6, %rd3, %rd5;
	ld.global.f32 	%f1, [%rd6];
	max.f32 	%f2, %f1, 0f00000000;
	add.s64 	%rd7, %rd4, %rd5;
	st.global.f32 	[%rd7], %f2;
$L__BB1_2:
	ret;

}
	// .globl	_Z12reluBackwardPfS_S_i
.visible .entry _Z12reluBackwardPfS_S_i(
	.param .u64 .ptr .align 1 _Z12reluBackwardPfS_S_i_param_0,
	.param .u64 .ptr .align 1 _Z12reluBackwardPfS_S_i_param_1,
	.param .u64 .ptr .align 1 _Z12reluBackwardPfS_S_i_param_2,
	.param .u32 _Z12reluBackwardPfS_S_i_param_3
)
{
	.reg .pred 	%p<3>;
	.reg .b32 	%r<6>;
	.reg .b32 	%f<6>;
	.reg .b64 	%rd<13>;

	ld.param.u64 	%rd1, [_Z12reluBackwardPfS_S_i_param_0];
	ld.param.u64 	%rd2, [_Z12reluBackwardPfS_S_i_param_1];
	ld.param.u64 	%rd3, [_Z12reluBackwardPfS_S_i_param_2];
	ld.param.u32 	%r2, [_Z12reluBackwardPfS_S_i_param_3];
	mov.u32 	%r3, %ctaid.x;
	mov.u32 	%r4, %ntid.x;
	mov.u32 	%r5, %tid.x;
	mad.lo.s32 	%r1, %r3, %r4, %r5;
	setp.ge.s32 	%p1, %r1, %r2;
	@%p1 bra 	$L__BB2_4;
	cvta.to.global.u64 	%rd4, %rd2;
	mul.wide.s32 	%rd5, %r1, 4;
	add.s64 	%rd6, %rd4, %rd5;
	ld.global.f32 	%f4, [%rd6];
	setp.leu.f32 	%p2, %f4, 0f00000000;
	mov.f32 	%f5, 0f00000000;
	@%p2 bra 	$L__BB2_3;
	cvta.to.global.u64 	%rd7, %rd1;
	add.s64 	%rd9, %rd7, %rd5;
	ld.global.f32 	%f5, [%rd9];
$L__BB2_3:
	cvta.to.global.u64 	%rd10, %rd3;
	add.s64 	%rd12, %rd10, %rd5;
	st.global.f32 	[%rd12], %f5;
$L__BB2_4:
	ret;

}
	// .globl	_Z14sigmoidForwardPfS_i
.visible .entry _Z14sigmoidForwardPfS_i(
	.param .u64 .ptr .align 1 _Z14sigmoidForwardPfS_i_param_0,
	.param .u64 .ptr .align 1 _Z14sigmoidForwardPfS_i_param_1,
	.param .u32 _Z14sigmoidForwardPfS_i_param_2
)
{
	.reg .pred 	%p<2>;
	.reg .b32 	%r<8>;
	.reg .b32 	%f<15>;
	.reg .b64 	%rd<8>;

	ld.param.u64 	%rd1, [_Z14sigmoidForwardPfS_i_param_0];
	ld.param.u64 	%rd2, [_Z14sigmoidForwardPfS_i_param_1];
	ld.param.u32 	%r2, [_Z14sigmoidForwardPfS_i_param_2];
	mov.u32 	%r3, %ctaid.x;
	mov.u32 	%r4, %ntid.x;
	mov.u32 	%r5, %tid.x;
	mad.lo.s32 	%r1, %r3, %r4, %r5;
	setp.ge.s32 	%p1, %r1, %r2;
	@%p1 bra 	$L__BB3_2;
	cvta.to.global.u64 	%rd3, %rd1;
	cvta.to.global.u64 	%rd4, %rd2;
	mul.wide.s32 	%rd5, %r1, 4;
	add.s64 	%rd6, %rd3, %rd5;
	ld.global.f32 	%f1, [%rd6];
	fma.rn.f32 	%f2, %f1, 0fBBBB989D, 0f3F000000;
	cvt.sat.f32.f32 	%f3, %f2;
	mov.f32 	%f4, 0f4B400001;
	mov.f32 	%f5, 0f437C0000;
	fma.rm.f32 	%f6, %f3, %f5, %f4;
	add.f32 	%f7, %f6, 0fCB40007F;
	neg.f32 	%f8, %f7;
	fma.rn.f32 	%f9, %f1, 0fBFB8AA3B, %f8;
	fma.rn.f32 	%f10, %f1, 0fB2A57060, %f9;
	mov.b32 	%r6, %f6;
	shl.b32 	%r7, %r6, 23;
	mov.b32 	%f11, %r7;
	ex2.approx.ftz.f32 	%f12, %f10;
	fma.rn.f32 	%f13, %f12, %f11, 0f3F800000;
	rcp.rn.f32 	%f14, %f13;
	add.s64 	%rd7, %rd4, %rd5;
	st.global.f32 	[%rd7], %f14;
$L__BB3_2:
	ret;

}
	// .globl	_Z15sigmoidBackwardPfS_S_i
.visible .entry _Z15sigmoidBackwardPfS_S_i(
	.param .u64 .ptr .align 1 _Z15sigmoidBackwardPfS_S_i_param_0,
	.param .u64 .ptr .align 1 _Z15sigmoidBackwardPfS_S_i_param_1,
	.param .u64 .ptr .align 1 _Z15sigmoidBackwardPfS_S_i_param_2,
	.param .u32 _Z15sigmoidBackwardPfS_S_i_param_3
)
{
	.reg .pred 	%p<2>;
	.reg .b32 	%r<6>;
	.reg .b32 	%f<7>;
	.reg .b64 	%rd<11>;

	ld.param.u64 	%rd1, [_Z15sigmoidBackwardPfS_S_i_param_0];
	ld.param.u64 	%rd2, [_Z15sigmoidBackwardPfS_S_i_param_1];
	ld.param.u64 	%rd3, [_Z15sigmoidBackwardPfS_S_i_param_2];
	ld.param.u32 	%r2, [_Z15sigmoidBackwardPfS_S_i_param_3];
	mov.u32 	%r3, %ctaid.x;
	mov.u32 	%r4, %ntid.x;
	mov.u32 	%r5, %tid.x;
	mad.lo.s32 	%r1, %r3, %r4, %r5;
	setp.ge.s32 	%p1, %r1, %r2;
	@%p1 bra 	$L__BB4_2;
	cvta.to.global.u64 	%rd4, %rd2;
	cvta.to.global.u64 	%rd5, %rd1;
	cvta.to.global.u64 	%rd6, %rd3;
	mul.wide.s32 	%rd7, %r1, 4;
	add.s64 	%rd8, %rd4, %rd7;
	ld.global.f32 	%f1, [%rd8];
	add.s64 	%rd9, %rd5, %rd7;
	ld.global.f32 	%f2, [%rd9];
	mul.f32 	%f3, %f1, %f2;
	mov.f32 	%f4, 0f3F800000;
	sub.f32 	%f5, %f4, %f1;
	mul.f32 	%f6, %f5, %f3;
	add.s64 	%rd10, %rd6, %rd7;
	st.global.f32 	[%rd10], %f6;
$L__BB4_2:
	ret;

}
	// .globl	_Z11tanhForwardPfS_i
.visible .entry _Z11tanhForwardPfS_i(
	.param .u64 .ptr .align 1 _Z11tanhForwardPfS_i_param_0,
	.param .u64 .ptr .align 1 _Z11tanhForwardPfS_i_param_1,
	.param .u32 _Z11tanhForwardPfS_i_param_2
)
{
	.reg .pred 	%p<4>;
	.reg .b32 	%r<6>;
	.reg .b32 	%f<17>;
	.reg .b64 	%rd<8>;

	ld.param.u64 	%rd1, [_Z11tanhForwardPfS_i_param_0];
	ld.param.u64 	%rd2, [_Z11tanhForwardPfS_i_param_1];
	ld.param.u32 	%r2, [_Z11tanhForwardPfS_i_param_2];
	mov.u32 	%r3, %ctaid.x;
	mov.u32 	%r4, %ntid.x;
	mov.u32 	%r5, %tid.x;
	mad.lo.s32 	%r1, %r3, %r4, %r5;
	setp.ge.s32 	%p1, %r1, %r2;
	@%p1 bra 	$L__BB5_2;
	cvta.to.global.u64 	%rd3, %rd1;
	cvta.to.global.u64 	%rd4, %rd2;
	mul.wide.s32 	%rd5, %r1, 4;
	add.s64 	%rd6, %rd3, %rd5;
	ld.global.f32 	%f1, [%rd6];
	abs.f32 	%f2, %f1;
	mul.f32 	%f3, %f2, 0f4038AA3B;
	ex2.approx.ftz.f32 	%f4, %f3;
	add.f32 	%f5, %f4, 0f3F800000;
	rcp.approx.ftz.f32 	%f6, %f5;
	fma.rn.f32 	%f7, %f6, 0fC0000000, 0f3F800000;
	setp.ge.f32 	%p2, %f2, 0f41102CB4;
	selp.f32 	%f8, 0f3F800000, %f7, %p2;
	copysign.f32 	%f9, %f1, %f8;
	mul.f32 	%f10, %f1, %f1;
	fma.rn.f32 	%f11, %f10, 0f3C80F082, 0fBD563CAE;
	fma.rn.f32 	%f12, %f11, %f10, 0f3E085941;
	fma.rn.f32 	%f13, %f12, %f10, 0fBEAAA9ED;
	fma.rn.f32 	%f14, %f13, %f10, 0f00000000;
	fma.rn.f32 	%f15, %f14, %f1, %f1;
	setp.ge.f32 	%p3, %f2, 0f3F19999A;
	selp.f32 	%f16, %f9, %f15, %p3;
	add.s64 	%rd7, %rd4, %rd5;
	st.global.f32 	[%rd7], %f16;
$L__BB5_2:
	ret;

}
	// .globl	_Z12tanhBackwardPfS_S_i
.visible .entry _Z12tanhBackwardPfS_S_i(
	.param .u64 .ptr .align 1 _Z12tanhBackwardPfS_S_i_param_0,
	.param .u64 .ptr .align 1 _Z12tanhBackwardPfS_S_i_param_1,
	.param .u64 .ptr .align 1 _Z12tanhBackwardPfS_S_i_param_2,
	.param .u32 _Z12tanhBackwardPfS_S_i_param_3
)
{
	.reg .pred 	%p<2>;
	.reg .b32 	%r<6>;
	.reg .b32 	%f<7>;
	.reg .b64 	%rd<11>;

	ld.param.u64 	%rd1, [_Z12tanhBackwardPfS_S_i_param_0];
	ld.param.u64 	%rd2, [_Z12tanhBackwardPfS_S_i_param_1];
	ld.param.u64 	%rd3, [_Z12tanhBackwardPfS_S_i_param_2];
	ld.param.u32 	%r2, [_Z12tanhBackwardPfS_S_i_param_3];
	mov.u32 	%r3, %ctaid.x;
	mov.u32 	%r4, %ntid.x;
	mov.u32 	%r5, %tid.x;
	mad.lo.s32 	%r1, %r3, %r4, %r5;
	setp.ge.s32 	%p1, %r1, %r2;
	@%p1 bra 	$L__BB6_2;
	cvta.to.global.u64 	%rd4, %rd2;
	cvta.to.global.u64 	%rd5, %rd1;
	cvta.to.global.u64 	%rd6, %rd3;
	mul.wide.s32 	%rd7, %r1, 4;
	add.s64 	%rd8, %rd4, %rd7;
	ld.global.f32 	%f1, [%rd8];
	add.s64 	%rd9, %rd5, %rd7;
	ld.global.f32 	%f2, [%rd9];
	mul.f32 	%f3, %f1, %f1;
	mov.f32 	%f4, 0f3F800000;
	sub.f32 	%f5, %f4, %f3;
	mul.f32 	%f6, %f2, %f5;
	add.s64 	%rd10, %rd6, %rd7;
	st.global.f32 	[%rd10], %f6;
$L__BB6_2:
	ret;

}
	// .globl	_Z11geluForwardPfS_i
.visible .entry _Z11geluForwardPfS_i(
	.param .u64 .ptr .align 1 _Z11geluForwardPfS_i_param_0,
	.param .u64 .ptr .align 1 _Z11geluForwardPfS_i_param_1,
	.param .u32 _Z11geluForwardPfS_i_param_2
)
{
	.reg .pred 	%p<4>;
	.reg .b32 	%r<6>;
	.reg .b32 	%f<24>;
	.reg .b64 	%rd<8>;

	ld.param.u64 	%rd1, [_Z11geluForwardPfS_i_param_0];
	ld.param.u64 	%rd2, [_Z11geluForwardPfS_i_param_1];
	ld.param.u32 	%r2, [_Z11geluForwardPfS_i_param_2];
	mov.u32 	%r3, %ctaid.x;
	mov.u32 	%r4, %ntid.x;
	mov.u32 	%r5, %tid.x;
	mad.lo.s32 	%r1, %r3, %r4, %r5;
	setp.ge.s32 	%p1, %r1, %r2;
	@%p1 bra 	$L__BB7_2;
	cvta.to.global.u64 	%rd3, %rd1;
	cvta.to.global.u64 	%rd4, %rd2;
	mul.wide.s32 	%rd5, %r1, 4;
	add.s64 	%rd6, %rd3, %rd5;
	ld.global.f32 	%f1, [%rd6];
	mul.f32 	%f2, %f1, %f1;
	mul.f32 	%f3, %f1, %f2;
	fma.rn.f32 	%f4, %f3, 0f3D372713, %f1;
	mul.f32 	%f5, %f4, 0f3F4C422A;
	mul.f32 	%f6, %f1, 0f3F000000;
	abs.f32 	%f7, %f5;
	mul.f32 	%f8, %f7, 0f4038AA3B;
	ex2.approx.ftz.f32 	%f9, %f8;
	add.f32 	%f10, %f9, 0f3F800000;
	rcp.approx.ftz.f32 	%f11, %f10;
	fma.rn.f32 	%f12, %f11, 0fC0000000, 0f3F800000;
	setp.ge.f32 	%p2, %f7, 0f41102CB4;
	selp.f32 	%f13, 0f3F800000, %f12, %p2;
	copysign.f32 	%f14, %f5, %f13;
	mul.f32 	%f15, %f5, %f5;
	fma.rn.f32 	%f16, %f15, 0f3C80F082, 0fBD563CAE;
	fma.rn.f32 	%f17, %f16, %f15, 0f3E085941;
	fma.rn.f32 	%f18, %f17, %f15, 0fBEAAA9ED;
	fma.rn.f32 	%f19, %f18, %f15, 0f00000000;
	fma.rn.f32 	%f20, %f19, %f5, %f5;
	setp.ge.f32 	%p3, %f7, 0f3F19999A;
	selp.f32 	%f21, %f14, %f20, %p3;
	add.f32 	%f22, %f21, 0f3F800000;
	mul.f32 	%f23, %f6, %f22;
	add.s64 	%rd7, %rd4, %rd5;
	st.global.f32 	[%rd7], %f23;
$L__BB7_2:
	ret;

}
	// .globl	_Z12swishForwardPfS_i
.visible .entry _Z12swishForwardPfS_i(
	.param .u64 .ptr .align 1 _Z12swishForwardPfS_i_param_0,
	.param .u64 .ptr .align 1 _Z12swishForwardPfS_i_param_1,
	.param .u32 _Z12swishForwardPfS_i_param_2
)
{
	.reg .pred 	%p<2>;
	.reg .b32 	%r<8>;
	.reg .b32 	%f<16>;
	.reg .b64 	%rd<8>;

	ld.param.u64 	%rd1, [_Z12swishForwardPfS_i_param_0];
	ld.param.u64 	%rd2, [_Z12swishForwardPfS_i_param_1];
	ld.param.u32 	%r2, [_Z12swishForwardPfS_i_param_2];
	mov.u32 	%r3, %ctaid.x;
	mov.u32 	%r4, %ntid.x;
	mov.u32 	%r5, %tid.x;
	mad.lo.s32 	%r1, %r3, %r4, %r5;
	setp.ge.s32 	%p1, %r1, %r2;
	@%p1 bra 	$L__BB8_2;
	cvta.to.global.u64 	%rd3, %rd1;
	cvta.to.global.u64 	%rd4, %rd2;
	mul.wide.s32 	%rd5, %r1, 4;
	add.s64 	%rd6, %rd3, %rd5;
	ld.global.f32 	%f1, [%rd6];
	fma.rn.f32 	%f2, %f1, 0fBBBB989D, 0f3F000000;
	cvt.sat.f32.f32 	%f3, %f2;
	mov.f32 	%f4, 0f4B400001;
	mov.f32 	%f5, 0f437C0000;
	fma.rm.f32 	%f6, %f3, %f5, %f4;
	add.f32 	%f7, %f6, 0fCB40007F;
	neg.f32 	%f8, %f7;
	fma.rn.f32 	%f9, %f1, 0fBFB8AA3B, %f8;
	fma.rn.f32 	%f10, %f1, 0fB2A57060, %f9;
	mov.b32 	%r6, %f6;
	shl.b32 	%r7, %r6, 23;
	mov.b32 	%f11, %r7;
	ex2.approx.ftz.f32 	%f12, %f10;
	fma.rn.f32 	%f13, %f12, %f11, 0f3F800000;
	rcp.rn.f32 	%f14, %f13;
	mul.f32 	%f15, %f1, %f14;
	add.s64 	%rd7, %rd4, %rd5;
	st.global.f32 	[%rd7], %f15;
$L__BB8_2:
	ret;

}
	// .globl	_Z14softmaxForwardPfS_ii
.visible .entry _Z14softmaxForwardPfS_ii(
	.param .u64 .ptr .align 1 _Z14softmaxForwardPfS_ii_param_0,
	.param .u64 .ptr .align 1 _Z14softmaxForwardPfS_ii_param_1,
	.param .u32 _Z14softmaxForwardPfS_ii_param_2,
	.param .u32 _Z14softmaxForwardPfS_ii_param_3
)
{
	.reg .pred 	%p<29>;
	.reg .b32 	%r<122>;
	.reg .b32 	%f<364>;
	.reg .b64 	%rd<51>;

	ld.param.u64 	%rd13, [_Z14softmaxForwardPfS_ii_param_0];
	ld.param.u64 	%rd14, [_Z14softmaxForwardPfS_ii_param_1];
	ld.param.u32 	%r57, [_Z14softmaxForwardPfS_ii_param_2];
	ld.param.u32 	%r56, [_Z14softmaxForwardPfS_ii_param_3];
	cvta.to.global.u64 	%rd1, %rd14;
	mov.u32 	%r58, %ctaid.x;
	mov.u32 	%r59, %ntid.x;
	mov.u32 	%r60, %tid.x;
	mad.lo.s32 	%r1, %r58, %r59, %r60;
	setp.ge.s32 	%p1, %r1, %r57;
	@%p1 bra 	$L__BB9_40;
	cvta.to.global.u64 	%rd2, %rd13;
	mul.lo.s32 	%r2, %r56, %r1;
	mul.wide.s32 	%rd15, %r2, 4;
	add.s64 	%rd3, %rd2, %rd15;
	ld.global.f32 	%f354, [%rd3];
	setp.lt.s32 	%p2, %r56, 2;
	@%p2 bra 	$L__BB9_15;
	add.s32 	%r3, %r56, -1;
	add.s32 	%r62, %r56, -2;
	and.b32  	%r4, %r3, 15;
	setp.lt.u32 	%p3, %r62, 15;
	mov.b32 	%r104, 1;
	@%p3 bra 	$L__BB9_6;
	and.b32  	%r64, %r3, -16;
	neg.s32 	%r109, %r64;
	add.s64 	%rd17, %rd15, %rd2;
	add.s64 	%rd49, %rd17, 32;
	mov.b32 	%r108, 0;
$L__BB9_4:
	.pragma "nounroll";
	ld.global.f32 	%f28, [%rd49+-28];
	max.f32 	%f29, %f354, %f28;
	ld.global.f32 	%f30, [%rd49+-24];
	max.f32 	%f31, %f29, %f30;
	ld.global.f32 	%f32, [%rd49+-20];
	max.f32 	%f33, %f31, %f32;
	ld.global.f32 	%f34, [%rd49+-16];
	max.f32 	%f35, %f33, %f34;
	ld.global.f32 	%f36, [%rd49+-12];
	max.f32 	%f37, %f35, %f36;
	ld.global.f32 	%f38, [%rd49+-8];
	max.f32 	%f39, %f37, %f38;
	ld.global.f32 	%f40, [%rd49+-4];
	max.f32 	%f41, %f39, %f40;
	ld.global.f32 	%f42, [%rd49];
	max.f32 	%f43, %f41, %f42;
	ld.global.f32 	%f44, [%rd49+4];
	max.f32 	%f45, %f43, %f44;
	ld.global.f32 	%f46, [%rd49+8];
	max.f32 	%f47, %f45, %f46;
	ld.global.f32 	%f48, [%rd49+12];
	max.f32 	%f49, %f47, %f48;
	ld.global.f32 	%f50, [%rd49+16];
	max.f32 	%f51, %f49, %f50;
	ld.global.f32 	%f52, [%rd49+20];
	max.f32 	%f53, %f51, %f52;
	ld.global.f32 	%f54, [%rd49+24];
	max.f32 	%f55, %f53, %f54;
	ld.global.f32 	%f56, [%rd49+28];
	max.f32 	%f57, %f55, %f56;
	ld.global.f32 	%f58, [%rd49+32];
	max.f32 	%f354, %f57, %f58;
	add.s32 	%r109, %r109, 16;
	add.s32 	%r108, %r108, 16;
	add.s64 	%rd49, %rd49, 64;
	setp.eq.s32 	%p4, %r109, 0;
	@%p4 bra 	$L__BB9_5;
	bra.uni 	$L__BB9_4;
$L__BB9_5:
	add.s32 	%r104, %r108, 1;
$L__BB9_6:
	setp.eq.s32 	%p5, %r4, 0;
	@%p5 bra 	$L__BB9_15;
	and.b32  	%r8, %r3, 7;
	setp.lt.u32 	%p6, %r4, 8;
	@%p6 bra 	$L__BB9_9;
	mul.wide.s32 	%rd18, %r104, 4;
	add.s64 	%rd19, %rd3, %rd18;
	ld.global.f32 	%f60, [%rd19];
	max.f32 	%f61, %f354, %f60;
	ld.global.f32 	%f62, [%rd19+4];
	max.f32 	%f63, %f61, %f62;
	ld.global.f32 	%f64, [%rd19+8];
	max.f32 	%f65, %f63, %f64;
	ld.global.f32 	%f66, [%rd19+12];
	max.f32 	%f67, %f65, %f66;
	ld.global.f32 	%f68, [%rd19+16];
	max.f32 	%f69, %f67, %f68;
	ld.global.f32 	%f70, [%rd19+20];
	max.f32 	%f71, %f69, %f70;
	ld.global.f32 	%f72, [%rd19+24];
	max.f32 	%f73, %f71, %f72;
	ld.global.f32 	%f74, [%rd19+28];
	max.f32 	%f354, %f73, %f74;
	add.s32 	%r104, %r104, 8;
$L__BB9_9:
	setp.eq.s32 	%p7, %r8, 0;
	@%p7 bra 	$L__BB9_15;
	and.b32  	%r11, %r3, 3;
	setp.lt.u32 	%p8, %r8, 4;
	@%p8 bra 	$L__BB9_12;
	mul.wide.s32 	%rd20, %r104, 4;
	add.s64 	%rd21, %rd3, %rd20;
	ld.global.f32 	%f76, [%rd21];
	max.f32 	%f77, %f354, %f76;
	ld.global.f32 	%f78, [%rd21+4];
	max.f32 	%f79, %f77, %f78;
	ld.global.f32 	%f80, [%rd21+8];
	max.f32 	%f81, %f79, %f80;
	ld.global.f32 	%f82, [%rd21+12];
	max.f32 	%f354, %f81, %f82;
	add.s32 	%r104, %r104, 4;
$L__BB9_12:
	setp.eq.s32 	%p9, %r11, 0;
	@%p9 bra 	$L__BB9_15;
	neg.s32 	%r106, %r11;
$L__BB9_14:
	.pragma "nounroll";
	mul.wide.s32 	%rd23, %r104, 4;
	add.s64 	%rd24, %rd3, %rd23;
	ld.global.f32 	%f83, [%rd24];
	max.f32 	%f354, %f354, %f83;
	add.s32 	%r104, %r104, 1;
	add.s32 	%r106, %r106, 1;
	setp.ne.s32 	%p10, %r106, 0;
	@%p10 bra 	$L__BB9_14;
$L__BB9_15:
	setp.lt.s32 	%p11, %r56, 1;
	mov.f32 	%f362, 0f00000000;
	@%p11 bra 	$L__BB9_27;
	and.b32  	%r19, %r56, 7;
	setp.lt.u32 	%p12, %r56, 8;
	mov.f32 	%f362, 0f00000000;
	mov.b32 	%r110, 0;
	@%p12 bra 	$L__BB9_19;
	and.b32  	%r110, %r56, 2147483640;
	add.s64 	%rd6, %rd1, 16;
	neg.s32 	%r113, %r110;
	add.s64 	%rd26, %rd15, %rd2;
	add.s64 	%rd50, %rd26, 16;
	mov.f32 	%f362, 0f00000000;
	mov.u32 	%r114, %r2;
$L__BB9_18:
	.pragma "nounroll";
	mul.wide.s32 	%rd27, %r114, 4;
	add.s64 	%rd28, %rd6, %rd27;
	ld.global.f32 	%f88, [%rd50+-16];
	sub.f32 	%f89, %f88, %f354;
	fma.rn.f32 	%f90, %f89, 0f3BBB989D, 0f3F000000;
	cvt.sat.f32.f32 	%f91, %f90;
	mov.f32 	%f92, 0f4B400001;
	mov.f32 	%f93, 0f437C0000;
	fma.rm.f32 	%f94, %f91, %f93, %f92;
	add.f32 	%f95, %f94, 0fCB40007F;
	neg.f32 	%f96, %f95;
	fma.rn.f32 	%f97, %f89, 0f3FB8AA3B, %f96;
	fma.rn.f32 	%f98, %f89, 0f32A57060, %f97;
	mov.b32 	%r66, %f94;
	shl.b32 	%r67, %r66, 23;
	mov.b32 	%f99, %r67;
	ex2.approx.ftz.f32 	%f100, %f98;
	mul.f32 	%f101, %f100, %f99;
	st.global.f32 	[%rd28+-16], %f101;
	add.f32 	%f102, %f362, %f101;
	ld.global.f32 	%f103, [%rd50+-12];
	sub.f32 	%f104, %f103, %f354;
	fma.rn.f32 	%f105, %f104, 0f3BBB989D, 0f3F000000;
	cvt.sat.f32.f32 	%f106, %f105;
	fma.rm.f32 	%f107, %f106, %f93, %f92;
	add.f32 	%f108, %f107, 0fCB40007F;
	neg.f32 	%f109, %f108;
	fma.rn.f32 	%f110, %f104, 0f3FB8AA3B, %f109;
	fma.rn.f32 	%f111, %f104, 0f32A57060, %f110;
	mov.b32 	%r68, %f107;
	shl.b32 	%r69, %r68, 23;
	mov.b32 	%f112, %r69;
	ex2.approx.ftz.f32 	%f113, %f111;
	mul.f32 	%f114, %f113, %f112;
	st.global.f32 	[%rd28+-12], %f114;
	add.f32 	%f115, %f102, %f114;
	ld.global.f32 	%f116, [%rd50+-8];
	sub.f32 	%f117, %f116, %f354;
	fma.rn.f32 	%f118, %f117, 0f3BBB989D, 0f3F000000;
	cvt.sat.f32.f32 	%f119, %f118;
	fma.rm.f32 	%f120, %f119, %f93, %f92;
	add.f32 	%f121, %f120, 0fCB40007F;
	neg.f32 	%f122, %f121;
	fma.rn.f32 	%f123, %f117, 0f3FB8AA3B, %f122;
	fma.rn.f32 	%f124, %f117, 0f32A57060, %f123;
	mov.b32 	%r70, %f120;
	shl.b32 	%r71, %r70, 23;
	mov.b32 	%f125, %r71;
	ex2.approx.ftz.f32 	%f126, %f124;
	mul.f32 	%f127, %f126, %f125;
	st.global.f32 	[%rd28+-8], %f127;
	add.f32 	%f128, %f115, %f127;
	ld.global.f32 	%f129, [%rd50+-4];
	sub.f32 	%f130, %f129, %f354;
	fma.rn.f32 	%f131, %f130, 0f3BBB989D, 0f3F000000;
	cvt.sat.f32.f32 	%f132, %f131;
	fma.rm.f32 	%f133, %f132, %f93, %f92;
	add.f32 	%f134, %f133, 0fCB40007F;
	neg.f32 	%f135, %f134;
	fma.rn.f32 	%f136, %f130, 0f3FB8AA3B, %f135;
	fma.rn.f32 	%f137, %f130, 0f32A57060, %f136;
	mov.b32 	%r72, %f133;
	shl.b32 	%r73, %r72, 23;
	mov.b32 	%f138, %r73;
	ex2.approx.ftz.f32 	%f139, %f137;
	mul.f32 	%f140, %f139, %f138;
	st.global.f32 	[%rd28+-4], %f140;
	add.f32 	%f141, %f128, %f140;
	ld.global.f32 	%f142, [%rd50];
	sub.f32 	%f143, %f142, %f354;
	fma.rn.f32 	%f144, %f143, 0f3BBB989D, 0f3F000000;
	cvt.sat.f32.f32 	%f145, %f144;
	fma.rm.f32 	%f146, %f145, %f93, %f92;
	add.f32 	%f147, %f146, 0fCB40007F;
	neg.f32 	%f148, %f147;
	fma.rn.f32 	%f149, %f143, 0f3FB8AA3B, %f148;
	fma.rn.f32 	%f150, %f143, 0f32A57060, %f149;
	mov.b32 	%r74, %f146;
	shl.b32 	%r75, %r74, 23;
	mov.b32 	%f151, %r75;
	ex2.approx.ftz.f32 	%f152, %f150;
	mul.f32 	%f153, %f152, %f151;
	st.global.f32 	[%rd28], %f153;
	add.f32 	%f154, %f141, %f153;
	ld.global.f32 	%f155, [%rd50+4];
	sub.f32 	%f156, %f155, %f354;
	fma.rn.f32 	%f157, %f156, 0f3BBB989D, 0f3F000000;
	cvt.sat.f32.f32 	%f158, %f157;
	fma.rm.f32 	%f159, %f158, %f93, %f92;
	add.f32 	%f160, %f159, 0fCB40007F;
	neg.f32 	%f161, %f160;
	fma.rn.f32 	%f162, %f156, 0f3FB8AA3B, %f161;
	fma.rn.f32 	%f163, %f156, 0f32A57060, %f162;
	mov.b32 	%r76, %f159;
	shl.b32 	%r77, %r76, 23;
	mov.b32 	%f164, %r77;
	ex2.approx.ftz.f32 	%f165, %f163;
	mul.f32 	%f166, %f165, %f164;
	st.global.f32 	[%rd28+4], %f166;
	add.f32 	%f167, %f154, %f166;
	ld.global.f32 	%f168, [%rd50+8];
	sub.f32 	%f169, %f168, %f354;
	fma.rn.f32 	%f170, %f169, 0f3BBB989D, 0f3F000000;
	cvt.sat.f32.f32 	%f171, %f170;
	fma.rm.f32 	%f172, %f171, %f93, %f92;
	add.f32 	%f173, %f172, 0fCB40007F;
	neg.f32 	%f174, %f173;
	fma.rn.f32 	%f175, %f169, 0f3FB8AA3B, %f174;
	fma.rn.f32 	%f176, %f169, 0f32A57060, %f175;
	mov.b32 	%r78, %f172;
	shl.b32 	%r79, %r78, 23;
	mov.b32 	%f177, %r79;
	ex2.approx.ftz.f32 	%f178, %f176;
	mul.f32 	%f179, %f178, %f177;
	st.global.f32 	[%rd28+8], %f179;
	add.f32 	%f180, %f167, %f179;
	ld.global.f32 	%f181, [%rd50+12];
	sub.f32 	%f182, %f181, %f354;
	fma.rn.f32 	%f183, %f182, 0f3BBB989D, 0f3F000000;
	cvt.sat.f32.f32 	%f184, %f183;
	fma.rm.f32 	%f185, %f184, %f93, %f92;
	add.f32 	%f186, %f185, 0fCB40007F;
	neg.f32 	%f187, %f186;
	fma.rn.f32 	%f188, %f182, 0f3FB8AA3B, %f187;
	fma.rn.f32 	%f189, %f182, 0f32A57060, %f188;
	mov.b32 	%r80, %f185;
	shl.b32 	%r81, %r80, 23;
	mov.b32 	%f190, %r81;
	ex2.approx.ftz.f32 	%f191, %f189;
	mul.f32 	%f192, %f191, %f190;
	st.global.f32 	[%rd28+12], %f192;
	add.f32 	%f362, %f180, %f192;
	add.s32 	%r114, %r114, 8;
	add.s32 	%r113, %r113, 8;
	add.s64 	%rd50, %rd50, 32;
	setp.eq.s32 	%p13, %r113, 0;
	@%p13 bra 	$L__BB9_19;
	bra.uni 	$L__BB9_18;
$L__BB9_19:
	setp.eq.s32 	%p14, %r19, 0;
	@%p14 bra 	$L__BB9_27;
	and.b32  	%r27, %r56, 3;
	setp.lt.u32 	%p15, %r19, 4;
	@%p15 bra 	$L__BB9_22;
	add.s32 	%r82, %r110, %r2;
	mul.wide.u32 	%rd29, %r110, 4;
	add.s64 	%rd30, %rd3, %rd29;
	ld.global.f32 	%f194, [%rd30];
	sub.f32 	%f195, %f194, %f354;
	fma.rn.f32 	%f196, %f195, 0f3BBB989D, 0f3F000000;
	cvt.sat.f32.f32 	%f197, %f196;
	mov.f32 	%f198, 0f4B400001;
	mov.f32 	%f199, 0f437C0000;
	fma.rm.f32 	%f200, %f197, %f199, %f198;
	add.f32 	%f201, %f200, 0fCB40007F;
	neg.f32 	%f202, %f201;
	fma.rn.f32 	%f203, %f195, 0f3FB8AA3B, %f202;
	fma.rn.f32 	%f204, %f195, 0f32A57060, %f203;
	mov.b32 	%r83, %f200;
	shl.b32 	%r84, %r83, 23;
	mov.b32 	%f205, %r84;
	ex2.approx.ftz.f32 	%f206, %f204;
	mul.f32 	%f207, %f206, %f205;
	mul.wide.s32 	%rd31, %r82, 4;
	add.s64 	%rd32, %rd1, %rd31;
	st.global.f32 	[%rd32], %f207;
	add.f32 	%f208, %f362, %f207;
	ld.global.f32 	%f209, [%rd30+4];
	sub.f32 	%f210, %f209, %f354;
	fma.rn.f32 	%f211, %f210, 0f3BBB989D, 0f3F000000;
	cvt.sat.f32.f32 	%f212, %f211;
	fma.rm.f32 	%f213, %f212, %f199, %f198;
	add.f32 	%f214, %f213, 0fCB40007F;
	neg.f32 	%f215, %f214;
	fma.rn.f32 	%f216, %f210, 0f3FB8AA3B, %f215;
	fma.rn.f32 	%f217, %f210, 0f32A57060, %f216;
	mov.b32 	%r85, %f213;
	shl.b32 	%r86, %r85, 23;
	mov.b32 	%f218, %r86;
	ex2.approx.ftz.f32 	%f219, %f217;
	mul.f32 	%f220, %f219, %f218;
	st.global.f32 	[%rd32+4], %f220;
	add.f32 	%f221, %f208, %f220;
	ld.global.f32 	%f222, [%rd30+8];
	sub.f32 	%f223, %f222, %f354;
	fma.rn.f32 	%f224, %f223, 0f3BBB989D, 0f3F000000;
	cvt.sat.f32.f32 	%f225, %f224;
	fma.rm.f32 	%f226, %f225, %f199, %f198;
	add.f32 	%f227, %f226, 0fCB40007F;
	neg.f32 	%f228, %f227;
	fma.rn.f32 	%f229, %f223, 0f3FB8AA3B, %f228;
	fma.rn.f32 	%f230, %f223, 0f32A57060, %f229;
	mov.b32 	%r87, %f226;
	shl.b32 	%r88, %r87, 23;
	mov.b32 	%f231, %r88;
	ex2.approx.ftz.f32 	%f232, %f230;
	mul.f32 	%f233, %f232, %f231;
	st.global.f32 	[%rd32+8], %f233;
	add.f32 	%f234, %f221, %f233;
	ld.global.f32 	%f235, [%rd30+12];
	sub.f32 	%f236, %f235, %f354;
	fma.rn.f32 	%f237, %f236, 0f3BBB989D, 0f3F000000;
	cvt.sat.f32.f32 	%f238, %f237;
	fma.rm.f32 	%f239, %f238, %f199, %f198;
	add.f32 	%f240, %f239, 0fCB40007F;
	neg.f32 	%f241, %f240;
	fma.rn.f32 	%f242, %f236, 0f3FB8AA3B, %f241;
	fma.rn.f32 	%f243, %f236, 0f32A57060, %f242;
	mov.b32 	%r89, %f239;
	shl.b32 	%r90, %r89, 23;
	mov.b32 	%f244, %r90;
	ex2.approx.ftz.f32 	%f245, %f243;
	mul.f32 	%f246, %f245, %f244;
	st.global.f32 	[%rd32+12], %f246;
	add.f32 	%f362, %f234, %f246;
	add.s32 	%r110, %r110, 4;
$L__BB9_22:
	setp.eq.s32 	%p16, %r27, 0;
	@%p16 bra 	$L__BB9_27;
	setp.eq.s32 	%p17, %r27, 1;
	@%p17 bra 	$L__BB9_25;
	add.s32 	%r91, %r110, %r2;
	mul.wide.u32 	%rd33, %r110, 4;
	add.s64 	%rd34, %rd3, %rd33;
	ld.global.f32 	%f248, [%rd34];
	sub.f32 	%f249, %f248, %f354;
	fma.rn.f32 	%f250, %f249, 0f3BBB989D, 0f3F000000;
	cvt.sat.f32.f32 	%f251, %f250;
	mov.f32 	%f252, 0f4B400001;
	mov.f32 	%f253, 0f437C0000;
	fma.rm.f32 	%f254, %f251, %f253, %f252;
	add.f32 	%f255, %f254, 0fCB40007F;
	neg.f32 	%f256, %f255;
	fma.rn.f32 	%f257, %f249, 0f3FB8AA3B, %f256;
	fma.rn.f32 	%f258, %f249, 0f32A57060, %f257;
	mov.b32 	%r92, %f254;
	shl.b32 	%r93, %r92, 23;
	mov.b32 	%f259, %r93;
	ex2.approx.ftz.f32 	%f260, %f258;
	mul.f32 	%f261, %f260, %f259;
	mul.wide.s32 	%rd35, %r91, 4;
	add.s64 	%rd36, %rd1, %rd35;
	st.global.f32 	[%rd36], %f261;
	add.f32 	%f262, %f362, %f261;
	ld.global.f32 	%f263, [%rd34+4];
	sub.f32 	%f264, %f263, %f354;
	fma.rn.f32 	%f265, %f264, 0f3BBB989D, 0f3F000000;
	cvt.sat.f32.f32 	%f266, %f265;
	fma.rm.f32 	%f267, %f266, %f253, %f252;
	add.f32 	%f268, %f267, 0fCB40007F;
	neg.f32 	%f269, %f268;
	fma.rn.f32 	%f270, %f264, 0f3FB8AA3B, %f269;
	fma.rn.f32 	%f271, %f264, 0f32A57060, %f270;
	mov.b32 	%r94, %f267;
	shl.b32 	%r95, %r94, 23;
	mov.b32 	%f272, %r95;
	ex2.approx.ftz.f32 	%f273, %f271;
	mul.f32 	%f274, %f273, %f272;
	st.global.f32 	[%rd36+4], %f274;
	add.f32 	%f362, %f262, %f274;
	add.s32 	%r110, %r110, 2;
$L__BB9_25:
	and.b32  	%r96, %r56, 1;
	setp.eq.b32 	%p18, %r96, 1;
	not.pred 	%p19, %p18;
	@%p19 bra 	$L__BB9_27;
	add.s32 	%r97, %r110, %r2;
	mul.wide.u32 	%rd37, %r110, 4;
	add.s64 	%rd38, %rd3, %rd37;
	ld.global.f32 	%f275, [%rd38];
	sub.f32 	%f276, %f275, %f354;
	fma.rn.f32 	%f277, %f276, 0f3BBB989D, 0f3F000000;
	cvt.sat.f32.f32 	%f278, %f277;
	mov.f32 	%f279, 0f4B400001;
	mov.f32 	%f280, 0f437C0000;
	fma.rm.f32 	%f281, %f278, %f280, %f279;
	add.f32 	%f282, %f281, 0fCB40007F;
	neg.f32 	%f283, %f282;
	fma.rn.f32 	%f284, %f276, 0f3FB8AA3B, %f283;
	fma.rn.f32 	%f285, %f276, 0f32A57060, %f284;
	mov.b32 	%r98, %f281;
	shl.b32 	%r99, %r98, 23;
	mov.b32 	%f286, %r99;
	ex2.approx.ftz.f32 	%f287, %f285;
	mul.f32 	%f288, %f287, %f286;
	mul.wide.s32 	%rd39, %r97, 4;
	add.s64 	%rd40, %rd1, %rd39;
	st.global.f32 	[%rd40], %f288;
	add.f32 	%f362, %f362, %f288;
$L__BB9_27:
	setp.lt.s32 	%p20, %r56, 1;
	@%p20 bra 	$L__BB9_40;
	and.b32  	%r32, %r56, 15;
	setp.lt.u32 	%p21, %r56, 16;
	mov.b32 	%r117, 0;
	@%p21 bra 	$L__BB9_31;
	and.b32  	%r117, %r56, 2147483632;
	neg.s32 	%r116, %r117;
	add.s64 	%rd10, %rd1, 32;
	mov.u32 	%r115, %r2;
$L__BB9_30:
	.pragma "nounroll";
	mul.wide.s32 	%rd41, %r115, 4;
	add.s64 	%rd42, %rd10, %rd41;
	ld.global.f32 	%f289, [%rd42+-32];
	div.rn.f32 	%f290, %f289, %f362;
	st.global.f32 	[%rd42+-32], %f290;
	ld.global.f32 	%f291, [%rd42+-28];
	div.rn.f32 	%f292, %f291, %f362;
	st.global.f32 	[%rd42+-28], %f292;
	ld.global.f32 	%f293, [%rd42+-24];
	div.rn.f32 	%f294, %f293, %f362;
	st.global.f32 	[%rd42+-24], %f294;
	ld.global.f32 	%f295, [%rd42+-20];
	div.rn.f32 	%f296, %f295, %f362;
	st.global.f32 	[%rd42+-20], %f296;
	ld.global.f32 	%f297, [%rd42+-16];
	div.rn.f32 	%f298, %f297, %f362;
	st.global.f32 	[%rd42+-16], %f298;
	ld.global.f32 	%f299, [%rd42+-12];
	div.rn.f32 	%f300, %f299, %f362;
	st.global.f32 	[%rd42+-12], %f300;
	ld.global.f32 	%f301, [%rd42+-8];
	div.rn.f32 	%f302, %f301, %f362;
	st.global.f32 	[%rd42+-8], %f302;
	ld.global.f32 	%f303, [%rd42+-4];
	div.rn.f32 	%f304, %f303, %f362;
	st.global.f32 	[%rd42+-4], %f304;
	ld.global.f32 	%f305, [%rd42];
	div.rn.f32 	%f306, %f305, %f362;
	st.global.f32 	[%rd42], %f306;
	ld.global.f32 	%f307, [%rd42+4];
	div.rn.f32 	%f308, %f307, %f362;
	st.global.f32 	[%rd42+4], %f308;
	ld.global.f32 	%f309, [%rd42+8];
	div.rn.f32 	%f310, %f309, %f362;
	st.global.f32 	[%rd42+8], %f310;
	ld.global.f32 	%f311, [%rd42+12];
	div.rn.f32 	%f312, %f311, %f362;
	st.global.f32 	[%rd42+12], %f312;
	ld.global.f32 	%f313, [%rd42+16];
	div.rn.f32 	%f314, %f313, %f362;
	st.global.f32 	[%rd42+16], %f314;
	ld.global.f32 	%f315, [%rd42+20];
	div.rn.f32 	%f316, %f315, %f362;
	st.global.f32 	[%rd42+20], %f316;
	ld.global.f32 	%f317, [%rd42+24];
	div.rn.f32 	%f318, %f317, %f362;
	st.global.f32 	[%rd42+24], %f318;
	ld.global.f32 	%f319, [%rd42+28];
	div.rn.f32 	%f320, %f319, %f362;
	st.global.f32 	[%rd42+28], %f320;
	add.s32 	%r116, %r116, 16;
	add.s32 	%r115, %r115, 16;
	setp.ne.s32 	%p22, %r116, 0;
	@%p22 bra 	$L__BB9_30;
$L__BB9_31:
	setp.eq.s32 	%p23, %r32, 0;
	@%p23 bra 	$L__BB9_40;
	and.b32  	%r44, %r56, 7;
	setp.lt.u32 	%p24, %r32, 8;
	@%p24 bra 	$L__BB9_34;
	add.s32 	%r101, %r117, %r2;
	mul.wide.s32 	%rd43, %r101, 4;
	add.s64 	%rd44, %rd1, %rd43;
	ld.global.f32 	%f321, [%rd44];
	div.rn.f32 	%f322, %f321, %f362;
	st.global.f32 	[%rd44], %f322;
	ld.global.f32 	%f323, [%rd44+4];
	div.rn.f32 	%f324, %f323, %f362;
	st.global.f32 	[%rd44+4], %f324;
	ld.global.f32 	%f325, [%rd44+8];
	div.rn.f32 	%f326, %f325, %f362;
	st.global.f32 	[%rd44+8], %f326;
	ld.global.f32 	%f327, [%rd44+12];
	div.rn.f32 	%f328, %f327, %f362;
	st.global.f32 	[%rd44+12], %f328;
	ld.global.f32 	%f329, [%rd44+16];
	div.rn.f32 	%f330, %f329, %f362;
	st.global.f32 	[%rd44+16], %f330;
	ld.global.f32 	%f331, [%rd44+20];
	div.rn.f32 	%f332, %f331, %f362;
	st.global.f32 	[%rd44+20], %f332;
	ld.global.f32 	%f333, [%rd44+24];
	div.rn.f32 	%f334, %f333, %f362;
	st.global.f32 	[%rd44+24], %f334;
	ld.global.f32 	%f335, [%rd44+28];
	div.rn.f32 	%f336, %f335, %f362;
	st.global.f32 	[%rd44+28], %f336;
	add.s32 	%r117, %r117, 8;
$L__BB9_34:
	setp.eq.s32 	%p25, %r44, 0;
	@%p25 bra 	$L__BB9_40;
	and.b32  	%r47, %r56, 3;
	setp.lt.u32 	%p26, %r44, 4;
	@%p26 bra 	$L__BB9_37;
	add.s32 	%r102, %r117, %r2;
	mul.wide.s32 	%rd45, %r102, 4;
	add.s64 	%rd46, %rd1, %rd45;
	ld.global.f32 	%f337, [%rd46];
	div.rn.f32 	%f338, %f337, %f362;
	st.global.f32 	[%rd46], %f338;
	ld.global.f32 	%f339, [%rd46+4];
	div.rn.f32 	%f340, %f339, %f362;
	st.global.f32 	[%rd46+4], %f340;
	ld.global.f32 	%f341, [%rd46+8];
	div.rn.f32 	%f342, %f341, %f362;
	st.global.f32 	[%rd46+8], %f342;
	ld.global.f32 	%f343, [%rd46+12];
	div.rn.f32 	%f344, %f343, %f362;
	st.global.f32 	[%rd46+12], %f344;
	add.s32 	%r117, %r117, 4;
$L__BB9_37:
	setp.eq.s32 	%p27, %r47, 0;
	@%p27 bra 	$L__BB9_40;
	add.s32 	%r121, %r117, %r2;
	neg.s32 	%r120, %r47;
$L__BB9_39:
	.pragma "nounroll";
	mul.wide.s32 	%rd47, %r121, 4;
	add.s64 	%rd48, %rd1, %rd47;
	ld.global.f32 	%f345, [%rd48];
	div.rn.f32 	%f346, %f345, %f362;
	st.global.f32 	[%rd48], %f346;
	add.s32 	%r121, %r121, 1;
	add.s32 	%r120, %r120, 1;
	setp.ne.s32 	%p28, %r120, 0;
	@%p28 bra 	$L__BB9_39;
$L__BB9_40:
	ret;

}
	// .globl	_Z15softmaxBackwardPfS_S_ii
.visible .entry _Z15softmaxBackwardPfS_S_ii(
	.param .u64 .ptr .align 1 _Z15softmaxBackwardPfS_S_ii_param_0,
	.param .u64 .ptr .align 1 _Z15softmaxBackwardPfS_S_ii_param_1,
	.param .u64 .ptr .align 1 _Z15softmaxBackwardPfS_S_ii_param_2,
	.param .u32 _Z15softmaxBackwardPfS_S_ii_param_3,
	.param .u32 _Z15softmaxBackwardPfS_S_ii_param_4
)
{
	.reg .pred 	%p<20>;
	.reg .b32 	%r<68>;
	.reg .b32 	%f<228>;
	.reg .b64 	%rd<40>;

	ld.param.u64 	%rd9, [_Z15softmaxBackwardPfS_S_ii_param_0];
	ld.param.u64 	%rd10, [_Z15softmaxBackwardPfS_S_ii_param_1];
	ld.param.u64 	%rd11, [_Z15softmaxBackwardPfS_S_ii_param_2];
	ld.param.u32 	%r44, [_Z15softmaxBackwardPfS_S_ii_param_3];
	ld.param.u32 	%r43, [_Z15softmaxBackwardPfS_S_ii_param_4];
	cvta.to.global.u64 	%rd1, %rd11;
	cvta.to.global.u64 	%rd2, %rd9;
	cvta.to.global.u64 	%rd3, %rd10;
	mov.u32 	%r45, %ctaid.x;
	mov.u32 	%r46, %ntid.x;
	mov.u32 	%r47, %tid.x;
	mad.lo.s32 	%r1, %r45, %r46, %r47;
	setp.ge.s32 	%p1, %r1, %r44;
	@%p1 bra 	$L__BB10_27;
	mul.lo.s32 	%r2, %r43, %r1;
	setp.lt.s32 	%p2, %r43, 1;
	mov.f32 	%f226, 0f00000000;
	@%p2 bra 	$L__BB10_14;
	and.b32  	%r3, %r43, 15;
	setp.lt.u32 	%p3, %r43, 16;
	mov.f32 	%f226, 0f00000000;
	mov.b32 	%r54, 0;
	@%p3 bra 	$L__BB10_5;
	and.b32  	%r54, %r43, 2147483632;
	neg.s32 	%r60, %r54;
	add.s64 	%rd4, %rd3, 32;
	add.s64 	%rd5, %rd2, 32;
	mov.f32 	%f226, 0f00000000;
	mov.u32 	%r59, %r2;
$L__BB10_4:
	.pragma "nounroll";
	mul.wide.s32 	%rd12, %r59, 4;
	add.s64 	%rd13, %rd4, %rd12;
	add.s64 	%rd14, %rd5, %rd12;
	ld.global.f32 	%f18, [%rd13+-32];
	ld.global.f32 	%f19, [%rd14+-32];
	fma.rn.f32 	%f20, %f18, %f19, %f226;
	ld.global.f32 	%f21, [%rd13+-28];
	ld.global.f32 	%f22, [%rd14+-28];
	fma.rn.f32 	%f23, %f21, %f22, %f20;
	ld.global.f32 	%f24, [%rd13+-24];
	ld.global.f32 	%f25, [%rd14+-24];
	fma.rn.f32 	%f26, %f24, %f25, %f23;
	ld.global.f32 	%f27, [%rd13+-20];
	ld.global.f32 	%f28, [%rd14+-20];
	fma.rn.f32 	%f29, %f27, %f28, %f26;
	ld.global.f32 	%f30, [%rd13+-16];
	ld.global.f32 	%f31, [%rd14+-16];
	fma.rn.f32 	%f32, %f30, %f31, %f29;
	ld.global.f32 	%f33, [%rd13+-12];
	ld.global.f32 	%f34, [%rd14+-12];
	fma.rn.f32 	%f35, %f33, %f34, %f32;
	ld.global.f32 	%f36, [%rd13+-8];
	ld.global.f32 	%f37, [%rd14+-8];
	fma.rn.f32 	%f38, %f36, %f37, %f35;
	ld.global.f32 	%f39, [%rd13+-4];
	ld.global.f32 	%f40, [%rd14+-4];
	fma.rn.f32 	%f41, %f39, %f40, %f38;
	ld.global.f32 	%f42, [%rd13];
	ld.global.f32 	%f43, [%rd14];
	fma.rn.f32 	%f44, %f42, %f43, %f41;
	ld.global.f32 	%f45, [%rd13+4];
	ld.global.f32 	%f46, [%rd14+4];
	fma.rn.f32 	%f47, %f45, %f46, %f44;
	ld.global.f32 	%f48, [%rd13+8];
	ld.global.f32 	%f49, [%rd14+8];
	fma.rn.f32 	%f50, %f48, %f49, %f47;
	ld.global.f32 	%f51, [%rd13+12];
	ld.global.f32 	%f52, [%rd14+12];
	fma.rn.f32 	%f53, %f51, %f52, %f50;
	ld.global.f32 	%f54, [%rd13+16];
	ld.global.f32 	%f55, [%rd14+16];
	fma.rn.f32 	%f56, %f54, %f55, %f53;
	ld.global.f32 	%f57, [%rd13+20];
	ld.global.f32 	%f58, [%rd14+20];
	fma.rn.f32 	%f59, %f57, %f58, %f56;
	ld.global.f32 	%f60, [%rd13+24];
	ld.global.f32 	%f61, [%rd14+24];
	fma.rn.f32 	%f62, %f60, %f61, %f59;
	ld.global.f32 	%f63, [%rd13+28];
	ld.global.f32 	%f64, [%rd14+28];
	fma.rn.f32 	%f226, %f63, %f64, %f62;
	add.s32 	%r60, %r60, 16;
	add.s32 	%r59, %r59, 16;
	setp.eq.s32 	%p4, %r60, 0;
	@%p4 bra 	$L__BB10_5;
	bra.uni 	$L__BB10_4;
$L__BB10_5:
	setp.eq.s32 	%p5, %r3, 0;
	@%p5 bra 	$L__BB10_14;
	and.b32  	%r7, %r43, 7;
	setp.lt.u32 	%p6, %r3, 8;
	@%p6 bra 	$L__BB10_8;
	add.s32 	%r49, %r54, %r2;
	mul.wide.s32 	%rd15, %r49, 4;
	add.s64 	%rd16, %rd3, %rd15;
	ld.global.f32 	%f66, [%rd16];
	add.s64 	%rd17, %rd2, %rd15;
	ld.global.f32 	%f67, [%rd17];
	fma.rn.f32 	%f68, %f66, %f67, %f226;
	ld.global.f32 	%f69, [%rd16+4];
	ld.global.f32 	%f70, [%rd17+4];
	fma.rn.f32 	%f71, %f69, %f70, %f68;
	ld.global.f32 	%f72, [%rd16+8];
	ld.global.f32 	%f73, [%rd17+8];
	fma.rn.f32 	%f74, %f72, %f73, %f71;
	ld.global.f32 	%f75, [%rd16+12];
	ld.global.f32 	%f76, [%rd17+12];
	fma.rn.f32 	%f77, %f75, %f76, %f74;
	ld.global.f32 	%f78, [%rd16+16];
	ld.global.f32 	%f79, [%rd17+16];
	fma.rn.f32 	%f80, %f78, %f79, %f77;
	ld.global.f32 	%f81, [%rd16+20];
	ld.global.f32 	%f82, [%rd17+20];
	fma.rn.f32 	%f83, %f81, %f82, %f80;
	ld.global.f32 	%f84, [%rd16+24];
	ld.global.f32 	%f85, [%rd17+24];
	fma.rn.f32 	%f86, %f84, %f85, %f83;
	ld.global.f32 	%f87, [%rd16+28];
	ld.global.f32 	%f88, [%rd17+28];
	fma.rn.f32 	%f226, %f87, %f88, %f86;
	add.s32 	%r54, %r54, 8;
$L__BB10_8:
	setp.eq.s32 	%p7, %r7, 0;
	@%p7 bra 	$L__BB10_14;
	and.b32  	%r10, %r43, 3;
	setp.lt.u32 	%p8, %r7, 4;
	@%p8 bra 	$L__BB10_11;
	add.s32 	%r50, %r54, %r2;
	mul.wide.s32 	%rd18, %r50, 4;
	add.s64 	%rd19, %rd3, %rd18;
	ld.global.f32 	%f90, [%rd19];
	add.s64 	%rd20, %rd2, %rd18;
	ld.global.f32 	%f91, [%rd20];
	fma.rn.f32 	%f92, %f90, %f91, %f226;
	ld.global.f32 	%f93, [%rd19+4];
	ld.global.f32 	%f94, [%rd20+4];
	fma.rn.f32 	%f95, %f93, %f94, %f92;
	ld.global.f32 	%f96, [%rd19+8];
	ld.global.f32 	%f97, [%rd20+8];
	fma.rn.f32 	%f98, %f96, %f97, %f95;
	ld.global.f32 	%f99, [%rd19+12];
	ld.global.f32 	%f100, [%rd20+12];
	fma.rn.f32 	%f226, %f99, %f100, %f98;
	add.s32 	%r54, %r54, 4;
$L__BB10_11:
	setp.eq.s32 	%p9, %r10, 0;
	@%p9 bra 	$L__BB10_14;
	add.s32 	%r58, %r54, %r2;
	neg.s32 	%r57, %r10;
$L__BB10_13:
	.pragma "nounroll";
	mul.wide.s32 	%rd21, %r58, 4;
	add.s64 	%rd22, %rd2, %rd21;
	add.s64 	%rd23, %rd3, %rd21;
	ld.global.f32 	%f101, [%rd23];
	ld.global.f32 	%f102, [%rd22];
	fma.rn.f32 	%f226, %f101, %f102, %f226;
	add.s32 	%r58, %r58, 1;
	add.s32 	%r57, %r57, 1;
	setp.ne.s32 	%p10, %r57, 0;
	@%p10 bra 	$L__BB10_13;
$L__BB10_14:
	setp.lt.s32 	%p11, %r43, 1;
	@%p11 bra 	$L__BB10_27;
	and.b32  	%r19, %r43, 15;
	setp.lt.u32 	%p12, %r43, 16;
	mov.b32 	%r63, 0;
	@%p12 bra 	$L__BB10_18;
	and.b32  	%r63, %r43, 2147483632;
	neg.s32 	%r62, %r63;
	add.s64 	%rd6, %rd3, 32;
	add.s64 	%rd7, %rd2, 32;
	add.s64 	%rd8, %rd1, 32;
	mov.u32 	%r61, %r2;
$L__BB10_17:
	.pragma "nounroll";
	mul.wide.s32 	%rd24, %r61, 4;
	add.s64 	%rd25, %rd6, %rd24;
	add.s64 	%rd26, %rd7, %rd24;
	add.s64 	%rd27, %rd8, %rd24;
	ld.global.f32 	%f103, [%rd25+-32];
	ld.global.f32 	%f104, [%rd26+-32];
	sub.f32 	%f105, %f104, %f226;
	mul.f32 	%f106, %f103, %f105;
	st.global.f32 	[%rd27+-32], %f106;
	ld.global.f32 	%f107, [%rd25+-28];
	ld.global.f32 	%f108, [%rd26+-28];
	sub.f32 	%f109, %f108, %f226;
	mul.f32 	%f110, %f107, %f109;
	st.global.f32 	[%rd27+-28], %f110;
	ld.global.f32 	%f111, [%rd25+-24];
	ld.global.f32 	%f112, [%rd26+-24];
	sub.f32 	%f113, %f112, %f226;
	mul.f32 	%f114, %f111, %f113;
	st.global.f32 	[%rd27+-24], %f114;
	ld.global.f32 	%f115, [%rd25+-20];
	ld.global.f32 	%f116, [%rd26+-20];
	sub.f32 	%f117, %f116, %f226;
	mul.f32 	%f118, %f115, %f117;
	st.global.f32 	[%rd27+-20], %f118;
	ld.global.f32 	%f119, [%rd25+-16];
	ld.global.f32 	%f120, [%rd26+-16];
	sub.f32 	%f121, %f120, %f226;
	mul.f32 	%f122, %f119, %f121;
	st.global.f32 	[%rd27+-16], %f122;
	ld.global.f32 	%f123, [%rd25+-12];
	ld.global.f32 	%f124, [%rd26+-12];
	sub.f32 	%f125, %f124, %f226;
	mul.f32 	%f126, %f123, %f125;
	st.global.f32 	[%rd27+-12], %f126;
	ld.global.f32 	%f127, [%rd25+-8];
	ld.global.f32 	%f128, [%rd26+-8];
	sub.f32 	%f129, %f128, %f226;
	mul.f32 	%f130, %f127, %f129;
	st.global.f32 	[%rd27+-8], %f130;
	ld.global.f32 	%f131, [%rd25+-4];
	ld.global.f32 	%f132, [%rd26+-4];
	sub.f32 	%f133, %f132, %f226;
	mul.f32 	%f134, %f131, %f133;
	st.global.f32 	[%rd27+-4], %f134;
	ld.global.f32 	%f135, [%rd25];
	ld.global.f32 	%f136, [%rd26];
	sub.f32 	%f137, %f136, %f226;
	mul.f32 	%f138, %f135, %f137;
	st.global.f32 	[%rd27], %f138;
	ld.global.f32 	%f139, [%rd25+4];
	ld.global.f32 	%f140, [%rd26+4];
	sub.f32 	%f141, %f140, %f226;
	mul.f32 	%f142, %f139, %f141;
	st.global.f32 	[%rd27+4], %f142;
	ld.global.f32 	%f143, [%rd25+8];
	ld.global.f32 	%f144, [%rd26+8];
	sub.f32 	%f145, %f144, %f226;
	mul.f32 	%f146, %f143, %f145;
	st.global.f32 	[%rd27+8], %f146;
	ld.global.f32 	%f147, [%rd25+12];
	ld.global.f32 	%f148, [%rd26+12];
	sub.f32 	%f149, %f148, %f226;
	mul.f32 	%f150, %f147, %f149;
	st.global.f32 	[%rd27+12], %f150;
	ld.global.f32 	%f151, [%rd25+16];
	ld.global.f32 	%f152, [%rd26+16];
	sub.f32 	%f153, %f152, %f226;
	mul.f32 	%f154, %f151, %f153;
	st.global.f32 	[%rd27+16], %f154;
	ld.global.f32 	%f155, [%rd25+20];
	ld.global.f32 	%f156, [%rd26+20];
	sub.f32 	%f157, %f156, %f226;
	mul.f32 	%f158, %f155, %f157;
	st.global.f32 	[%rd27+20], %f158;
	ld.global.f32 	%f159, [%rd25+24];
	ld.global.f32 	%f160, [%rd26+24];
	sub.f32 	%f161, %f160, %f226;
	mul.f32 	%f162, %f159, %f161;
	st.global.f32 	[%rd27+24], %f162;
	ld.global.f32 	%f163, [%rd25+28];
	ld.global.f32 	%f164, [%rd26+28];
	sub.f32 	%f165, %f164, %f226;
	mul.f32 	%f166, %f163, %f165;
	st.global.f32 	[%rd27+28], %f166;
	add.s32 	%r62, %r62, 16;
	add.s32 	%r61, %r61, 16;
	setp.ne.s32 	%p13, %r62, 0;
	@%p13 bra 	$L__BB10_17;
$L__BB10_18:
	setp.eq.s32 	%p14, %r19, 0;
	@%p14 bra 	$L__BB10_27;
	and.b32  	%r31, %r43, 7;
	setp.lt.u32 	%p15, %r19, 8;
	@%p15 bra 	$L__BB10_21;
	add.s32 	%r52, %r63, %r2;
	mul.wide.s32 	%rd28, %r52, 4;
	add.s64 	%rd29, %rd3, %rd28;
	ld.global.f32 	%f167, [%rd29];
	add.s64 	%rd30, %rd2, %rd28;
	ld.global.f32 	%f168, [%rd30];
	sub.f32 	%f169, %f168, %f226;
	mul.f32 	%f170, %f167, %f169;
	add.s64 	%rd31, %rd1, %rd28;
	st.global.f32 	[%rd31], %f170;
	ld.global.f32 	%f171, [%rd29+4];
	ld.global.f32 	%f172, [%rd30+4];
	sub.f32 	%f173, %f172, %f226;
	mul.f32 	%f174, %f171, %f173;
	st.global.f32 	[%rd31+4], %f174;
	ld.global.f32 	%f175, [%rd29+8];
	ld.global.f32 	%f176, [%rd30+8];
	sub.f32 	%f177, %f176, %f226;
	mul.f32 	%f178, %f175, %f177;
	st.global.f32 	[%rd31+8], %f178;
	ld.global.f32 	%f179, [%rd29+12];
	ld.global.f32 	%f180, [%rd30+12];
	sub.f32 	%f181, %f180, %f226;
	mul.f32 	%f182, %f179, %f181;
	st.global.f32 	[%rd31+12], %f182;
	ld.global.f32 	%f183, [%rd29+16];
	ld.global.f32 	%f184, [%rd30+16];
	sub.f32 	%f185, %f184, %f226;
	mul.f32 	%f186, %f183, %f185;
	st.global.f32 	[%rd31+16], %f186;
	ld.global.f32 	%f187, [%rd29+20];
	ld.global.f32 	%f188, [%rd30+20];
	sub.f32 	%f189, %f188, %f226;
	mul.f32 	%f190, %f187, %f189;
	st.global.f32 	[%rd31+20], %f190;
	ld.global.f32 	%f191, [%rd29+24];
	ld.global.f32 	%f192, [%rd30+24];
	sub.f32 	%f193, %f192, %f226;
	mul.f32 	%f194, %f191, %f193;
	st.global.f32 	[%rd31+24], %f194;
	ld.global.f32 	%f195, [%rd29+28];
	ld.global.f32 	%f196, [%rd30+28];
	sub.f32 	%f197, %f196, %f226;
	mul.f32 	%f198, %f195, %f197;
	st.global.f32 	[%rd31+28], %f198;
	add.s32 	%r63, %r63, 8;
$L__BB10_21:
	setp.eq.s32 	%p16, %r31, 0;
	@%p16 bra 	$L__BB10_27;
	and.b32  	%r34, %r43, 3;
	setp.lt.u32 	%p17, %r31, 4;
	@%p17 bra 	$L__BB10_24;
	add.s32 	%r53, %r63, %r2;
	mul.wide.s32 	%rd32, %r53, 4;
	add.s64 	%rd33, %rd3, %rd32;
	ld.global.f32 	%f199, [%rd33];
	add.s64 	%rd34, %rd2, %rd32;
	ld.global.f32 	%f200, [%rd34];
	sub.f32 	%f201, %f200, %f226;
	mul.f32 	%f202, %f199, %f201;
	add.s64 	%rd35, %rd1, %rd32;
	st.global.f32 	[%rd35], %f202;
	ld.global.f32 	%f203, [%rd33+4];
	ld.global.f32 	%f204, [%rd34+4];
	sub.f32 	%f205, %f204, %f226;
	mul.f32 	%f206, %f203, %f205;
	st.global.f32 	[%rd35+4], %f206;
	ld.global.f32 	%f207, [%rd33+8];
	ld.global.f32 	%f208, [%rd34+8];
	sub.f32 	%f209, %f208, %f226;
	mul.f32 	%f210, %f207, %f209;
	st.global.f32 	[%rd35+8], %f210;
	ld.global.f32 	%f211, [%rd33+12];
	ld.global.f32 	%f212, [%rd34+12];
	sub.f32 	%f213, %f212, %f226;
	mul.f32 	%f214, %f211, %f213;
	st.global.f32 	[%rd35+12], %f214;
	add.s32 	%r63, %r63, 4;
$L__BB10_24:
	setp.eq.s32 	%p18, %r34, 0;
	@%p18 bra 	$L__BB10_27;
	add.s32 	%r67, %r63, %r2;
	neg.s32 	%r66, %r34;
$L__BB10_26:
	.pragma "nounroll";
	mul.wide.s32 	%rd36, %r67, 4;
	add.s64 	%rd37, %rd1, %rd36;
	add.s64 	%rd38, %rd2, %rd36;
	add.s64 	%rd39, %rd3, %rd36;
	ld.global.f32 	%f215, [%rd39];
	ld.global.f32 	%f216, [%rd38];
	sub.f32 	%f217, %f216, %f226;
	mul.f32 	%f218, %f215, %f217;
	st.global.f32 	[%rd37], %f218;
	add.s32 	%r67, %r67, 1;
	add.s32 	%r66, %r66, 1;
	setp.ne.s32 	%p19, %r66, 0;
	@%p19 bra 	$L__BB10_26;
$L__BB10_27:
	ret;

}
	// .globl	_Z16crossEntropyLossPfPiS_ii
.visible .entry _Z16crossEntropyLossPfPiS_ii(
	.param .u64 .ptr .align 1 _Z16crossEntropyLossPfPiS_ii_param_0,
	.param .u64 .ptr .align 1 _Z16crossEntropyLossPfPiS_ii_param_1,
	.param .u64 .ptr .align 1 _Z16crossEntropyLossPfPiS_ii_param_2,
	.param .u32 _Z16crossEntropyLossPfPiS_ii_param_3,
	.param .u32 _Z16crossEntropyLossPfPiS_ii_param_4
)
{
	.reg .pred 	%p<3>;
	.reg .b32 	%r<13>;
	.reg .b32 	%f<24>;
	.reg .b64 	%rd<11>;

	ld.param.u64 	%rd1, [_Z16crossEntropyLossPfPiS_ii_param_0];
	ld.param.u64 	%rd2, [_Z16crossEntropyLossPfPiS_ii_param_1];
	ld.param.u64 	%rd3, [_Z16crossEntropyLossPfPiS_ii_param_2];
	ld.param.u32 	%r2, [_Z16crossEntropyLossPfPiS_ii_param_3];
	ld.param.u32 	%r3, [_Z16crossEntropyLossPfPiS_ii_param_4];
	mov.u32 	%r4, %ctaid.x;
	mov.u32 	%r5, %ntid.x;
	mov.u32 	%r6, %tid.x;
	mad.lo.s32 	%r1, %r4, %r5, %r6;
	setp.ge.s32 	%p1, %r1, %r2;
	@%p1 bra 	$L__BB11_2;
	cvta.to.global.u64 	%rd4, %rd2;
	cvta.to.global.u64 	%rd5, %rd1;
	cvta.to.global.u64 	%rd6, %rd3;
	mul.wide.s32 	%rd7, %r1, 4;
	add.s64 	%rd8, %rd4, %rd7;
	ld.global.u32 	%r7, [%rd8];
	mad.lo.s32 	%r8, %r3, %r1, %r7;
	mul.wide.s32 	%rd9, %r8, 4;
	add.s64 	%rd10, %rd5, %rd9;
	ld.global.f32 	%f1, [%rd10];
	max.f32 	%f2, %f1, 0f33D6BF95;
	mov.b32 	%r9, %f2;
	add.s32 	%r10, %r9, -1059760811;
	and.b32  	%r11, %r10, -8388608;
	sub.s32 	%r12, %r9, %r11;
	mov.b32 	%f3, %r12;
	cvt.rn.f32.s32 	%f4, %r11;
	fma.rn.f32 	%f5, %f4, 0f34000000, 0f00000000;
	add.f32 	%f6, %f3, 0fBF800000;
	fma.rn.f32 	%f7, %f6, 0fBE055027, 0f3E1039F6;
	fma.rn.f32 	%f8, %f7, %f6, 0fBDF8CDCC;
	fma.rn.f32 	%f9, %f8, %f6, 0f3E0F2955;
	fma.rn.f32 	%f10, %f9, %f6, 0fBE2AD8B9;
	fma.rn.f32 	%f11, %f10, %f6, 0f3E4CED0B;
	fma.rn.f32 	%f12, %f11, %f6, 0fBE7FFF22;
	fma.rn.f32 	%f13, %f12, %f6, 0f3EAAAA78;
	fma.rn.f32 	%f14, %f13, %f6, 0fBF000000;
	mul.f32 	%f15, %f6, %f14;
	fma.rn.f32 	%f16, %f15, %f6, %f6;
	fma.rn.f32 	%f17, %f5, 0f3F317218, %f16;
	setp.gt.u32 	%p2, %r9, 2139095039;
	fma.rn.f32 	%f18, %f2, 0f7F800000, 0f7F800000;
	selp.f32 	%f19, %f18, %f17, %p2;
	neg.f32 	%f20, %f19;
	cvt.rn.f32.s32 	%f21, %r2;
	div.rn.f32 	%f22, %f20, %f21;
	atom.global.add.f32 	%f23, [%rd6], %f22;
$L__BB11_2:
	ret;

}
	// .globl	_Z16batchNormForwardPfS_S_S_S_S_iif
.visible .entry _Z16batchNormForwardPfS_S_S_S_S_iif(
	.param .u64 .ptr .align 1 _Z16batchNormForwardPfS_S_S_S_S_iif_param_0,
	.param .u64 .ptr .align 1 _Z16batchNormForwardPfS_S_S_S_S_iif_param_1,
	.param .u64 .ptr .align 1 _Z16batchNormForwardPfS_S_S_S_S_iif_param_2,
	.param .u64 .ptr .align 1 _Z16batchNormForwardPfS_S_S_S_S_iif_param_3,
	.param .u64 .ptr .align 1 _Z16batchNormForwardPfS_S_S_S_S_iif_param_4,
	.param .u64 .ptr .align 1 _Z16batchNormForwardPfS_S_S_S_S_iif_param_5,
	.param .u32 _Z16batchNormForwardPfS_S_S_S_S_iif_param_6,
	.param .u32 _Z16batchNormForwardPfS_S_S_S_S_iif_param_7,
	.param .f32 _Z16batchNormForwardPfS_S_S_S_S_iif_param_8
)
{
	.reg .pred 	%p<29>;
	.reg .b32 	%r<93>;
	.reg .b32 	%f<305>;
	.reg .b64 	%rd<129>;

	ld.param.u64 	%rd10, [_Z16batchNormForwardPfS_S_S_S_S_iif_param_0];
	ld.param.u64 	%rd11, [_Z16batchNormForwardPfS_S_S_S_S_iif_param_1];
	ld.param.u64 	%rd6, [_Z16batchNormForwardPfS_S_S_S_S_iif_param_2];
	ld.param.u64 	%rd7, [_Z16batchNormForwardPfS_S_S_S_S_iif_param_3];
	ld.param.u64 	%rd8, [_Z16batchNormForwardPfS_S_S_S_S_iif_param_4];
	ld.param.u64 	%rd9, [_Z16batchNormForwardPfS_S_S_S_S_iif_param_5];
	ld.param.u32 	%r58, [_Z16batchNormForwardPfS_S_S_S_S_iif_param_6];
	ld.param.u32 	%r59, [_Z16batchNormForwardPfS_S_S_S_S_iif_param_7];
	ld.param.f32 	%f30, [_Z16batchNormForwardPfS_S_S_S_S_iif_param_8];
	cvta.to.global.u64 	%rd1, %rd11;
	cvta.to.global.u64 	%rd2, %rd10;
	mov.u32 	%r60, %ctaid.x;
	mov.u32 	%r61, %ntid.x;
	mov.u32 	%r62, %tid.x;
	mad.lo.s32 	%r1, %r60, %r61, %r62;
	setp.ge.s32 	%p1, %r1, %r59;
	@%p1 bra 	$L__BB12_39;
	setp.lt.s32 	%p2, %r58, 1;
	mov.f32 	%f295, 0f00000000;
	@%p2 bra 	$L__BB12_14;
	and.b32  	%r2, %r58, 15;
	setp.lt.u32 	%p3, %r58, 16;
	mov.f32 	%f295, 0f00000000;
	mov.b32 	%r77, 0;
	@%p3 bra 	$L__BB12_5;
	and.b32  	%r77, %r58, 2147483632;
	neg.s32 	%r75, %r77;
	shl.b32 	%r5, %r59, 4;
	mov.f32 	%f295, 0f00000000;
	mul.wide.s32 	%rd14, %r59, 4;
	mov.u32 	%r74, %r1;
$L__BB12_4:
	.pragma "nounroll";
	mul.wide.s32 	%rd12, %r74, 4;
	add.s64 	%rd13, %rd2, %rd12;
	ld.global.f32 	%f35, [%rd13];
	add.f32 	%f36, %f295, %f35;
	add.s64 	%rd15, %rd13, %rd14;
	ld.global.f32 	%f37, [%rd15];
	add.f32 	%f38, %f36, %f37;
	add.s64 	%rd16, %rd15, %rd14;
	ld.global.f32 	%f39, [%rd16];
	add.f32 	%f40, %f38, %f39;
	add.s64 	%rd17, %rd16, %rd14;
	ld.global.f32 	%f41, [%rd17];
	add.f32 	%f42, %f40, %f41;
	add.s64 	%rd18, %rd17, %rd14;
	ld.global.f32 	%f43, [%rd18];
	add.f32 	%f44, %f42, %f43;
	add.s64 	%rd19, %rd18, %rd14;
	ld.global.f32 	%f45, [%rd19];
	add.f32 	%f46, %f44, %f45;
	add.s64 	%rd20, %rd19, %rd14;
	ld.global.f32 	%f47, [%rd20];
	add.f32 	%f48, %f46, %f47;
	add.s64 	%rd21, %rd20, %rd14;
	ld.global.f32 	%f49, [%rd21];
	add.f32 	%f50, %f48, %f49;
	add.s64 	%rd22, %rd21, %rd14;
	ld.global.f32 	%f51, [%rd22];
	add.f32 	%f52, %f50, %f51;
	add.s64 	%rd23, %rd22, %rd14;
	ld.global.f32 	%f53, [%rd23];
	add.f32 	%f54, %f52, %f53;
	add.s64 	%rd24, %rd23, %rd14;
	ld.global.f32 	%f55, [%rd24];
	add.f32 	%f56, %f54, %f55;
	add.s64 	%rd25, %rd24, %rd14;
	ld.global.f32 	%f57, [%rd25];
	add.f32 	%f58, %f56, %f57;
	add.s64 	%rd26, %rd25, %rd14;
	ld.global.f32 	%f59, [%rd26];
	add.f32 	%f60, %f58, %f59;
	add.s64 	%rd27, %rd26, %rd14;
	ld.global.f32 	%f61, [%rd27];
	add.f32 	%f62, %f60, %f61;
	add.s64 	%rd28, %rd27, %rd14;
	ld.global.f32 	%f63, [%rd28];
	add.f32 	%f64, %f62, %f63;
	add.s64 	%rd29, %rd28, %rd14;
	ld.global.f32 	%f65, [%rd29];
	add.f32 	%f295, %f64, %f65;
	add.s32 	%r75, %r75, 16;
	add.s32 	%r74, %r74, %r5;
	setp.ne.s32 	%p4, %r75, 0;
	@%p4 bra 	$L__BB12_4;
$L__BB12_5:
	setp.eq.s32 	%p5, %r2, 0;
	@%p5 bra 	$L__BB12_14;
	and.b32  	%r11, %r58, 7;
	setp.lt.u32 	%p6, %r2, 8;
	@%p6 bra 	$L__BB12_8;
	mad.lo.s32 	%r64, %r77, %r59, %r1;
	mul.wide.s32 	%rd30, %r64, 4;
	add.s64 	%rd31, %rd2, %rd30;
	ld.global.f32 	%f67, [%rd31];
	add.f32 	%f68, %f295, %f67;
	mul.wide.s32 	%rd32, %r59, 4;
	add.s64 	%rd33, %rd31, %rd32;
	ld.global.f32 	%f69, [%rd33];
	add.f32 	%f70, %f68, %f69;
	add.s64 	%rd34, %rd33, %rd32;
	ld.global.f32 	%f71, [%rd34];
	add.f32 	%f72, %f70, %f71;
	add.s64 	%rd35, %rd34, %rd32;
	ld.global.f32 	%f73, [%rd35];
	add.f32 	%f74, %f72, %f73;
	add.s64 	%rd36, %rd35, %rd32;
	ld.global.f32 	%f75, [%rd36];
	add.f32 	%f76, %f74, %f75;
	add.s64 	%rd37, %rd36, %rd32;
	ld.global.f32 	%f77, [%rd37];
	add.f32 	%f78, %f76, %f77;
	add.s64 	%rd38, %rd37, %rd32;
	ld.global.f32 	%f79, [%rd38];
	add.f32 	%f80, %f78, %f79;
	add.s64 	%rd39, %rd38, %rd32;
	ld.global.f32 	%f81, [%rd39];
	add.f32 	%f295, %f80, %f81;
	add.s32 	%r77, %r77, 8;
$L__BB12_8:
	setp.eq.s32 	%p7, %r11, 0;
	@%p7 bra 	$L__BB12_14;
	and.b32  	%r14, %r58, 3;
	setp.lt.u32 	%p8, %r11, 4;
	@%p8 bra 	$L__BB12_11;
	mad.lo.s32 	%r65, %r77, %r59, %r1;
	mul.wide.s32 	%rd40, %r65, 4;
	add.s64 	%rd41, %rd2, %rd40;
	ld.global.f32 	%f83, [%rd41];
	add.f32 	%f84, %f295, %f83;
	mul.wide.s32 	%rd42, %r59, 4;
	add.s64 	%rd43, %rd41, %rd42;
	ld.global.f32 	%f85, [%rd43];
	add.f32 	%f86, %f84, %f85;
	add.s64 	%rd44, %rd43, %rd42;
	ld.global.f32 	%f87, [%rd44];
	add.f32 	%f88, %f86, %f87;
	add.s64 	%rd45, %rd44, %rd42;
	ld.global.f32 	%f89, [%rd45];
	add.f32 	%f295, %f88, %f89;
	add.s32 	%r77, %r77, 4;
$L__BB12_11:
	setp.eq.s32 	%p9, %r14, 0;
	@%p9 bra 	$L__BB12_14;
	mad.lo.s32 	%r80, %r77, %r59, %r1;
	neg.s32 	%r79, %r14;
$L__BB12_13:
	.pragma "nounroll";
	mul.wide.s32 	%rd46, %r80, 4;
	add.s64 	%rd47, %rd2, %rd46;
	ld.global.f32 	%f90, [%rd47];
	add.f32 	%f295, %f295, %f90;
	add.s32 	%r80, %r80, %r59;
	add.s32 	%r79, %r79, 1;
	setp.ne.s32 	%p10, %r79, 0;
	@%p10 bra 	$L__BB12_13;
$L__BB12_14:
	setp.lt.s32 	%p11, %r58, 1;
	cvt.rn.f32.s32 	%f14, %r58;
	div.rn.f32 	%f15, %f295, %f14;
	cvta.to.global.u64 	%rd48, %rd6;
	mul.wide.s32 	%rd49, %r1, 4;
	add.s64 	%rd3, %rd48, %rd49;
	st.global.f32 	[%rd3], %f15;
	mov.f32 	%f304, 0f00000000;
	@%p11 bra 	$L__BB12_27;
	and.b32  	%r23, %r58, 15;
	setp.lt.u32 	%p12, %r58, 16;
	mov.f32 	%f304, 0f00000000;
	mov.b32 	%r84, 0;
	@%p12 bra 	$L__BB12_18;
	and.b32  	%r84, %r58, 2147483632;
	neg.s32 	%r82, %r84;
	shl.b32 	%r26, %r59, 4;
	mov.f32 	%f304, 0f00000000;
	mul.wide.s32 	%rd52, %r59, 4;
	mov.u32 	%r81, %r1;
$L__BB12_17:
	.pragma "nounroll";
	mul.wide.s32 	%rd50, %r81, 4;
	add.s64 	%rd51, %rd2, %rd50;
	ld.global.f32 	%f95, [%rd51];
	sub.f32 	%f96, %f95, %f15;
	fma.rn.f32 	%f97, %f96, %f96, %f304;
	add.s64 	%rd53, %rd51, %rd52;
	ld.global.f32 	%f98, [%rd53];
	sub.f32 	%f99, %f98, %f15;
	fma.rn.f32 	%f100, %f99, %f99, %f97;
	add.s64 	%rd54, %rd53, %rd52;
	ld.global.f32 	%f101, [%rd54];
	sub.f32 	%f102, %f101, %f15;
	fma.rn.f32 	%f103, %f102, %f102, %f100;
	add.s64 	%rd55, %rd54, %rd52;
	ld.global.f32 	%f104, [%rd55];
	sub.f32 	%f105, %f104, %f15;
	fma.rn.f32 	%f106, %f105, %f105, %f103;
	add.s64 	%rd56, %rd55, %rd52;
	ld.global.f32 	%f107, [%rd56];
	sub.f32 	%f108, %f107, %f15;
	fma.rn.f32 	%f109, %f108, %f108, %f106;
	add.s64 	%rd57, %rd56, %rd52;
	ld.global.f32 	%f110, [%rd57];
	sub.f32 	%f111, %f110, %f15;
	fma.rn.f32 	%f112, %f111, %f111, %f109;
	add.s64 	%rd58, %rd57, %rd52;
	ld.global.f32 	%f113, [%rd58];
	sub.f32 	%f114, %f113, %f15;
	fma.rn.f32 	%f115, %f114, %f114, %f112;
	add.s64 	%rd59, %rd58, %rd52;
	ld.global.f32 	%f116, [%rd59];
	sub.f32 	%f117, %f116, %f15;
	fma.rn.f32 	%f118, %f117, %f117, %f115;
	add.s64 	%rd60, %rd59, %rd52;
	ld.global.f32 	%f119, [%rd60];
	sub.f32 	%f120, %f119, %f15;
	fma.rn.f32 	%f121, %f120, %f120, %f118;
	add.s64 	%rd61, %rd60, %rd52;
	ld.global.f32 	%f122, [%rd61];
	sub.f32 	%f123, %f122, %f15;
	fma.rn.f32 	%f124, %f123, %f123, %f121;
	add.s64 	%rd62, %rd61, %rd52;
	ld.global.f32 	%f125, [%rd62];
	sub.f32 	%f126, %f125, %f15;
	fma.rn.f32 	%f127, %f126, %f126, %f124;
	add.s64 	%rd63, %rd62, %rd52;
	ld.global.f32 	%f128, [%rd63];
	sub.f32 	%f129, %f128, %f15;
	fma.rn.f32 	%f130, %f129, %f129, %f127;
	add.s64 	%rd64, %rd63, %rd52;
	ld.global.f32 	%f131, [%rd64];
	sub.f32 	%f132, %f131, %f15;
	fma.rn.f32 	%f133, %f132, %f132, %f130;
	add.s64 	%rd65, %rd64, %rd52;
	ld.global.f32 	%f134, [%rd65];
	sub.f32 	%f135, %f134, %f15;
	fma.rn.f32 	%f136, %f135, %f135, %f133;
	add.s64 	%rd66, %rd65, %rd52;
	ld.global.f32 	%f137, [%rd66];
	sub.f32 	%f138, %f137, %f15;
	fma.rn.f32 	%f139, %f138, %f138, %f136;
	add.s64 	%rd67, %rd66, %rd52;
	ld.global.f32 	%f140, [%rd67];
	sub.f32 	%f141, %f140, %f15;
	fma.rn.f32 	%f304, %f141, %f141, %f139;
	add.s32 	%r82, %r82, 16;
	add.s32 	%r81, %r81, %r26;
	setp.ne.s32 	%p13, %r82, 0;
	@%p13 bra 	$L__BB12_17;
$L__BB12_18:
	setp.eq.s32 	%p14, %r23, 0;
	@%p14 bra 	$L__BB12_27;
	and.b32  	%r32, %r58, 7;
	setp.lt.u32 	%p15, %r23, 8;
	@%p15 bra 	$L__BB12_21;
	mad.lo.s32 	%r67, %r84, %r59, %r1;
	mul.wide.s32 	%rd68, %r67, 4;
	add.s64 	%rd69, %rd2, %rd68;
	ld.global.f32 	%f143, [%rd69];
	sub.f32 	%f144, %f143, %f15;
	fma.rn.f32 	%f145, %f144, %f144, %f304;
	mul.wide.s32 	%rd70, %r59, 4;
	add.s64 	%rd71, %rd69, %rd70;
	ld.global.f32 	%f146, [%rd71];
	sub.f32 	%f147, %f146, %f15;
	fma.rn.f32 	%f148, %f147, %f147, %f145;
	add.s64 	%rd72, %rd71, %rd70;
	ld.global.f32 	%f149, [%rd72];
	sub.f32 	%f150, %f149, %f15;
	fma.rn.f32 	%f151, %f150, %f150, %f148;
	add.s64 	%rd73, %rd72, %rd70;
	ld.global.f32 	%f152, [%rd73];
	sub.f32 	%f153, %f152, %f15;
	fma.rn.f32 	%f154, %f153, %f153, %f151;
	add.s64 	%rd74, %rd73, %rd70;
	ld.global.f32 	%f155, [%rd74];
	sub.f32 	%f156, %f155, %f15;
	fma.rn.f32 	%f157, %f156, %f156, %f154;
	add.s64 	%rd75, %rd74, %rd70;
	ld.global.f32 	%f158, [%rd75];
	sub.f32 	%f159, %f158, %f15;
	fma.rn.f32 	%f160, %f159, %f159, %f157;
	add.s64 	%rd76, %rd75, %rd70;
	ld.global.f32 	%f161, [%rd76];
	sub.f32 	%f162, %f161, %f15;
	fma.rn.f32 	%f163, %f162, %f162, %f160;
	add.s64 	%rd77, %rd76, %rd70;
	ld.global.f32 	%f164, [%rd77];
	sub.f32 	%f165, %f164, %f15;
	fma.rn.f32 	%f304, %f165, %f165, %f163;
	add.s32 	%r84, %r84, 8;
$L__BB12_21:
	setp.eq.s32 	%p16, %r32, 0;
	@%p16 bra 	$L__BB12_27;
	and.b32  	%r35, %r58, 3;
	setp.lt.u32 	%p17, %r32, 4;
	@%p17 bra 	$L__BB12_24;
	mad.lo.s32 	%r68, %r84, %r59, %r1;
	mul.wide.s32 	%rd78, %r68, 4;
	add.s64 	%rd79, %rd2, %rd78;
	ld.global.f32 	%f167, [%rd79];
	sub.f32 	%f168, %f167, %f15;
	fma.rn.f32 	%f169, %f168, %f168, %f304;
	mul.wide.s32 	%rd80, %r59, 4;
	add.s64 	%rd81, %rd79, %rd80;
	ld.global.f32 	%f170, [%rd81];
	sub.f32 	%f171, %f170, %f15;
	fma.rn.f32 	%f172, %f171, %f171, %f169;
	add.s64 	%rd82, %rd81, %rd80;
	ld.global.f32 	%f173, [%rd82];
	sub.f32 	%f174, %f173, %f15;
	fma.rn.f32 	%f175, %f174, %f174, %f172;
	add.s64 	%rd83, %rd82, %rd80;
	ld.global.f32 	%f176, [%rd83];
	sub.f32 	%f177, %f176, %f15;
	fma.rn.f32 	%f304, %f177, %f177, %f175;
	add.s32 	%r84, %r84, 4;
$L__BB12_24:
	setp.eq.s32 	%p18, %r35, 0;
	@%p18 bra 	$L__BB12_27;
	mad.lo.s32 	%r87, %r84, %r59, %r1;
	neg.s32 	%r86, %r35;
$L__BB12_26:
	.pragma "nounroll";
	mul.wide.s32 	%rd84, %r87, 4;
	add.s64 	%rd85, %rd2, %rd84;
	ld.global.f32 	%f178, [%rd85];
	sub.f32 	%f179, %f178, %f15;
	fma.rn.f32 	%f304, %f179, %f179, %f304;
	add.s32 	%r87, %r87, %r59;
	add.s32 	%r86, %r86, 1;
	setp.ne.s32 	%p19, %r86, 0;
	@%p19 bra 	$L__BB12_26;
$L__BB12_27:
	setp.lt.s32 	%p20, %r58, 1;
	div.rn.f32 	%f180, %f304, %f14;
	cvta.to.global.u64 	%rd86, %rd7;
	add.s64 	%rd88, %rd86, %rd49;
	st.global.f32 	[%rd88], %f180;
	add.f32 	%f181, %f30, %f180;
	sqrt.rn.f32 	%f29, %f181;
	@%p20 bra 	$L__BB12_39;
	cvta.to.global.u64 	%rd89, %rd8;
	add.s64 	%rd4, %rd89, %rd49;
	cvta.to.global.u64 	%rd91, %rd9;
	add.s64 	%rd5, %rd91, %rd49;
	and.b32  	%r44, %r58, 7;
	setp.lt.u32 	%p21, %r58, 8;
	mov.b32 	%r91, 0;
	@%p21 bra 	$L__BB12_31;
	and.b32  	%r91, %r58, 2147483640;
	neg.s32 	%r89, %r91;
	shl.b32 	%r47, %r59, 3;
	mul.wide.s32 	%rd95, %r59, 4;
	mov.u32 	%r88, %r1;
$L__BB12_30:
	.pragma "nounroll";
	mul.wide.s32 	%rd92, %r88, 4;
	add.s64 	%rd93, %rd2, %rd92;
	ld.global.f32 	%f182, [%rd93];
	ld.global.f32 	%f183, [%rd3];
	sub.f32 	%f184, %f182, %f183;
	div.rn.f32 	%f185, %f184, %f29;
	ld.global.f32 	%f186, [%rd4];
	ld.global.f32 	%f187, [%rd5];
	fma.rn.f32 	%f188, %f186, %f185, %f187;
	add.s64 	%rd94, %rd1, %rd92;
	st.global.f32 	[%rd94], %f188;
	add.s64 	%rd96, %rd93, %rd95;
	ld.global.f32 	%f189, [%rd96];
	ld.global.f32 	%f190, [%rd3];
	sub.f32 	%f191, %f189, %f190;
	div.rn.f32 	%f192, %f191, %f29;
	ld.global.f32 	%f193, [%rd4];
	ld.global.f32 	%f194, [%rd5];
	fma.rn.f32 	%f195, %f193, %f192, %f194;
	add.s64 	%rd97, %rd94, %rd95;
	st.global.f32 	[%rd97], %f195;
	add.s64 	%rd98, %rd96, %rd95;
	ld.global.f32 	%f196, [%rd98];
	ld.global.f32 	%f197, [%rd3];
	sub.f32 	%f198, %f196, %f197;
	div.rn.f32 	%f199, %f198, %f29;
	ld.global.f32 	%f200, [%rd4];
	ld.global.f32 	%f201, [%rd5];
	fma.rn.f32 	%f202, %f200, %f199, %f201;
	add.s64 	%rd99, %rd97, %rd95;
	st.global.f32 	[%rd99], %f202;
	add.s64 	%rd100, %rd98, %rd95;
	ld.global.f32 	%f203, [%rd100];
	ld.global.f32 	%f204, [%rd3];
	sub.f32 	%f205, %f203, %f204;
	div.rn.f32 	%f206, %f205, %f29;
	ld.global.f32 	%f207, [%rd4];
	ld.global.f32 	%f208, [%rd5];
	fma.rn.f32 	%f209, %f207, %f206, %f208;
	add.s64 	%rd101, %rd99, %rd95;
	st.global.f32 	[%rd101], %f209;
	add.s64 	%rd102, %rd100, %rd95;
	ld.global.f32 	%f210, [%rd102];
	ld.global.f32 	%f211, [%rd3];
	sub.f32 	%f212, %f210, %f211;
	div.rn.f32 	%f213, %f212, %f29;
	ld.global.f32 	%f214, [%rd4];
	ld.global.f32 	%f215, [%rd5];
	fma.rn.f32 	%f216, %f214, %f213, %f215;
	add.s64 	%rd103, %rd101, %rd95;
	st.global.f32 	[%rd103], %f216;
	add.s64 	%rd104, %rd102, %rd95;
	ld.global.f32 	%f217, [%rd104];
	ld.global.f32 	%f218, [%rd3];
	sub.f32 	%f219, %f217, %f218;
	div.rn.f32 	%f220, %f219, %f29;
	ld.global.f32 	%f221, [%rd4];
	ld.global.f32 	%f222, [%rd5];
	fma.rn.f32 	%f223, %f221, %f220, %f222;
	add.s64 	%rd105, %rd103, %rd95;
	st.global.f32 	[%rd105], %f223;
	add.s64 	%rd106, %rd104, %rd95;
	ld.global.f32 	%f224, [%rd106];
	ld.global.f32 	%f225, [%rd3];
	sub.f32 	%f226, %f224, %f225;
	div.rn.f32 	%f227, %f226, %f29;
	ld.global.f32 	%f228, [%rd4];
	ld.global.f32 	%f229, [%rd5];
	fma.rn.f32 	%f230, %f228, %f227, %f229;
	add.s64 	%rd107, %rd105, %rd95;
	st.global.f32 	[%rd107], %f230;
	add.s64 	%rd108, %rd106, %rd95;
	ld.global.f32 	%f231, [%rd108];
	ld.global.f32 	%f232, [%rd3];
	sub.f32 	%f233, %f231, %f232;
	div.rn.f32 	%f234, %f233, %f29;
	ld.global.f32 	%f235, [%rd4];
	ld.global.f32 	%f236, [%rd5];
	fma.rn.f32 	%f237, %f235, %f234, %f236;
	add.s64 	%rd109, %rd107, %rd95;
	st.global.f32 	[%rd109], %f237;
	add.s32 	%r89, %r89, 8;
	add.s32 	%r88, %r88, %r47;
	setp.ne.s32 	%p22, %r89, 0;
	@%p22 bra 	$L__BB12_30;
$L__BB12_31:
	setp.eq.s32 	%p23, %r44, 0;
	@%p23 bra 	$L__BB12_39;
	and.b32  	%r53, %r58, 3;
	setp.lt.u32 	%p24, %r44, 4;
	@%p24 bra 	$L__BB12_34;
	mad.lo.s32 	%r70, %r91, %r59, %r1;
	mul.wide.s32 	%rd110, %r70, 4;
	add.s64 	%rd111, %rd2, %rd110;
	ld.global.f32 	%f238, [%rd111];
	ld.global.f32 	%f239, [%rd3];
	sub.f32 	%f240, %f238, %f239;
	div.rn.f32 	%f241, %f240, %f29;
	ld.global.f32 	%f242, [%rd4];
	ld.global.f32 	%f243, [%rd5];
	fma.rn.f32 	%f244, %f242, %f241, %f243;
	add.s64 	%rd112, %rd1, %rd110;
	st.global.f32 	[%rd112], %f244;
	mul.wide.s32 	%rd113, %r59, 4;
	add.s64 	%rd114, %rd111, %rd113;
	ld.global.f32 	%f245, [%rd114];
	ld.global.f32 	%f246, [%rd3];
	sub.f32 	%f247, %f245, %f246;
	div.rn.f32 	%f248, %f247, %f29;
	ld.global.f32 	%f249, [%rd4];
	ld.global.f32 	%f250, [%rd5];
	fma.rn.f32 	%f251, %f249, %f248, %f250;
	add.s64 	%rd115, %rd112, %rd113;
	st.global.f32 	[%rd115], %f251;
	add.s64 	%rd116, %rd114, %rd113;
	ld.global.f32 	%f252, [%rd116];
	ld.global.f32 	%f253, [%rd3];
	sub.f32 	%f254, %f252, %f253;
	div.rn.f32 	%f255, %f254, %f29;
	ld.global.f32 	%f256, [%rd4];
	ld.global.f32 	%f257, [%rd5];
	fma.rn.f32 	%f258, %f256, %f255, %f257;
	add.s64 	%rd117, %rd115, %rd113;
	st.global.f32 	[%rd117], %f258;
	add.s64 	%rd118, %rd116, %rd113;
	ld.global.f32 	%f259, [%rd118];
	ld.global.f32 	%f260, [%rd3];
	sub.f32 	%f261, %f259, %f260;
	div.rn.f32 	%f262, %f261, %f29;
	ld.global.f32 	%f263, [%rd4];
	ld.global.f32 	%f264, [%rd5];
	fma.rn.f32 	%f265, %f263, %f262, %f264;
	add.s64 	%rd119, %rd117, %rd113;
	st.global.f32 	[%rd119], %f265;
	add.s32 	%r91, %r91, 4;
$L__BB12_34:
	setp.eq.s32 	%p25, %r53, 0;
	@%p25 bra 	$L__BB12_39;
	setp.eq.s32 	%p26, %r53, 1;
	@%p26 bra 	$L__BB12_37;
	mad.lo.s32 	%r71, %r91, %r59, %r1;
	mul.wide.s32 	%rd120, %r71, 4;
	add.s64 	%rd121, %rd2, %rd120;
	ld.global.f32 	%f266, [%rd121];
	ld.global.f32 	%f267, [%rd3];
	sub.f32 	%f268, %f266, %f267;
	div.rn.f32 	%f269, %f268, %f29;
	ld.global.f32 	%f270, [%rd4];
	ld.global.f32 	%f271, [%rd5];
	fma.rn.f32 	%f272, %f270, %f269, %f271;
	add.s64 	%rd122, %rd1, %rd120;
	st.global.f32 	[%rd122], %f272;
	mul.wide.s32 	%rd123, %r59, 4;
	add.s64 	%rd124, %rd121, %rd123;
	ld.global.f32 	%f273, [%rd124];
	ld.global.f32 	%f274, [%rd3];
	sub.f32 	%f275, %f273, %f274;
	div.rn.f32 	%f276, %f275, %f29;
	ld.global.f32 	%f277, [%rd4];
	ld.global.f32 	%f278, [%rd5];
	fma.rn.f32 	%f279, %f277, %f276, %f278;
	add.s64 	%rd125, %rd122, %rd123;
	st.global.f32 	[%rd125], %f279;
	add.s32 	%r91, %r91, 2;
$L__BB12_37:
	and.b32  	%r72, %r58, 1;
	setp.eq.b32 	%p27, %r72, 1;
	not.pred 	%p28, %p27;
	@%p28 bra 	$L__BB12_39;
	mad.lo.s32 	%r73, %r91, %r59, %r1;
	mul.wide.s32 	%rd126, %r73, 4;
	add.s64 	%rd127, %rd2, %rd126;
	ld.global.f32 	%f280, [%rd127];
	ld.global.f32 	%f281, [%rd3];
	sub.f32 	%f282, %f280, %f281;
	div.rn.f32 	%f283, %f282, %f29;
	ld.global.f32 	%f284, [%rd4];
	ld.global.f32 	%f285, [%rd5];
	fma.rn.f32 	%f286, %f284, %f283, %f285;
	add.s64 	%rd128, %rd1, %rd126;
	st.global.f32 	[%rd128], %f286;
$L__BB12_39:
	ret;

}
	// .globl	_Z14dropoutForwardPfS_S_ify
.visible .entry _Z14dropoutForwardPfS_S_ify(
	.param .u64 .ptr .align 1 _Z14dropoutForwardPfS_S_ify_param_0,
	.param .u64 .ptr .align 1 _Z14dropoutForwardPfS_S_ify_param_1,
	.param .u64 .ptr .align 1 _Z14dropoutForwardPfS_S_ify_param_2,
	.param .u32 _Z14dropoutForwardPfS_S_ify_param_3,
	.param .f32 _Z14dropoutForwardPfS_S_ify_param_4,
	.param .u64 _Z14dropoutForwardPfS_S_ify_param_5
)
{
	.local .align 8 .b8 	__local_depot13[48];
	.reg .b64 	%SP;
	.reg .b64 	%SPL;
	.reg .pred 	%p<65>;
	.reg .b32 	%r<1200>;
	.reg .b32 	%f<7>;
	.reg .b64 	%rd<38>;

	mov.u64 	%SPL, __local_depot13;
	ld.param.u64 	%rd14, [_Z14dropoutForwardPfS_S_ify_param_1];
	ld.param.u64 	%rd15, [_Z14dropoutForwardPfS_S_ify_param_2];
	ld.param.u32 	%r541, [_Z14dropoutForwardPfS_S_ify_param_3];
	ld.param.f32 	%f1, [_Z14dropoutForwardPfS_S_ify_param_4];
	ld.param.u64 	%rd13, [_Z14dropoutForwardPfS_S_ify_param_5];
	cvta.to.global.u64 	%rd1, %rd14;
	cvta.to.global.u64 	%rd2, %rd15;
	mov.u32 	%r542, %ctaid.x;
	mov.u32 	%r543, %ntid.x;
	mov.u32 	%r544, %tid.x;
	mad.lo.s32 	%r1, %r542, %r543, %r544;
	setp.ge.s32 	%p1, %r1, %r541;
	@%p1 bra 	$L__BB13_119;
	add.u64 	%rd3, %SPL, 0;
	cvt.s64.s32 	%rd4, %r1;
	cvt.u32.u64 	%r545, %rd13;
	xor.b32  	%r546, %r545, -1429050551;
	mul.lo.s32 	%r547, %r546, 1099087573;
	{ .reg .b32 tmp; mov.b64 {tmp, %r548}, %rd13; }
	xor.b32  	%r549, %r548, -136515619;
	mul.lo.s32 	%r550, %r549, -1703105765;
	add.s32 	%r551, %r547, %r550;
	add.s32 	%r2, %r551, 6615241;
	add.s32 	%r936, %r547, 123456789;
	st.local.v2.u32 	[%rd3], {%r2, %r936};
	xor.b32  	%r552, %r547, 362436069;
	add.s32 	%r553, %r550, 521288629;
	st.local.v2.u32 	[%rd3+8], {%r552, %r553};
	xor.b32  	%r554, %r550, 88675123;
	add.s32 	%r932, %r547, 5783321;
	st.local.v2.u32 	[%rd3+16], {%r554, %r932};
	setp.eq.s32 	%p2, %r1, 0;
	@%p2 bra 	$L__BB13_116;
	mov.b32 	%r919, 0;
	mov.u64 	%rd37, %rd4;
$L__BB13_3:
	mov.u64 	%rd5, %rd37;
	and.b64  	%rd6, %rd5, 3;
	setp.eq.s64 	%p3, %rd6, 0;
	@%p3 bra 	$L__BB13_115;
	mul.wide.u32 	%rd17, %r919, 3200;
	mov.u64 	%rd18, precalc_xorwow_matrix;
	add.s64 	%rd7, %rd18, %rd17;
	mov.b32 	%r932, 0;
	mov.u32 	%r933, %r932;
	mov.u32 	%r934, %r932;
	mov.u32 	%r935, %r932;
	mov.u32 	%r936, %r932;
	mov.u32 	%r925, %r932;
$L__BB13_5:
	mul.wide.u32 	%rd19, %r925, 4;
	add.s64 	%rd20, %rd3, %rd19;
	ld.local.u32 	%r14, [%rd20+4];
	shl.b32 	%r15, %r925, 5;
	mov.b32 	%r931, 0;
$L__BB13_6:
	.pragma "nounroll";
	shr.u32 	%r558, %r14, %r931;
	and.b32  	%r559, %r558, 1;
	setp.eq.b32 	%p4, %r559, 1;
	not.pred 	%p5, %p4;
	add.s32 	%r560, %r15, %r931;
	mul.lo.s32 	%r561, %r560, 5;
	mul.wide.u32 	%rd21, %r561, 4;
	add.s64 	%rd8, %rd7, %rd21;
	@%p5 bra 	$L__BB13_8;
	ld.global.u32 	%r562, [%rd8];
	xor.b32  	%r936, %r936, %r562;
	ld.global.u32 	%r563, [%rd8+4];
	xor.b32  	%r935, %r935, %r563;
	ld.global.u32 	%r564, [%rd8+8];
	xor.b32  	%r934, %r934, %r564;
	ld.global.u32 	%r565, [%rd8+12];
	xor.b32  	%r933, %r933, %r565;
	ld.global.u32 	%r566, [%rd8+16];
	xor.b32  	%r932, %r932, %r566;
$L__BB13_8:
	and.b32  	%r568, %r558, 2;
	setp.eq.s32 	%p6, %r568, 0;
	@%p6 bra 	$L__BB13_10;
	ld.global.u32 	%r569, [%rd8+20];
	xor.b32  	%r936, %r936, %r569;
	ld.global.u32 	%r570, [%rd8+24];
	xor.b32  	%r935, %r935, %r570;
	ld.global.u32 	%r571, [%rd8+28];
	xor.b32  	%r934, %r934, %r571;
	ld.global.u32 	%r572, [%rd8+32];
	xor.b32  	%r933, %r933, %r572;
	ld.global.u32 	%r573, [%rd8+36];
	xor.b32  	%r932, %r932, %r573;
$L__BB13_10:
	and.b32  	%r575, %r558, 4;
	setp.eq.s32 	%p7, %r575, 0;
	@%p7 bra 	$L__BB13_12;
	ld.global.u32 	%r576, [%rd8+40];
	xor.b32  	%r936, %r936, %r576;
	ld.global.u32 	%r577, [%rd8+44];
	xor.b32  	%r935, %r935, %r577;
	ld.global.u32 	%r578, [%rd8+48];
	xor.b32  	%r934, %r934, %r578;
	ld.global.u32 	%r579, [%rd8+52];
	xor.b32  	%r933, %r933, %r579;
	ld.global.u32 	%r580, [%rd8+56];
	xor.b32  	%r932, %r932, %r580;
$L__BB13_12:
	and.b32  	%r582, %r558, 8;
	setp.eq.s32 	%p8, %r582, 0;
	@%p8 bra 	$L__BB13_14;
	ld.global.u32 	%r583, [%rd8+60];
	xor.b32  	%r936, %r936, %r583;
	ld.global.u32 	%r584, [%rd8+64];
	xor.b32  	%r935, %r935, %r584;
	ld.global.u32 	%r585, [%rd8+68];
	xor.b32  	%r934, %r934, %r585;
	ld.global.u32 	%r586, [%rd8+72];
	xor.b32  	%r933, %r933, %r586;
	ld.global.u32 	%r587, [%rd8+76];
	xor.b32  	%r932, %r932, %r587;
$L__BB13_14:
	and.b32  	%r589, %r558, 16;
	setp.eq.s32 	%p9, %r589, 0;
	@%p9 bra 	$L__BB13_16;
	ld.global.u32 	%r590, [%rd8+80];
	xor.b32  	%r936, %r936, %r590;
	ld.global.u32 	%r591, [%rd8+84];
	xor.b32  	%r935, %r935, %r591;
	ld.global.u32 	%r592, [%rd8+88];
	xor.b32  	%r934, %r934, %r592;
	ld.global.u32 	%r593, [%rd8+92];
	xor.b32  	%r933, %r933, %r593;
	ld.global.u32 	%r594, [%rd8+96];
	xor.b32  	%r932, %r932, %r594;
$L__BB13_16:
	and.b32  	%r596, %r558, 32;
	setp.eq.s32 	%p10, %r596, 0;
	@%p10 bra 	$L__BB13_18;
	ld.global.u32 	%r597, [%rd8+100];
	xor.b32  	%r936, %r936, %r597;
	ld.global.u32 	%r598, [%rd8+104];
	xor.b32  	%r935, %r935, %r598;
	ld.global.u32 	%r599, [%rd8+108];
	xor.b32  	%r934, %r934, %r599;
	ld.global.u32 	%r600, [%rd8+112];
	xor.b32  	%r933, %r933, %r600;
	ld.global.u32 	%r601, [%rd8+116];
	xor.b32  	%r932, %r932, %r601;
$L__BB13_18:
	and.b32  	%r603, %r558, 64;
	setp.eq.s32 	%p11, %r603, 0;
	@%p11 bra 	$L__BB13_20;
	ld.global.u32 	%r604, [%rd8+120];
	xor.b32  	%r936, %r936, %r604;
	ld.global.u32 	%r605, [%rd8+124];
	xor.b32  	%r935, %r935, %r605;
	ld.global.u32 	%r606, [%rd8+128];
	xor.b32  	%r934, %r934, %r606;
	ld.global.u32 	%r607, [%rd8+132];
	xor.b32  	%r933, %r933, %r607;
	ld.global.u32 	%r608, [%rd8+136];
	xor.b32  	%r932, %r932, %r608;
$L__BB13_20:
	and.b32  	%r610, %r558, 128;
	setp.eq.s32 	%p12, %r610, 0;
	@%p12 bra 	$L__BB13_22;
	ld.global.u32 	%r611, [%rd8+140];
	xor.b32  	%r936, %r936, %r611;
	ld.global.u32 	%r612, [%rd8+144];
	xor.b32  	%r935, %r935, %r612;
	ld.global.u32 	%r613, [%rd8+148];
	xor.b32  	%r934, %r934, %r613;
	ld.global.u32 	%r614, [%rd8+152];
	xor.b32  	%r933, %r933, %r614;
	ld.global.u32 	%r615, [%rd8+156];
	xor.b32  	%r932, %r932, %r615;
$L__BB13_22:
	and.b32  	%r617, %r558, 256;
	setp.eq.s32 	%p13, %r617, 0;
	@%p13 bra 	$L__BB13_24;
	ld.global.u32 	%r618, [%rd8+160];
	xor.b32  	%r936, %r936, %r618;
	ld.global.u32 	%r619, [%rd8+164];
	xor.b32  	%r935, %r935, %r619;
	ld.global.u32 	%r620, [%rd8+168];
	xor.b32  	%r934, %r934, %r620;
	ld.global.u32 	%r621, [%rd8+172];
	xor.b32  	%r933, %r933, %r621;
	ld.global.u32 	%r622, [%rd8+176];
	xor.b32  	%r932, %r932, %r622;
$L__BB13_24:
	and.b32  	%r624, %r558, 512;
	setp.eq.s32 	%p14, %r624, 0;
	@%p14 bra 	$L__BB13_26;
	ld.global.u32 	%r625, [%rd8+180];
	xor.b32  	%r936, %r936, %r625;
	ld.global.u32 	%r626, [%rd8+184];
	xor.b32  	%r935, %r935, %r626;
	ld.global.u32 	%r627, [%rd8+188];
	xor.b32  	%r934, %r934, %r627;
	ld.global.u32 	%r628, [%rd8+192];
	xor.b32  	%r933, %r933, %r628;
	ld.global.u32 	%r629, [%rd8+196];
	xor.b32  	%r932, %r932, %r629;
$L__BB13_26:
	and.b32  	%r631, %r558, 1024;
	setp.eq.s32 	%p15, %r631, 0;
	@%p15 bra 	$L__BB13_28;
	ld.global.u32 	%r632, [%rd8+200];
	xor.b32  	%r936, %r936, %r632;
	ld.global.u32 	%r633, [%rd8+204];
	xor.b32  	%r935, %r935, %r633;
	ld.global.u32 	%r634, [%rd8+208];
	xor.b32  	%r934, %r934, %r634;
	ld.global.u32 	%r635, [%rd8+212];
	xor.b32  	%r933, %r933, %r635;
	ld.global.u32 	%r636, [%rd8+216];
	xor.b32  	%r932, %r932, %r636;
$L__BB13_28:
	and.b32  	%r638, %r558, 2048;
	setp.eq.s32 	%p16, %r638, 0;
	@%p16 bra 	$L__BB13_30;
	ld.global.u32 	%r639, [%rd8+220];
	xor.b32  	%r936, %r936, %r639;
	ld.global.u32 	%r640, [%rd8+224];
	xor.b32  	%r935, %r935, %r640;
	ld.global.u32 	%r641, [%rd8+228];
	xor.b32  	%r934, %r934, %r641;
	ld.global.u32 	%r642, [%rd8+232];
	xor.b32  	%r933, %r933, %r642;
	ld.global.u32 	%r643, [%rd8+236];
	xor.b32  	%r932, %r932, %r643;
$L__BB13_30:
	and.b32  	%r645, %r558, 4096;
	setp.eq.s32 	%p17, %r645, 0;
	@%p17 bra 	$L__BB13_32;
	ld.global.u32 	%r646, [%rd8+240];
	xor.b32  	%r936, %r936, %r646;
	ld.global.u32 	%r647, [%rd8+244];
	xor.b32  	%r935, %r935, %r647;
	ld.global.u32 	%r648, [%rd8+248];
	xor.b32  	%r934, %r934, %r648;
	ld.global.u32 	%r649, [%rd8+252];
	xor.b32  	%r933, %r933, %r649;
	ld.global.u32 	%r650, [%rd8+256];
	xor.b32  	%r932, %r932, %r650;
$L__BB13_32:
	and.b32  	%r652, %r558, 8192;
	setp.eq.s32 	%p18, %r652, 0;
	@%p18 bra 	$L__BB13_34;
	ld.global.u32 	%r653, [%rd8+260];
	xor.b32  	%r936, %r936, %r653;
	ld.global.u32 	%r654, [%rd8+264];
	xor.b32  	%r935, %r935, %r654;
	ld.global.u32 	%r655, [%rd8+268];
	xor.b32  	%r934, %r934, %r655;
	ld.global.u32 	%r656, [%rd8+272];
	xor.b32  	%r933, %r933, %r656;
	ld.global.u32 	%r657, [%rd8+276];
	xor.b32  	%r932, %r932, %r657;
$L__BB13_34:
	and.b32  	%r659, %r558, 16384;
	setp.eq.s32 	%p19, %r659, 0;
	@%p19 bra 	$L__BB13_36;
	ld.global.u32 	%r660, [%rd8+280];
	xor.b32  	%r936, %r936, %r660;
	ld.global.u32 	%r661, [%rd8+284];
	xor.b32  	%r935, %r935, %r661;
	ld.global.u32 	%r662, [%rd8+288];
	xor.b32  	%r934, %r934, %r662;
	ld.global.u32 	%r663, [%rd8+292];
	xor.b32  	%r933, %r933, %r663;
	ld.global.u32 	%r664, [%rd8+296];
	xor.b32  	%r932, %r932, %r664;
$L__BB13_36:
	and.b32  	%r666, %r558, 32768;
	setp.eq.s32 	%p20, %r666, 0;
	@%p20 bra 	$L__BB13_38;
	ld.global.u32 	%r667, [%rd8+300];
	xor.b32  	%r936, %r936, %r667;
	ld.global.u32 	%r668, [%rd8+304];
	xor.b32  	%r935, %r935, %r668;
	ld.global.u32 	%r669, [%rd8+308];
	xor.b32  	%r934, %r934, %r669;
	ld.global.u32 	%r670, [%rd8+312];
	xor.b32  	%r933, %r933, %r670;
	ld.global.u32 	%r671, [%rd8+316];
	xor.b32  	%r932, %r932, %r671;
$L__BB13_38:
	add.s32 	%r931, %r931, 16;
	setp.ne.s32 	%p21, %r931, 32;
	@%p21 bra 	$L__BB13_6;
	mad.lo.s32 	%r672, %r925, -31, %r15;
	add.s32 	%r925, %r672, 1;
	setp.ne.s32 	%p22, %r925, 5;
	@%p22 bra 	$L__BB13_5;
	st.local.u32 	[%rd3+4], %r936;
	st.local.v2.u32 	[%rd3+8], {%r935, %r934};
	st.local.v2.u32 	[%rd3+16], {%r933, %r932};
	setp.eq.s64 	%p23, %rd6, 1;
	@%p23 bra 	$L__BB13_115;
	mov.b32 	%r932, 0;
	mov.u32 	%r1025, %r932;
	mov.u32 	%r1026, %r932;
	mov.u32 	%r1027, %r932;
	mov.u32 	%r936, %r932;
	mov.u32 	%r1017, %r932;
$L__BB13_42:
	mul.wide.u32 	%rd22, %r1017, 4;
	add.s64 	%rd23, %rd3, %rd22;
	ld.local.u32 	%r190, [%rd23+4];
	shl.b32 	%r191, %r1017, 5;
	mov.b32 	%r1023, 0;
$L__BB13_43:
	.pragma "nounroll";
	shr.u32 	%r675, %r190, %r1023;
	and.b32  	%r676, %r675, 1;
	setp.eq.b32 	%p24, %r676, 1;
	not.pred 	%p25, %p24;
	add.s32 	%r677, %r191, %r1023;
	mul.lo.s32 	%r678, %r677, 5;
	mul.wide.u32 	%rd24, %r678, 4;
	add.s64 	%rd9, %rd7, %rd24;
	@%p25 bra 	$L__BB13_45;
	ld.global.u32 	%r679, [%rd9];
	xor.b32  	%r936, %r936, %r679;
	ld.global.u32 	%r680, [%rd9+4];
	xor.b32  	%r1027, %r1027, %r680;
	ld.global.u32 	%r681, [%rd9+8];
	xor.b32  	%r1026, %r1026, %r681;
	ld.global.u32 	%r682, [%rd9+12];
	xor.b32  	%r1025, %r1025, %r682;
	ld.global.u32 	%r683, [%rd9+16];
	xor.b32  	%r932, %r932, %r683;
$L__BB13_45:
	and.b32  	%r685, %r675, 2;
	setp.eq.s32 	%p26, %r685, 0;
	@%p26 bra 	$L__BB13_47;
	ld.global.u32 	%r686, [%rd9+20];
	xor.b32  	%r936, %r936, %r686;
	ld.global.u32 	%r687, [%rd9+24];
	xor.b32  	%r1027, %r1027, %r687;
	ld.global.u32 	%r688, [%rd9+28];
	xor.b32  	%r1026, %r1026, %r688;
	ld.global.u32 	%r689, [%rd9+32];
	xor.b32  	%r1025, %r1025, %r689;
	ld.global.u32 	%r690, [%rd9+36];
	xor.b32  	%r932, %r932, %r690;
$L__BB13_47:
	and.b32  	%r692, %r675, 4;
	setp.eq.s32 	%p27, %r692, 0;
	@%p27 bra 	$L__BB13_49;
	ld.global.u32 	%r693, [%rd9+40];
	xor.b32  	%r936, %r936, %r693;
	ld.global.u32 	%r694, [%rd9+44];
	xor.b32  	%r1027, %r1027, %r694;
	ld.global.u32 	%r695, [%rd9+48];
	xor.b32  	%r1026, %r1026, %r695;
	ld.global.u32 	%r696, [%rd9+52];
	xor.b32  	%r1025, %r1025, %r696;
	ld.global.u32 	%r697, [%rd9+56];
	xor.b32  	%r932, %r932, %r697;
$L__BB13_49:
	and.b32  	%r699, %r675, 8;
	setp.eq.s32 	%p28, %r699, 0;
	@%p28 bra 	$L__BB13_51;
	ld.global.u32 	%r700, [%rd9+60];
	xor.b32  	%r936, %r936, %r700;
	ld.global.u32 	%r701, [%rd9+64];
	xor.b32  	%r1027, %r1027, %r701;
	ld.global.u32 	%r702, [%rd9+68];
	xor.b32  	%r1026, %r1026, %r702;
	ld.global.u32 	%r703, [%rd9+72];
	xor.b32  	%r1025, %r1025, %r703;
	ld.global.u32 	%r704, [%rd9+76];
	xor.b32  	%r932, %r932, %r704;
$L__BB13_51:
	and.b32  	%r706, %r675, 16;
	setp.eq.s32 	%p29, %r706, 0;
	@%p29 bra 	$L__BB13_53;
	ld.global.u32 	%r707, [%rd9+80];
	xor.b32  	%r936, %r936, %r707;
	ld.global.u32 	%r708, [%rd9+84];
	xor.b32  	%r1027, %r1027, %r708;
	ld.global.u32 	%r709, [%rd9+88];
	xor.b32  	%r1026, %r1026, %r709;
	ld.global.u32 	%r710, [%rd9+92];
	xor.b32  	%r1025, %r1025, %r710;
	ld.global.u32 	%r711, [%rd9+96];
	xor.b32  	%r932, %r932, %r711;
$L__BB13_53:
	and.b32  	%r713, %r675, 32;
	setp.eq.s32 	%p30, %r713, 0;
	@%p30 bra 	$L__BB13_55;
	ld.global.u32 	%r714, [%rd9+100];
	xor.b32  	%r936, %r936, %r714;
	ld.global.u32 	%r715, [%rd9+104];
	xor.b32  	%r1027, %r1027, %r715;
	ld.global.u32 	%r716, [%rd9+108];
	xor.b32  	%r1026, %r1026, %r716;
	ld.global.u32 	%r717, [%rd9+112];
	xor.b32  	%r1025, %r1025, %r717;
	ld.global.u32 	%r718, [%rd9+116];
	xor.b32  	%r932, %r932, %r718;
$L__BB13_55:
	and.b32  	%r720, %r675, 64;
	setp.eq.s32 	%p31, %r720, 0;
	@%p31 bra 	$L__BB13_57;
	ld.global.u32 	%r721, [%rd9+120];
	xor.b32  	%r936, %r936, %r721;
	ld.global.u32 	%r722, [%rd9+124];
	xor.b32  	%r1027, %r1027, %r722;
	ld.global.u32 	%r723, [%rd9+128];
	xor.b32  	%r1026, %r1026, %r723;
	ld.global.u32 	%r724, [%rd9+132];
	xor.b32  	%r1025, %r1025, %r724;
	ld.global.u32 	%r725, [%rd9+136];
	xor.b32  	%r932, %r932, %r725;
$L__BB13_57:
	and.b32  	%r727, %r675, 128;
	setp.eq.s32 	%p32, %r727, 0;
	@%p32 bra 	$L__BB13_59;
	ld.global.u32 	%r728, [%rd9+140];
	xor.b32  	%r936, %r936, %r728;
	ld.global.u32 	%r729, [%rd9+144];
	xor.b32  	%r1027, %r1027, %r729;
	ld.global.u32 	%r730, [%rd9+148];
	xor.b32  	%r1026, %r1026, %r730;
	ld.global.u32 	%r731, [%rd9+152];
	xor.b32  	%r1025, %r1025, %r731;
	ld.global.u32 	%r732, [%rd9+156];
	xor.b32  	%r932, %r932, %r732;
$L__BB13_59:
	and.b32  	%r734, %r675, 256;
	setp.eq.s32 	%p33, %r734, 0;
	@%p33 bra 	$L__BB13_61;
	ld.global.u32 	%r735, [%rd9+160];
	xor.b32  	%r936, %r936, %r735;
	ld.global.u32 	%r736, [%rd9+164];
	xor.b32  	%r1027, %r1027, %r736;
	ld.global.u32 	%r737, [%rd9+168];
	xor.b32  	%r1026, %r1026, %r737;
	ld.global.u32 	%r738, [%rd9+172];
	xor.b32  	%r1025, %r1025, %r738;
	ld.global.u32 	%r739, [%rd9+176];
	xor.b32  	%r932, %r932, %r739;
$L__BB13_61:
	and.b32  	%r741, %r675, 512;
	setp.eq.s32 	%p34, %r741, 0;
	@%p34 bra 	$L__BB13_63;
	ld.global.u32 	%r742, [%rd9+180];
	xor.b32  	%r936, %r936, %r742;
	ld.global.u32 	%r743, [%rd9+184];
	xor.b32  	%r1027, %r1027, %r743;
	ld.global.u32 	%r744, [%rd9+188];
	xor.b32  	%r1026, %r1026, %r744;
	ld.global.u32 	%r745, [%rd9+192];
	xor.b32  	%r1025, %r1025, %r745;
	ld.global.u32 	%r746, [%rd9+196];
	xor.b32  	%r932, %r932, %r746;
$L__BB13_63:
	and.b32  	%r748, %r675, 1024;
	setp.eq.s32 	%p35, %r748, 0;
	@%p35 bra 	$L__BB13_65;
	ld.global.u32 	%r749, [%rd9+200];
	xor.b32  	%r936, %r936, %r749;
	ld.global.u32 	%r750, [%rd9+204];
	xor.b32  	%r1027, %r1027, %r750;
	ld.global.u32 	%r751, [%rd9+208];
	xor.b32  	%r1026, %r1026, %r751;
	ld.global.u32 	%r752, [%rd9+212];
	xor.b32  	%r1025, %r1025, %r752;
	ld.global.u32 	%r753, [%rd9+216];
	xor.b32  	%r932, %r932, %r753;
$L__BB13_65:
	and.b32  	%r755, %r675, 2048;
	setp.eq.s32 	%p36, %r755, 0;
	@%p36 bra 	$L__BB13_67;
	ld.global.u32 	%r756, [%rd9+220];
	xor.b32  	%r936, %r936, %r756;
	ld.global.u32 	%r757, [%rd9+224];
	xor.b32  	%r1027, %r1027, %r757;
	ld.global.u32 	%r758, [%rd9+228];
	xor.b32  	%r1026, %r1026, %r758;
	ld.global.u32 	%r759, [%rd9+232];
	xor.b32  	%r1025, %r1025, %r759;
	ld.global.u32 	%r760, [%rd9+236];
	xor.b32  	%r932, %r932, %r760;
$L__BB13_67:
	and.b32  	%r762, %r675, 4096;
	setp.eq.s32 	%p37, %r762, 0;
	@%p37 bra 	$L__BB13_69;
	ld.global.u32 	%r763, [%rd9+240];
	xor.b32  	%r936, %r936, %r763;
	ld.global.u32 	%r764, [%rd9+244];
	xor.b32  	%r1027, %r1027, %r764;
	ld.global.u32 	%r765, [%rd9+248];
	xor.b32  	%r1026, %r1026, %r765;
	ld.global.u32 	%r766, [%rd9+252];
	xor.b32  	%r1025, %r1025, %r766;
	ld.global.u32 	%r767, [%rd9+256];
	xor.b32  	%r932, %r932, %r767;
$L__BB13_69:
	and.b32  	%r769, %r675, 8192;
	setp.eq.s32 	%p38, %r769, 0;
	@%p38 bra 	$L__BB13_71;
	ld.global.u32 	%r770, [%rd9+260];
	xor.b32  	%r936, %r936, %r770;
	ld.global.u32 	%r771, [%rd9+264];
	xor.b32  	%r1027, %r1027, %r771;
	ld.global.u32 	%r772, [%rd9+268];
	xor.b32  	%r1026, %r1026, %r772;
	ld.global.u32 	%r773, [%rd9+272];
	xor.b32  	%r1025, %r1025, %r773;
	ld.global.u32 	%r774, [%rd9+276];
	xor.b32  	%r932, %r932, %r774;
$L__BB13_71:
	and.b32  	%r776, %r675, 16384;
	setp.eq.s32 	%p39, %r776, 0;
	@%p39 bra 	$L__BB13_73;
	ld.global.u32 	%r777, [%rd9+280];
	xor.b32  	%r936, %r936, %r777;
	ld.global.u32 	%r778, [%rd9+284];
	xor.b32  	%r1027, %r1027, %r778;
	ld.global.u32 	%r779, [%rd9+288];
	xor.b32  	%r1026, %r1026, %r779;
	ld.global.u32 	%r780, [%rd9+292];
	xor.b32  	%r1025, %r1025, %r780;
	ld.global.u32 	%r781, [%rd9+296];
	xor.b32  	%r932, %r932, %r781;
$L__BB13_73:
	and.b32  	%r783, %r675, 32768;
	setp.eq.s32 	%p40, %r783, 0;
	@%p40 bra 	$L__BB13_75;
	ld.global.u32 	%r784, [%rd9+300];
	xor.b32  	%r936, %r936, %r784;
	ld.global.u32 	%r785, [%rd9+304];
	xor.b32  	%r1027, %r1027, %r785;
	ld.global.u32 	%r786, [%rd9+308];
	xor.b32  	%r1026, %r1026, %r786;
	ld.global.u32 	%r787, [%rd9+312];
	xor.b32  	%r1025, %r1025, %r787;
	ld.global.u32 	%r788, [%rd9+316];
	xor.b32  	%r932, %r932, %r788;
$L__BB13_75:
	add.s32 	%r1023, %r1023, 16;
	setp.ne.s32 	%p41, %r1023, 32;
	@%p41 bra 	$L__BB13_43;
	mad.lo.s32 	%r789, %r1017, -31, %r191;
	add.s32 	%r1017, %r789, 1;
	setp.ne.s32 	%p42, %r1017, 5;
	@%p42 bra 	$L__BB13_42;
	st.local.u32 	[%rd3+4], %r936;
	st.local.v2.u32 	[%rd3+8], {%r1027, %r1026};
	st.local.v2.u32 	[%rd3+16], {%r1025, %r932};
	setp.ne.s64 	%p43, %rd6, 3;
	@%p43 bra 	$L__BB13_115;
	mov.b32 	%r932, 0;
	mov.u32 	%r1117, %r932;
	mov.u32 	%r1118, %r932;
	mov.u32 	%r1119, %r932;
	mov.u32 	%r936, %r932;
	mov.u32 	%r1109, %r932;
$L__BB13_79:
	mul.wide.u32 	%rd25, %r1109, 4;
	add.s64 	%rd26, %rd3, %rd25;
	ld.local.u32 	%r366, [%rd26+4];
	shl.b32 	%r367, %r1109, 5;
	mov.b32 	%r1115, 0;
$L__BB13_80:
	.pragma "nounroll";
	shr.u32 	%r792, %r366, %r1115;
	and.b32  	%r793, %r792, 1;
	setp.eq.b32 	%p44, %r793, 1;
	not.pred 	%p45, %p44;
	add.s32 	%r794, %r367, %r1115;
	mul.lo.s32 	%r795, %r794, 5;
	mul.wide.u32 	%rd27, %r795, 4;
	add.s64 	%rd10, %rd7, %rd27;
	@%p45 bra 	$L__BB13_82;
	ld.global.u32 	%r796, [%rd10];
	xor.b32  	%r936, %r936, %r796;
	ld.global.u32 	%r797, [%rd10+4];
	xor.b32  	%r1119, %r1119, %r797;
	ld.global.u32 	%r798, [%rd10+8];
	xor.b32  	%r1118, %r1118, %r798;
	ld.global.u32 	%r799, [%rd10+12];
	xor.b32  	%r1117, %r1117, %r799;
	ld.global.u32 	%r800, [%rd10+16];
	xor.b32  	%r932, %r932, %r800;
$L__BB13_82:
	and.b32  	%r802, %r792, 2;
	setp.eq.s32 	%p46, %r802, 0;
	@%p46 bra 	$L__BB13_84;
	ld.global.u32 	%r803, [%rd10+20];
	xor.b32  	%r936, %r936, %r803;
	ld.global.u32 	%r804, [%rd10+24];
	xor.b32  	%r1119, %r1119, %r804;
	ld.global.u32 	%r805, [%rd10+28];
	xor.b32  	%r1118, %r1118, %r805;
	ld.global.u32 	%r806, [%rd10+32];
	xor.b32  	%r1117, %r1117, %r806;
	ld.global.u32 	%r807, [%rd10+36];
	xor.b32  	%r932, %r932, %r807;
$L__BB13_84:
	and.b32  	%r809, %r792, 4;
	setp.eq.s32 	%p47, %r809, 0;
	@%p47 bra 	$L__BB13_86;
	ld.global.u32 	%r810, [%rd10+40];
	xor.b32  	%r936, %r936, %r810;
	ld.global.u32 	%r811, [%rd10+44];
	xor.b32  	%r1119, %r1119, %r811;
	ld.global.u32 	%r812, [%rd10+48];
	xor.b32  	%r1118, %r1118, %r812;
	ld.global.u32 	%r813, [%rd10+52];
	xor.b32  	%r1117, %r1117, %r813;
	ld.global.u32 	%r814, [%rd10+56];
	xor.b32  	%r932, %r932, %r814;
$L__BB13_86:
	and.b32  	%r816, %r792, 8;
	setp.eq.s32 	%p48, %r816, 0;
	@%p48 bra 	$L__BB13_88;
	ld.global.u32 	%r817, [%rd10+60];
	xor.b32  	%r936, %r936, %r817;
	ld.global.u32 	%r818, [%rd10+64];
	xor.b32  	%r1119, %r1119, %r818;
	ld.global.u32 	%r819, [%rd10+68];
	xor.b32  	%r1118, %r1118, %r819;
	ld.global.u32 	%r820, [%rd10+72];
	xor.b32  	%r1117, %r1117, %r820;
	ld.global.u32 	%r821, [%rd10+76];
	xor.b32  	%r932, %r932, %r821;
$L__BB13_88:
	and.b32  	%r823, %r792, 16;
	setp.eq.s32 	%p49, %r823, 0;
	@%p49 bra 	$L__BB13_90;
	ld.global.u32 	%r824, [%rd10+80];
	xor.b32  	%r936, %r936, %r824;
	ld.global.u32 	%r825, [%rd10+84];
	xor.b32  	%r1119, %r1119, %r825;
	ld.global.u32 	%r826, [%rd10+88];
	xor.b32  	%r1118, %r1118, %r826;
	ld.global.u32 	%r827, [%rd10+92];
	xor.b32  	%r1117, %r1117, %r827;
	ld.global.u32 	%r828, [%rd10+96];
	xor.b32  	%r932, %r932, %r828;
$L__BB13_90:
	and.b32  	%r830, %r792, 32;
	setp.eq.s32 	%p50, %r830, 0;
	@%p50 bra 	$L__BB13_92;
	ld.global.u32 	%r831, [%rd10+100];
	xor.b32  	%r936, %r936, %r831;
	ld.global.u32 	%r832, [%rd10+104];
	xor.b32  	%r1119, %r1119, %r832;
	ld.global.u32 	%r833, [%rd10+108];
	xor.b32  	%r1118, %r1118, %r833;
	ld.global.u32 	%r834, [%rd10+112];
	xor.b32  	%r1117, %r1117, %r834;
	ld.global.u32 	%r835, [%rd10+116];
	xor.b32  	%r932, %r932, %r835;
$L__BB13_92:
	and.b32  	%r837, %r792, 64;
	setp.eq.s32 	%p51, %r837, 0;
	@%p51 bra 	$L__BB13_94;
	ld.global.u32 	%r838, [%rd10+120];
	xor.b32  	%r936, %r936, %r838;
	ld.global.u32 	%r839, [%rd10+124];
	xor.b32  	%r1119, %r1119, %r839;
	ld.global.u32 	%r840, [%rd10+128];
	xor.b32  	%r1118, %r1118, %r840;
	ld.global.u32 	%r841, [%rd10+132];
	xor.b32  	%r1117, %r1117, %r841;
	ld.global.u32 	%r842, [%rd10+136];
	xor.b32  	%r932, %r932, %r842;
$L__BB13_94:
	and.b32  	%r844, %r792, 128;
	setp.eq.s32 	%p52, %r844, 0;
	@%p52 bra 	$L__BB13_96;
	ld.global.u32 	%r845, [%rd10+140];
	xor.b32  	%r936, %r936, %r845;
	ld.global.u32 	%r846, [%rd10+144];
	xor.b32  	%r1119, %r1119, %r846;
	ld.global.u32 	%r847, [%rd10+148];
	xor.b32  	%r1118, %r1118, %r847;
	ld.global.u32 	%r848, [%rd10+152];
	xor.b32  	%r1117, %r1117, %r848;
	ld.global.u32 	%r849, [%rd10+156];
	xor.b32  	%r932, %r932, %r849;
$L__BB13_96:
	and.b32  	%r851, %r792, 256;
	setp.eq.s32 	%p53, %r851, 0;
	@%p53 bra 	$L__BB13_98;
	ld.global.u32 	%r852, [%rd10+160];
	xor.b32  	%r936, %r936, %r852;
	ld.global.u32 	%r853, [%rd10+164];
	xor.b32  	%r1119, %r1119, %r853;
	ld.global.u32 	%r854, [%rd10+168];
	xor.b32  	%r1118, %r1118, %r854;
	ld.global.u32 	%r855, [%rd10+172];
	xor.b32  	%r1117, %r1117, %r855;
	ld.global.u32 	%r856, [%rd10+176];
	xor.b32  	%r932, %r932, %r856;
$L__BB13_98:
	and.b32  	%r858, %r792, 512;
	setp.eq.s32 	%p54, %r858, 0;
	@%p54 bra 	$L__BB13_100;
	ld.global.u32 	%r859, [%rd10+180];
	xor.b32  	%r936, %r936, %r859;
	ld.global.u32 	%r860, [%rd10+184];
	xor.b32  	%r1119, %r1119, %r860;
	ld.global.u32 	%r861, [%rd10+188];
	xor.b32  	%r1118, %r1118, %r861;
	ld.global.u32 	%r862, [%rd10+192];
	xor.b32  	%r1117, %r1117, %r862;
	ld.global.u32 	%r863, [%rd10+196];
	xor.b32  	%r932, %r932, %r863;
$L__BB13_100:
	and.b32  	%r865, %r792, 1024;
	setp.eq.s32 	%p55, %r865, 0;
	@%p55 bra 	$L__BB13_102;
	ld.global.u32 	%r866, [%rd10+200];
	xor.b32  	%r936, %r936, %r866;
	ld.global.u32 	%r867, [%rd10+204];
	xor.b32  	%r1119, %r1119, %r867;
	ld.global.u32 	%r868, [%rd10+208];
	xor.b32  	%r1118, %r1118, %r868;
	ld.global.u32 	%r869, [%rd10+212];
	xor.b32  	%r1117, %r1117, %r869;
	ld.global.u32 	%r870, [%rd10+216];
	xor.b32  	%r932, %r932, %r870;
$L__BB13_102:
	and.b32  	%r872, %r792, 2048;
	setp.eq.s32 	%p56, %r872, 0;
	@%p56 bra 	$L__BB13_104;
	ld.global.u32 	%r873, [%rd10+220];
	xor.b32  	%r936, %r936, %r873;
	ld.global.u32 	%r874, [%rd10+224];
	xor.b32  	%r1119, %r1119, %r874;
	ld.global.u32 	%r875, [%rd10+228];
	xor.b32  	%r1118, %r1118, %r875;
	ld.global.u32 	%r876, [%rd10+232];
	xor.b32  	%r1117, %r1117, %r876;
	ld.global.u32 	%r877, [%rd10+236];
	xor.b32  	%r932, %r932, %r877;
$L__BB13_104:
	and.b32  	%r879, %r792, 4096;
	setp.eq.s32 	%p57, %r879, 0;
	@%p57 bra 	$L__BB13_106;
	ld.global.u32 	%r880, [%rd10+240];
	xor.b32  	%r936, %r936, %r880;
	ld.global.u32 	%r881, [%rd10+244];
	xor.b32  	%r1119, %r1119, %r881;
	ld.global.u32 	%r882, [%rd10+248];
	xor.b32  	%r1118, %r1118, %r882;
	ld.global.u32 	%r883, [%rd10+252];
	xor.b32  	%r1117, %r1117, %r883;
	ld.global.u32 	%r884, [%rd10+256];
	xor.b32  	%r932, %r932, %r884;
$L__BB13_106:
	and.b32  	%r886, %r792, 8192;
	setp.eq.s32 	%p58, %r886, 0;
	@%p58 bra 	$L__BB13_108;
	ld.global.u32 	%r887, [%rd10+260];
	xor.b32  	%r936, %r936, %r887;
	ld.global.u32 	%r888, [%rd10+264];
	xor.b32  	%r1119, %r1119, %r888;
	ld.global.u32 	%r889, [%rd10+268];
	xor.b32  	%r1118, %r1118, %r889;
	ld.global.u32 	%r890, [%rd10+272];
	xor.b32  	%r1117, %r1117, %r890;
	ld.global.u32 	%r891, [%rd10+276];
	xor.b32  	%r932, %r932, %r891;
$L__BB13_108:
	and.b32  	%r893, %r792, 16384;
	setp.eq.s32 	%p59, %r893, 0;
	@%p59 bra 	$L__BB13_110;
	ld.global.u32 	%r894, [%rd10+280];
	xor.b32  	%r936, %r936, %r894;
	ld.global.u32 	%r895, [%rd10+284];
	xor.b32  	%r1119, %r1119, %r895;
	ld.global.u32 	%r896, [%rd10+288];
	xor.b32  	%r1118, %r1118, %r896;
	ld.global.u32 	%r897, [%rd10+292];
	xor.b32  	%r1117, %r1117, %r897;
	ld.global.u32 	%r898, [%rd10+296];
	xor.b32  	%r932, %r932, %r898;
$L__BB13_110:
	and.b32  	%r900, %r792, 32768;
	setp.eq.s32 	%p60, %r900, 0;
	@%p60 bra 	$L__BB13_112;
	ld.global.u32 	%r901, [%rd10+300];
	xor.b32  	%r936, %r936, %r901;
	ld.global.u32 	%r902, [%rd10+304];
	xor.b32  	%r1119, %r1119, %r902;
	ld.global.u32 	%r903, [%rd10+308];
	xor.b32  	%r1118, %r1118, %r903;
	ld.global.u32 	%r904, [%rd10+312];
	xor.b32  	%r1117, %r1117, %r904;
	ld.global.u32 	%r905, [%rd10+316];
	xor.b32  	%r932, %r932, %r905;
$L__BB13_112:
	add.s32 	%r1115, %r1115, 16;
	setp.ne.s32 	%p61, %r1115, 32;
	@%p61 bra 	$L__BB13_80;
	mad.lo.s32 	%r906, %r1109, -31, %r367;
	add.s32 	%r1109, %r906, 1;
	setp.ne.s32 	%p62, %r1109, 5;
	@%p62 bra 	$L__BB13_79;
	st.local.u32 	[%rd3+4], %r936;
	st.local.v2.u32 	[%rd3+8], {%r1119, %r1118};
	st.local.v2.u32 	[%rd3+16], {%r1117, %r932};
$L__BB13_115:
	shr.u64 	%rd37, %rd5, 2;
	add.s32 	%r919, %r919, 1;
	setp.gt.u64 	%p63, %rd5, 3;
	@%p63 bra 	$L__BB13_3;
$L__BB13_116:
	shr.u32 	%r907, %r936, 2;
	xor.b32  	%r908, %r907, %r936;
	shl.b32 	%r909, %r932, 4;
	shl.b32 	%r910, %r908, 1;
	xor.b32  	%r911, %r910, %r909;
	xor.b32  	%r912, %r911, %r908;
	xor.b32  	%r913, %r912, %r932;
	add.s32 	%r914, %r2, %r913;
	add.s32 	%r915, %r914, 362437;
	cvt.rn.f32.u32 	%f2, %r915;
	fma.rn.f32 	%f3, %f2, 0f2F800000, 0f2F000000;
	setp.geu.f32 	%p64, %f3, %f1;
	@%p64 bra 	$L__BB13_118;
	ld.param.u64 	%rd36, [_Z14dropoutForwardPfS_S_ify_param_0];
	rcp.rn.f32 	%f4, %f1;
	shl.b64 	%rd31, %rd4, 2;
	add.s64 	%rd32, %rd2, %rd31;
	st.global.f32 	[%rd32], %f4;
	cvta.to.global.u64 	%rd33, %rd36;
	add.s64 	%rd34, %rd33, %rd31;
	ld.global.f32 	%f5, [%rd34];
	mul.f32 	%f6, %f4, %f5;
	add.s64 	%rd35, %rd1, %rd31;
	st.global.f32 	[%rd35], %f6;
	bra.uni 	$L__BB13_119;
$L__BB13_118:
	shl.b64 	%rd28, %rd4, 2;
	add.s64 	%rd29, %rd2, %rd28;
	mov.b32 	%r916, 0;
	st.global.u32 	[%rd29], %r916;
	add.s64 	%rd30, %rd1, %rd28;
	st.global.u32 	[%rd30], %r916;
$L__BB13_119:
	ret;

}
	// .globl	_Z15dropoutBackwardPfS_S_i
.visible .entry _Z15dropoutBackwardPfS_S_i(
	.param .u64 .ptr .align 1 _Z15dropoutBackwardPfS_S_i_param_0,
	.param .u64 .ptr .align 1 _Z15dropoutBackwardPfS_S_i_param_1,
	.param .u64 .ptr .align 1 _Z15dropoutBackwardPfS_S_i_param_2,
	.param .u32 _Z15dropoutBackwardPfS_S_i_param_3
)
{
	.reg .pred 	%p<2>;
	.reg .b32 	%r<6>;
	.reg .b32 	%f<4>;
	.reg .b64 	%rd<11>;

	ld.param.u64 	%rd1, [_Z15dropoutBackwardPfS_S_i_param_0];
	ld.param.u64 	%rd2, [_Z15dropoutBackwardPfS_S_i_param_1];
	ld.param.u64 	%rd3, [_Z15dropoutBackwardPfS_S_i_param_2];
	ld.param.u32 	%r2, [_Z15dropoutBackwardPfS_S_i_param_3];
	mov.u32 	%r3, %ctaid.x;
	mov.u32 	%r4, %ntid.x;
	mov.u32 	%r5, %tid.x;
	mad.lo.s32 	%r1, %r3, %r4, %r5;
	setp.ge.s32 	%p1, %r1, %r2;
	@%p1 bra 	$L__BB14_2;
	cvta.to.global.u64 	%rd4, %rd1;
	cvta.to.global.u64 	%rd5, %rd2;
	cvta.to.global.u64 	%rd6, %rd3;
	mul.wide.s32 	%rd7, %r1, 4;
	add.s64 	%rd8, %rd4, %rd7;
	ld.global.f32 	%f1, [%rd8];
	add.s64 	%rd9, %rd5, %rd7;
	ld.global.f32 	%f2, [%rd9];
	mul.f32 	%f3, %f1, %f2;
	add.s64 	%rd10, %rd6, %rd7;
	st.global.f32 	[%rd10], %f3;
$L__BB14_2:
	ret;

}
	// .globl	_Z16layerNormForwardPfS_S_S_iif
.visible .entry _Z16layerNormForwardPfS_S_S_iif(
	.param .u64 .ptr .align 1 _Z16layerNormForwardPfS_S_S_iif_param_0,
	.param .u64 .ptr .align 1 _Z16layerNormForwardPfS_S_S_iif_param_1,
	.param .u64 .ptr .align 1 _Z16layerNormForwardPfS_S_S_iif_param_2,
	.param .u64 .ptr .align 1 _Z16layerNormForwardPfS_S_S_iif_param_3,
	.param .u32 _Z16layerNormForwardPfS_S_S_iif_param_4,
	.param .u32 _Z16layerNormForwardPfS_S_S_iif_param_5,
	.param .f32 _Z16layerNormForwardPfS_S_S_iif_param_6
)
{
	.reg .pred 	%p<29>;
	.reg .b32 	%r<91>;
	.reg .b32 	%f<290>;
	.reg .b64 	%rd<58>;

	ld.param.u64 	%rd15, [_Z16layerNormForwardPfS_S_S_iif_param_0];
	ld.param.u64 	%rd16, [_Z16layerNormForwardPfS_S_S_iif_param_1];
	ld.param.u64 	%rd17, [_Z16layerNormForwardPfS_S_S_iif_param_2];
	ld.param.u64 	%rd18, [_Z16layerNormForwardPfS_S_S_iif_param_3];
	ld.param.u32 	%r57, [_Z16layerNormForwardPfS_S_S_iif_param_4];
	ld.param.u32 	%r56, [_Z16layerNormForwardPfS_S_S_iif_param_5];
	ld.param.f32 	%f30, [_Z16layerNormForwardPfS_S_S_iif_param_6];
	cvta.to.global.u64 	%rd1, %rd16;
	cvta.to.global.u64 	%rd2, %rd18;
	cvta.to.global.u64 	%rd3, %rd17;
	cvta.to.global.u64 	%rd4, %rd15;
	mov.u32 	%r58, %ctaid.x;
	mov.u32 	%r59, %ntid.x;
	mov.u32 	%r60, %tid.x;
	mad.lo.s32 	%r1, %r58, %r59, %r60;
	setp.ge.s32 	%p1, %r1, %r57;
	@%p1 bra 	$L__BB15_39;
	mul.lo.s32 	%r2, %r56, %r1;
	setp.lt.s32 	%p2, %r56, 1;
	mov.f32 	%f280, 0f00000000;
	@%p2 bra 	$L__BB15_14;
	and.b32  	%r3, %r56, 15;
	setp.lt.u32 	%p3, %r56, 16;
	mov.f32 	%f280, 0f00000000;
	mov.b32 	%r75, 0;
	@%p3 bra 	$L__BB15_5;
	and.b32  	%r75, %r56, 2147483632;
	neg.s32 	%r73, %r75;
	add.s64 	%rd5, %rd4, 32;
	mov.f32 	%f280, 0f00000000;
	mov.u32 	%r72, %r2;
$L__BB15_4:
	.pragma "nounroll";
	mul.wide.s32 	%rd19, %r72, 4;
	add.s64 	%rd20, %rd5, %rd19;
	ld.global.f32 	%f35, [%rd20+-32];
	add.f32 	%f36, %f280, %f35;
	ld.global.f32 	%f37, [%rd20+-28];
	add.f32 	%f38, %f36, %f37;
	ld.global.f32 	%f39, [%rd20+-24];
	add.f32 	%f40, %f38, %f39;
	ld.global.f32 	%f41, [%rd20+-20];
	add.f32 	%f42, %f40, %f41;
	ld.global.f32 	%f43, [%rd20+-16];
	add.f32 	%f44, %f42, %f43;
	ld.global.f32 	%f45, [%rd20+-12];
	add.f32 	%f46, %f44, %f45;
	ld.global.f32 	%f47, [%rd20+-8];
	add.f32 	%f48, %f46, %f47;
	ld.global.f32 	%f49, [%rd20+-4];
	add.f32 	%f50, %f48, %f49;
	ld.global.f32 	%f51, [%rd20];
	add.f32 	%f52, %f50, %f51;
	ld.global.f32 	%f53, [%rd20+4];
	add.f32 	%f54, %f52, %f53;
	ld.global.f32 	%f55, [%rd20+8];
	add.f32 	%f56, %f54, %f55;
	ld.global.f32 	%f57, [%rd20+12];
	add.f32 	%f58, %f56, %f57;
	ld.global.f32 	%f59, [%rd20+16];
	add.f32 	%f60, %f58, %f59;
	ld.global.f32 	%f61, [%rd20+20];
	add.f32 	%f62, %f60, %f61;
	ld.global.f32 	%f63, [%rd20+24];
	add.f32 	%f64, %f62, %f63;
	ld.global.f32 	%f65, [%rd20+28];
	add.f32 	%f280, %f64, %f65;
	add.s32 	%r73, %r73, 16;
	add.s32 	%r72, %r72, 16;
	setp.ne.s32 	%p4, %r73, 0;
	@%p4 bra 	$L__BB15_4;
$L__BB15_5:
	setp.eq.s32 	%p5, %r3, 0;
	@%p5 bra 	$L__BB15_14;
	and.b32  	%r11, %r56, 7;
	setp.lt.u32 	%p6, %r3, 8;
	@%p6 bra 	$L__BB15_8;
	add.s32 	%r62, %r75, %r2;
	mul.wide.s32 	%rd21, %r62, 4;
	add.s64 	%rd22, %rd4, %rd21;
	ld.global.f32 	%f67, [%rd22];
	add.f32 	%f68, %f280, %f67;
	ld.global.f32 	%f69, [%rd22+4];
	add.f32 	%f70, %f68, %f69;
	ld.global.f32 	%f71, [%rd22+8];
	add.f32 	%f72, %f70, %f71;
	ld.global.f32 	%f73, [%rd22+12];
	add.f32 	%f74, %f72, %f73;
	ld.global.f32 	%f75, [%rd22+16];
	add.f32 	%f76, %f74, %f75;
	ld.global.f32 	%f77, [%rd22+20];
	add.f32 	%f78, %f76, %f77;
	ld.global.f32 	%f79, [%rd22+24];
	add.f32 	%f80, %f78, %f79;
	ld.global.f32 	%f81, [%rd22+28];
	add.f32 	%f280, %f80, %f81;
	add.s32 	%r75, %r75, 8;
$L__BB15_8:
	setp.eq.s32 	%p7, %r11, 0;
	@%p7 bra 	$L__BB15_14;
	and.b32  	%r14, %r56, 3;
	setp.lt.u32 	%p8, %r11, 4;
	@%p8 bra 	$L__BB15_11;
	add.s32 	%r63, %r75, %r2;
	mul.wide.s32 	%rd23, %r63, 4;
	add.s64 	%rd24, %rd4, %rd23;
	ld.global.f32 	%f83, [%rd24];
	add.f32 	%f84, %f280, %f83;
	ld.global.f32 	%f85, [%rd24+4];
	add.f32 	%f86, %f84, %f85;
	ld.global.f32 	%f87, [%rd24+8];
	add.f32 	%f88, %f86, %f87;
	ld.global.f32 	%f89, [%rd24+12];
	add.f32 	%f280, %f88, %f89;
	add.s32 	%r75, %r75, 4;
$L__BB15_11:
	setp.eq.s32 	%p9, %r14, 0;
	@%p9 bra 	$L__BB15_14;
	add.s32 	%r78, %r75, %r2;
	neg.s32 	%r77, %r14;
$L__BB15_13:
	.pragma "nounroll";
	mul.wide.s32 	%rd25, %r78, 4;
	add.s64 	%rd26, %rd4, %rd25;
	ld.global.f32 	%f90, [%rd26];
	add.f32 	%f280, %f280, %f90;
	add.s32 	%r78, %r78, 1;
	add.s32 	%r77, %r77, 1;
	setp.ne.s32 	%p10, %r77, 0;
	@%p10 bra 	$L__BB15_13;
$L__BB15_14:
	setp.lt.s32 	%p11, %r56, 1;
	cvt.rn.f32.s32 	%f14, %r56;
	div.rn.f32 	%f15, %f280, %f14;
	mov.f32 	%f289, 0f00000000;
	@%p11 bra 	$L__BB15_27;
	and.b32  	%r23, %r56, 15;
	setp.lt.u32 	%p12, %r56, 16;
	mov.f32 	%f289, 0f00000000;
	mov.b32 	%r82, 0;
	@%p12 bra 	$L__BB15_18;
	and.b32  	%r82, %r56, 2147483632;
	neg.s32 	%r80, %r82;
	add.s64 	%rd6, %rd4, 32;
	mov.f32 	%f289, 0f00000000;
	mov.u32 	%r79, %r2;
$L__BB15_17:
	.pragma "nounroll";
	mul.wide.s32 	%rd27, %r79, 4;
	add.s64 	%rd28, %rd6, %rd27;
	ld.global.f32 	%f95, [%rd28+-32];
	sub.f32 	%f96, %f95, %f15;
	fma.rn.f32 	%f97, %f96, %f96, %f289;
	ld.global.f32 	%f98, [%rd28+-28];
	sub.f32 	%f99, %f98, %f15;
	fma.rn.f32 	%f100, %f99, %f99, %f97;
	ld.global.f32 	%f101, [%rd28+-24];
	sub.f32 	%f102, %f101, %f15;
	fma.rn.f32 	%f103, %f102, %f102, %f100;
	ld.global.f32 	%f104, [%rd28+-20];
	sub.f32 	%f105, %f104, %f15;
	fma.rn.f32 	%f106, %f105, %f105, %f103;
	ld.global.f32 	%f107, [%rd28+-16];
	sub.f32 	%f108, %f107, %f15;
	fma.rn.f32 	%f109, %f108, %f108, %f106;
	ld.global.f32 	%f110, [%rd28+-12];
	sub.f32 	%f111, %f110, %f15;
	fma.rn.f32 	%f112, %f111, %f111, %f109;
	ld.global.f32 	%f113, [%rd28+-8];
	sub.f32 	%f114, %f113, %f15;
	fma.rn.f32 	%f115, %f114, %f114, %f112;
	ld.global.f32 	%f116, [%rd28+-4];
	sub.f32 	%f117, %f116, %f15;
	fma.rn.f32 	%f118, %f117, %f117, %f115;
	ld.global.f32 	%f119, [%rd28];
	sub.f32 	%f120, %f119, %f15;
	fma.rn.f32 	%f121, %f120, %f120, %f118;
	ld.global.f32 	%f122, [%rd28+4];
	sub.f32 	%f123, %f122, %f15;
	fma.rn.f32 	%f124, %f123, %f123, %f121;
	ld.global.f32 	%f125, [%rd28+8];
	sub.f32 	%f126, %f125, %f15;
	fma.rn.f32 	%f127, %f126, %f126, %f124;
	ld.global.f32 	%f128, [%rd28+12];
	sub.f32 	%f129, %f128, %f15;
	fma.rn.f32 	%f130, %f129, %f129, %f127;
	ld.global.f32 	%f131, [%rd28+16];
	sub.f32 	%f132, %f131, %f15;
	fma.rn.f32 	%f133, %f132, %f132, %f130;
	ld.global.f32 	%f134, [%rd28+20];
	sub.f32 	%f135, %f134, %f15;
	fma.rn.f32 	%f136, %f135, %f135, %f133;
	ld.global.f32 	%f137, [%rd28+24];
	sub.f32 	%f138, %f137, %f15;
	fma.rn.f32 	%f139, %f138, %f138, %f136;
	ld.global.f32 	%f140, [%rd28+28];
	sub.f32 	%f141, %f140, %f15;
	fma.rn.f32 	%f289, %f141, %f141, %f139;
	add.s32 	%r80, %r80, 16;
	add.s32 	%r79, %r79, 16;
	setp.ne.s32 	%p13, %r80, 0;
	@%p13 bra 	$L__BB15_17;
$L__BB15_18:
	setp.eq.s32 	%p14, %r23, 0;
	@%p14 bra 	$L__BB15_27;
	and.b32  	%r31, %r56, 7;
	setp.lt.u32 	%p15, %r23, 8;
	@%p15 bra 	$L__BB15_21;
	add.s32 	%r65, %r82, %r2;
	mul.wide.s32 	%rd29, %r65, 4;
	add.s64 	%rd30, %rd4, %rd29;
	ld.global.f32 	%f143, [%rd30];
	sub.f32 	%f144, %f143, %f15;
	fma.rn.f32 	%f145, %f144, %f144, %f289;
	ld.global.f32 	%f146, [%rd30+4];
	sub.f32 	%f147, %f146, %f15;
	fma.rn.f32 	%f148, %f147, %f147, %f145;
	ld.global.f32 	%f149, [%rd30+8];
	sub.f32 	%f150, %f149, %f15;
	fma.rn.f32 	%f151, %f150, %f150, %f148;
	ld.global.f32 	%f152, [%rd30+12];
	sub.f32 	%f153, %f152, %f15;
	fma.rn.f32 	%f154, %f153, %f153, %f151;
	ld.global.f32 	%f155, [%rd30+16];
	sub.f32 	%f156, %f155, %f15;
	fma.rn.f32 	%f157, %f156, %f156, %f154;
	ld.global.f32 	%f158, [%rd30+20];
	sub.f32 	%f159, %f158, %f15;
	fma.rn.f32 	%f160, %f159, %f159, %f157;
	ld.global.f32 	%f161, [%rd30+24];
	sub.f32 	%f162, %f161, %f15;
	fma.rn.f32 	%f163, %f162, %f162, %f160;
	ld.global.f32 	%f164, [%rd30+28];
	sub.f32 	%f165, %f164, %f15;
	fma.rn.f32 	%f289, %f165, %f165, %f163;
	add.s32 	%r82, %r82, 8;
$L__BB15_21:
	setp.eq.s32 	%p16, %r31, 0;
	@%p16 bra 	$L__BB15_27;
	and.b32  	%r34, %r56, 3;
	setp.lt.u32 	%p17, %r31, 4;
	@%p17 bra 	$L__BB15_24;
	add.s32 	%r66, %r82, %r2;
	mul.wide.s32 	%rd31, %r66, 4;
	add.s64 	%rd32, %rd4, %rd31;
	ld.global.f32 	%f167, [%rd32];
	sub.f32 	%f168, %f167, %f15;
	fma.rn.f32 	%f169, %f168, %f168, %f289;
	ld.global.f32 	%f170, [%rd32+4];
	sub.f32 	%f171, %f170, %f15;
	fma.rn.f32 	%f172, %f171, %f171, %f169;
	ld.global.f32 	%f173, [%rd32+8];
	sub.f32 	%f174, %f173, %f15;
	fma.rn.f32 	%f175, %f174, %f174, %f172;
	ld.global.f32 	%f176, [%rd32+12];
	sub.f32 	%f177, %f176, %f15;
	fma.rn.f32 	%f289, %f177, %f177, %f175;
	add.s32 	%r82, %r82, 4;
$L__BB15_24:
	setp.eq.s32 	%p18, %r34, 0;
	@%p18 bra 	$L__BB15_27;
	add.s32 	%r85, %r82, %r2;
	neg.s32 	%r84, %r34;
$L__BB15_26:
	.pragma "nounroll";
	mul.wide.s32 	%rd33, %r85, 4;
	add.s64 	%rd34, %rd4, %rd33;
	ld.global.f32 	%f178, [%rd34];
	sub.f32 	%f179, %f178, %f15;
	fma.rn.f32 	%f289, %f179, %f179, %f289;
	add.s32 	%r85, %r85, 1;
	add.s32 	%r84, %r84, 1;
	setp.ne.s32 	%p19, %r84, 0;
	@%p19 bra 	$L__BB15_26;
$L__BB15_27:
	setp.lt.s32 	%p20, %r56, 1;
	div.rn.f32 	%f180, %f289, %f14;
	add.f32 	%f181, %f30, %f180;
	sqrt.rn.f32 	%f29, %f181;
	@%p20 bra 	$L__BB15_39;
	and.b32  	%r43, %r56, 7;
	setp.lt.u32 	%p21, %r56, 8;
	mov.b32 	%r89, 0;
	@%p21 bra 	$L__BB15_31;
	and.b32  	%r89, %r56, 2147483640;
	neg.s32 	%r87, %r89;
	add.s64 	%rd7, %rd4, 16;
	add.s64 	%rd8, %rd1, 16;
	add.s64 	%rd57, %rd3, 16;
	add.s64 	%rd56, %rd2, 16;
	mov.u32 	%r86, %r2;
$L__BB15_30:
	.pragma "nounroll";
	mul.wide.s32 	%rd35, %r86, 4;
	add.s64 	%rd36, %rd7, %rd35;
	add.s64 	%rd37, %rd8, %rd35;
	ld.global.f32 	%f182, [%rd36+-16];
	sub.f32 	%f183, %f182, %f15;
	div.rn.f32 	%f184, %f183, %f29;
	ld.global.f32 	%f185, [%rd57+-16];
	ld.global.f32 	%f186, [%rd56+-16];
	fma.rn.f32 	%f187, %f185, %f184, %f186;
	st.global.f32 	[%rd37+-16], %f187;
	ld.global.f32 	%f188, [%rd36+-12];
	sub.f32 	%f189, %f188, %f15;
	div.rn.f32 	%f190, %f189, %f29;
	ld.global.f32 	%f191, [%rd57+-12];
	ld.global.f32 	%f192, [%rd56+-12];
	fma.rn.f32 	%f193, %f191, %f190, %f192;
	st.global.f32 	[%rd37+-12], %f193;
	ld.global.f32 	%f194, [%rd36+-8];
	sub.f32 	%f195, %f194, %f15;
	div.rn.f32 	%f196, %f195, %f29;
	ld.global.f32 	%f197, [%rd57+-8];
	ld.global.f32 	%f198, [%rd56+-8];
	fma.rn.f32 	%f199, %f197, %f196, %f198;
	st.global.f32 	[%rd37+-8], %f199;
	ld.global.f32 	%f200, [%rd36+-4];
	sub.f32 	%f201, %f200, %f15;
	div.rn.f32 	%f202, %f201, %f29;
	ld.global.f32 	%f203, [%rd57+-4];
	ld.global.f32 	%f204, [%rd56+-4];
	fma.rn.f32 	%f205, %f203, %f202, %f204;
	st.global.f32 	[%rd37+-4], %f205;
	ld.global.f32 	%f206, [%rd36];
	sub.f32 	%f207, %f206, %f15;
	div.rn.f32 	%f208, %f207, %f29;
	ld.global.f32 	%f209, [%rd57];
	ld.global.f32 	%f210, [%rd56];
	fma.rn.f32 	%f211, %f209, %f208, %f210;
	st.global.f32 	[%rd37], %f211;
	ld.global.f32 	%f212, [%rd36+4];
	sub.f32 	%f213, %f212, %f15;
	div.rn.f32 	%f214, %f213, %f29;
	ld.global.f32 	%f215, [%rd57+4];
	ld.global.f32 	%f216, [%rd56+4];
	fma.rn.f32 	%f217, %f215, %f214, %f216;
	st.global.f32 	[%rd37+4], %f217;
	ld.global.f32 	%f218, [%rd36+8];
	sub.f32 	%f219, %f218, %f15;
	div.rn.f32 	%f220, %f219, %f29;
	ld.global.f32 	%f221, [%rd57+8];
	ld.global.f32 	%f222, [%rd56+8];
	fma.rn.f32 	%f223, %f221, %f220, %f222;
	st.global.f32 	[%rd37+8], %f223;
	ld.global.f32 	%f224, [%rd36+12];
	sub.f32 	%f225, %f224, %f15;
	div.rn.f32 	%f226, %f225, %f29;
	ld.global.f32 	%f227, [%rd57+12];
	ld.global.f32 	%f228, [%rd56+12];
	fma.rn.f32 	%f229, %f227, %f226, %f228;
	st.global.f32 	[%rd37+12], %f229;
	add.s32 	%r87, %r87, 8;
	add.s32 	%r86, %r86, 8;
	add.s64 	%rd57, %rd57, 32;
	add.s64 	%rd56, %rd56, 32;
	setp.ne.s32 	%p22, %r87, 0;
	@%p22 bra 	$L__BB15_30;
$L__BB15_31:
	setp.eq.s32 	%p23, %r43, 0;
	@%p23 bra 	$L__BB15_39;
	and.b32  	%r51, %r56, 3;
	setp.lt.u32 	%p24, %r43, 4;
	@%p24 bra 	$L__BB15_34;
	add.s32 	%r68, %r89, %r2;
	mul.wide.s32 	%rd38, %r68, 4;
	add.s64 	%rd39, %rd4, %rd38;
	ld.global.f32 	%f230, [%rd39];
	sub.f32 	%f231, %f230, %f15;
	div.rn.f32 	%f232, %f231, %f29;
	mul.wide.u32 	%rd40, %r89, 4;
	add.s64 	%rd41, %rd3, %rd40;
	ld.global.f32 	%f233, [%rd41];
	add.s64 	%rd42, %rd2, %rd40;
	ld.global.f32 	%f234, [%rd42];
	fma.rn.f32 	%f235, %f233, %f232, %f234;
	add.s64 	%rd43, %rd1, %rd38;
	st.global.f32 	[%rd43], %f235;
	ld.global.f32 	%f236, [%rd39+4];
	sub.f32 	%f237, %f236, %f15;
	div.rn.f32 	%f238, %f237, %f29;
	ld.global.f32 	%f239, [%rd41+4];
	ld.global.f32 	%f240, [%rd42+4];
	fma.rn.f32 	%f241, %f239, %f238, %f240;
	st.global.f32 	[%rd43+4], %f241;
	ld.global.f32 	%f242, [%rd39+8];
	sub.f32 	%f243, %f242, %f15;
	div.rn.f32 	%f244, %f243, %f29;
	ld.global.f32 	%f245, [%rd41+8];
	ld.global.f32 	%f246, [%rd42+8];
	fma.rn.f32 	%f247, %f245, %f244, %f246;
	st.global.f32 	[%rd43+8], %f247;
	ld.global.f32 	%f248, [%rd39+12];
	sub.f32 	%f249, %f248, %f15;
	div.rn.f32 	%f250, %f249, %f29;
	ld.global.f32 	%f251, [%rd41+12];
	ld.global.f32 	%f252, [%rd42+12];
	fma.rn.f32 	%f253, %f251, %f250, %f252;
	st.global.f32 	[%rd43+12], %f253;
	add.s32 	%r89, %r89, 4;
$L__BB15_34:
	setp.eq.s32 	%p25, %r51, 0;
	@%p25 bra 	$L__BB15_39;
	setp.eq.s32 	%p26, %r51, 1;
	@%p26 bra 	$L__BB15_37;
	add.s32 	%r69, %r89, %r2;
	mul.wide.s32 	%rd44, %r69, 4;
	add.s64 	%rd45, %rd4, %rd44;
	ld.global.f32 	%f254, [%rd45];
	sub.f32 	%f255, %f254, %f15;
	div.rn.f32 	%f256, %f255, %f29;
	mul.wide.u32 	%rd46, %r89, 4;
	add.s64 	%rd47, %rd3, %rd46;
	ld.global.f32 	%f257, [%rd47];
	add.s64 	%rd48, %rd2, %rd46;
	ld.global.f32 	%f258, [%rd48];
	fma.rn.f32 	%f259, %f257, %f256, %f258;
	add.s64 	%rd49, %rd1, %rd44;
	st.global.f32 	[%rd49], %f259;
	ld.global.f32 	%f260, [%rd45+4];
	sub.f32 	%f261, %f260, %f15;
	div.rn.f32 	%f262, %f261, %f29;
	ld.global.f32 	%f263, [%rd47+4];
	ld.global.f32 	%f264, [%rd48+4];
	fma.rn.f32 	%f265, %f263, %f262, %f264;
	st.global.f32 	[%rd49+4], %f265;
	add.s32 	%r89, %r89, 2;
$L__BB15_37:
	and.b32  	%r70, %r56, 1;
	setp.eq.b32 	%p27, %r70, 1;
	not.pred 	%p28, %p27;
	@%p28 bra 	$L__BB15_39;
	add.s32 	%r71, %r89, %r2;
	mul.wide.s32 	%rd50, %r71, 4;
	add.s64 	%rd51, %rd4, %rd50;
	ld.global.f32 	%f266, [%rd51];
	sub.f32 	%f267, %f266, %f15;
	div.rn.f32 	%f268, %f267, %f29;
	mul.wide.u32 	%rd52, %r89, 4;
	add.s64 	%rd53, %rd3, %rd52;
	ld.global.f32 	%f269, [%rd53];
	add.s64 	%rd54, %rd2, %rd52;
	ld.global.f32 	%f270, [%rd54];
	fma.rn.f32 	%f271, %f269, %f268, %f270;
	add.s64 	%rd55, %rd1, %rd50;
	st.global.f32 	[%rd55], %f271;
$L__BB15_39:
	ret;

}
	// .globl	_Z15attentionScoresPfS_S_iii
.visible .entry _Z15attentionScoresPfS_S_iii(
	.param .u64 .ptr .align 1 _Z15attentionScoresPfS_S_iii_param_0,
	.param .u64 .ptr .align 1 _Z15attentionScoresPfS_S_iii_param_1,
	.param .u64 .ptr .align 1 _Z15attentionScoresPfS_S_iii_param_2,
	.param .u32 _Z15attentionScoresPfS_S_iii_param_3,
	.param .u32 _Z15attentionScoresPfS_S_iii_param_4,
	.param .u32 _Z15attentionScoresPfS_S_iii_param_5
)
{
	.reg .pred 	%p<15>;
	.reg .b32 	%r<60>;
	.reg .b32 	%f<116>;
	.reg .b64 	%rd<27>;

	ld.param.u64 	%rd6, [_Z15attentionScoresPfS_S_iii_param_0];
	ld.param.u64 	%rd7, [_Z15attentionScoresPfS_S_iii_param_1];
	ld.param.u64 	%rd5, [_Z15attentionScoresPfS_S_iii_param_2];
	ld.param.u32 	%r33, [_Z15attentionScoresPfS_S_iii_param_3];
	ld.param.u32 	%r34, [_Z15attentionScoresPfS_S_iii_param_4];
	ld.param.u32 	%r32, [_Z15attentionScoresPfS_S_iii_param_5];
	cvta.to.global.u64 	%rd1, %rd7;
	cvta.to.global.u64 	%rd2, %rd6;
	mov.u32 	%r1, %ctaid.z;
	mov.u32 	%r35, %ctaid.y;
	mov.u32 	%r36, %ntid.y;
	mov.u32 	%r37, %tid.y;
	mad.lo.s32 	%r38, %r35, %r36, %r37;
	mov.u32 	%r39, %ctaid.x;
	mov.u32 	%r40, %ntid.x;
	mov.u32 	%r41, %tid.x;
	mad.lo.s32 	%r3, %r39, %r40, %r41;
	setp.ge.s32 	%p1, %r1, %r33;
	setp.ge.s32 	%p2, %r38, %r34;
	or.pred  	%p3, %p1, %p2;
	setp.ge.s32 	%p4, %r3, %r34;
	or.pred  	%p5, %p4, %p3;
	@%p5 bra 	$L__BB16_15;
	setp.lt.s32 	%p6, %r32, 1;
	mov.f32 	%f115, 0f00000000;
	@%p6 bra 	$L__BB16_14;
	mul.lo.s32 	%r43, %r34, %r1;
	mul.lo.s32 	%r44, %r43, %r32;
	mad.lo.s32 	%r4, %r32, %r38, %r44;
	mad.lo.s32 	%r5, %r32, %r3, %r44;
	and.b32  	%r6, %r32, 15;
	setp.lt.u32 	%p7, %r32, 16;
	mov.f32 	%f115, 0f00000000;
	mov.b32 	%r55, 0;
	@%p7 bra 	$L__BB16_5;
	and.b32  	%r55, %r32, 2147483632;
	neg.s32 	%r53, %r55;
	add.s64 	%rd3, %rd2, 32;
	add.s64 	%rd4, %rd1, 32;
	mov.f32 	%f115, 0f00000000;
	mov.u32 	%r51, %r5;
	mov.u32 	%r52, %r4;
$L__BB16_4:
	.pragma "nounroll";
	mul.wide.s32 	%rd8, %r52, 4;
	add.s64 	%rd9, %rd3, %rd8;
	mul.wide.s32 	%rd10, %r51, 4;
	add.s64 	%rd11, %rd4, %rd10;
	ld.global.f32 	%f18, [%rd9+-32];
	ld.global.f32 	%f19, [%rd11+-32];
	fma.rn.f32 	%f20, %f18, %f19, %f115;
	ld.global.f32 	%f21, [%rd9+-28];
	ld.global.f32 	%f22, [%rd11+-28];
	fma.rn.f32 	%f23, %f21, %f22, %f20;
	ld.global.f32 	%f24, [%rd9+-24];
	ld.global.f32 	%f25, [%rd11+-24];
	fma.rn.f32 	%f26, %f24, %f25, %f23;
	ld.global.f32 	%f27, [%rd9+-20];
	ld.global.f32 	%f28, [%rd11+-20];
	fma.rn.f32 	%f29, %f27, %f28, %f26;
	ld.global.f32 	%f30, [%rd9+-16];
	ld.global.f32 	%f31, [%rd11+-16];
	fma.rn.f32 	%f32, %f30, %f31, %f29;
	ld.global.f32 	%f33, [%rd9+-12];
	ld.global.f32 	%f34, [%rd11+-12];
	fma.rn.f32 	%f35, %f33, %f34, %f32;
	ld.global.f32 	%f36, [%rd9+-8];
	ld.global.f32 	%f37, [%rd11+-8];
	fma.rn.f32 	%f38, %f36, %f37, %f35;
	ld.global.f32 	%f39, [%rd9+-4];
	ld.global.f32 	%f40, [%rd11+-4];
	fma.rn.f32 	%f41, %f39, %f40, %f38;
	ld.global.f32 	%f42, [%rd9];
	ld.global.f32 	%f43, [%rd11];
	fma.rn.f32 	%f44, %f42, %f43, %f41;
	ld.global.f32 	%f45, [%rd9+4];
	ld.global.f32 	%f46, [%rd11+4];
	fma.rn.f32 	%f47, %f45, %f46, %f44;
	ld.global.f32 	%f48, [%rd9+8];
	ld.global.f32 	%f49, [%rd11+8];
	fma.rn.f32 	%f50, %f48, %f49, %f47;
	ld.global.f32 	%f51, [%rd9+12];
	ld.global.f32 	%f52, [%rd11+12];
	fma.rn.f32 	%f53, %f51, %f52, %f50;
	ld.global.f32 	%f54, [%rd9+16];
	ld.global.f32 	%f55, [%rd11+16];
	fma.rn.f32 	%f56, %f54, %f55, %f53;
	ld.global.f32 	%f57, [%rd9+20];
	ld.global.f32 	%f58, [%rd11+20];
	fma.rn.f32 	%f59, %f57, %f58, %f56;
	ld.global.f32 	%f60, [%rd9+24];
	ld.global.f32 	%f61, [%rd11+24];
	fma.rn.f32 	%f62, %f60, %f61, %f59;
	ld.global.f32 	%f63, [%rd9+28];
	ld.global.f32 	%f64, [%rd11+28];
	fma.rn.f32 	%f115, %f63, %f64, %f62;
	add.s32 	%r53, %r53, 16;
	add.s32 	%r52, %r52, 16;
	add.s32 	%r51, %r51, 16;
	setp.ne.s32 	%p8, %r53, 0;
	@%p8 bra 	$L__BB16_4;
$L__BB16_5:
	setp.eq.s32 	%p9, %r6, 0;
	@%p9 bra 	$L__BB16_14;
	and.b32  	%r16, %r32, 7;
	setp.lt.u32 	%p10, %r6, 8;
	@%p10 bra 	$L__BB16_8;
	add.s32 	%r45, %r4, %r55;
	add.s32 	%r46, %r5, %r55;
	mul.wide.s32 	%rd12, %r45, 4;
	add.s64 	%rd13, %rd2, %rd12;
	ld.global.f32 	%f66, [%rd13];
	mul.wide.s32 	%rd14, %r46, 4;
	add.s64 	%rd15, %rd1, %rd14;
	ld.global.f32 	%f67, [%rd15];
	fma.rn.f32 	%f68, %f66, %f67, %f115;
	ld.global.f32 	%f69, [%rd13+4];
	ld.global.f32 	%f70, [%rd15+4];
	fma.rn.f32 	%f71, %f69, %f70, %f68;
	ld.global.f32 	%f72, [%rd13+8];
	ld.global.f32 	%f73, [%rd15+8];
	fma.rn.f32 	%f74, %f72, %f73, %f71;
	ld.global.f32 	%f75, [%rd13+12];
	ld.global.f32 	%f76, [%rd15+12];
	fma.rn.f32 	%f77, %f75, %f76, %f74;
	ld.global.f32 	%f78, [%rd13+16];
	ld.global.f32 	%f79, [%rd15+16];
	fma.rn.f32 	%f80, %f78, %f79, %f77;
	ld.global.f32 	%f81, [%rd13+20];
	ld.global.f32 	%f82, [%rd15+20];
	fma.rn.f32 	%f83, %f81, %f82, %f80;
	ld.global.f32 	%f84, [%rd13+24];
	ld.global.f32 	%f85, [%rd15+24];
	fma.rn.f32 	%f86, %f84, %f85, %f83;
	ld.global.f32 	%f87, [%rd13+28];
	ld.global.f32 	%f88, [%rd15+28];
	fma.rn.f32 	%f115, %f87, %f88, %f86;
	add.s32 	%r55, %r55, 8;
$L__BB16_8:
	setp.eq.s32 	%p11, %r16, 0;
	@%p11 bra 	$L__BB16_14;
	and.b32  	%r19, %r32, 3;
	setp.lt.u32 	%p12, %r16, 4;
	@%p12 bra 	$L__BB16_11;
	add.s32 	%r47, %r4, %r55;
	add.s32 	%r48, %r5, %r55;
	mul.wide.s32 	%rd16, %r47, 4;
	add.s64 	%rd17, %rd2, %rd16;
	ld.global.f32 	%f90, [%rd17];
	mul.wide.s32 	%rd18, %r48, 4;
	add.s64 	%rd19, %rd1, %rd18;
	ld.global.f32 	%f91, [%rd19];
	fma.rn.f32 	%f92, %f90, %f91, %f115;
	ld.global.f32 	%f93, [%rd17+4];
	ld.global.f32 	%f94, [%rd19+4];
	fma.rn.f32 	%f95, %f93, %f94, %f92;
	ld.global.f32 	%f96, [%rd17+8];
	ld.global.f32 	%f97, [%rd19+8];
	fma.rn.f32 	%f98, %f96, %f97, %f95;
	ld.global.f32 	%f99, [%rd17+12];
	ld.global.f32 	%f100, [%rd19+12];
	fma.rn.f32 	%f115, %f99, %f100, %f98;
	add.s32 	%r55, %r55, 4;
$L__BB16_11:
	setp.eq.s32 	%p13, %r19, 0;
	@%p13 bra 	$L__BB16_14;
	add.s32 	%r59, %r55, %r5;
	add.s32 	%r58, %r55, %r4;
	neg.s32 	%r57, %r19;
$L__BB16_13:
	.pragma "nounroll";
	mul.wide.s32 	%rd20, %r59, 4;
	add.s64 	%rd21, %rd1, %rd20;
	mul.wide.s32 	%rd22, %r58, 4;
	add.s64 	%rd23, %rd2, %rd22;
	ld.global.f32 	%f101, [%rd23];
	ld.global.f32 	%f102, [%rd21];
	fma.rn.f32 	%f115, %f101, %f102, %f115;
	add.s32 	%r59, %r59, 1;
	add.s32 	%r58, %r58, 1;
	add.s32 	%r57, %r57, 1;
	setp.ne.s32 	%p14, %r57, 0;
	@%p14 bra 	$L__BB16_13;
$L__BB16_14:
	cvt.rn.f32.s32 	%f103, %r32;
	sqrt.rn.f32 	%f104, %f103;
	rcp.rn.f32 	%f105, %f104;
	mul.f32 	%f106, %f115, %f105;
	mad.lo.s32 	%r49, %r34, %r1, %r38;
	mad.lo.s32 	%r50, %r49, %r34, %r3;
	cvta.to.global.u64 	%rd24, %rd5;
	mul.wide.s32 	%rd25, %r50, 4;
	add.s64 	%rd26, %rd24, %rd25;
	st.global.f32 	[%rd26], %f106;
$L__BB16_15:
	ret;

}


// ===== COMPILED SASS (sm_100) =====

	.target	sm_100

	.elftype	@"ET_EXEC"


//--------------------- .note.nv.tkinfo           --------------------------
	.section	.note.nv.tkinfo,"",@"SHT_NOTE"
	.sectionflags	@"SHF_NOTE_NV_TKINFO"
	.tkinfo
        /*0018*/ 	.word	0x00000002
        /*0030*/ 	.string	""
        /*0030*/ 	.string	"ptxas"
        /*0030*/ 	.string	"Cuda compilation tools, release 13.0, V13.0.88"
        /*0030*/ 	.string	"Build cuda_13.0.r13.0/compiler.36424714_0"
        /*0030*/ 	.string	"-arch sm_100 -m 64 "



//--------------------- .note.nv.cuinfo           --------------------------
	.section	.note.nv.cuinfo,"",@"SHT_NOTE"
	.sectionflags	@"SHF_NOTE_NV_CUINFO"
        /*0018*/ 	.short	0x0002
        /*001a*/ 	.short	0x0064
        /*001c*/ 	.short	0x0082
	.zero		2


//--------------------- .nv.info                  --------------------------
	.section	.nv.info,"",@"SHT_CUDA_INFO"
	.align	4


	//----- nvinfo : EIATTR_REGCOUNT
	.align		4
        /*0000*/ 	.byte	0x04, 0x2f
        /*0002*/ 	.short	(.L_10 - .L_9)
	.align		4
.L_9:
        /*0004*/ 	.word	index@(_Z9gemmTiledPfS_S_iiiff)
        /*0008*/ 	.word	0x0000001f


	//----- nvinfo : EIATTR_FRAME_SIZE
	.align		4
.L_10:
        /*000c*/ 	.byte	0x04, 0x11
        /*000e*/ 	.short	(.L_12 - .L_11)
	.align		4
.L_11:
        /*0010*/ 	.word	index@(_Z9gemmTiledPfS_S_iiiff)
        /*0014*/ 	.word	0x00000000


	//----- nvinfo : EIATTR_REGCOUNT
	.align		4
.L_12:
        /*0018*/ 	.byte	0x04, 0x2f
        /*001a*/ 	.short	(.L_14 - .L_13)
	.align		4
.L_13:
        /*001c*/ 	.word	index@(_Z11reluForwardPfS_i)
        /*0020*/ 	.word	0x0000000a


	//----- nvinfo : EIATTR_FRAME_SIZE
	.align		4
.L_14:
        /*0024*/ 	.byte	0x04, 0x11
        /*0026*/ 	.short	(.L_16 - .L_15)
	.align		4
.L_15:
        /*0028*/ 	.word	index@(_Z11reluForwardPfS_i)
        /*002c*/ 	.word	0x00000000


	//----- nvinfo : EIATTR_REGCOUNT
	.align		4
.L_16:
        /*0030*/ 	.byte	0x04, 0x2f
        /*0032*/ 	.short	(.L_18 - .L_17)
	.align		4
.L_17:
        /*0034*/ 	.word	index@(_Z12reluBackwardPfS_S_i)
        /*0038*/ 	.word	0x0000000c


	//----- nvinfo : EIATTR_FRAME_SIZE
	.align		4
.L_18:
        /*003c*/ 	.byte	0x04, 0x11
        /*003e*/ 	.short	(.L_20 - .L_19)
	.align		4
.L_19:
        /*0040*/ 	.word	index@(_Z12reluBackwardPfS_S_i)
        /*0044*/ 	.word	0x00000000


	//----- nvinfo : EIATTR_REGCOUNT
	.align		4
.L_20:
        /*0048*/ 	.byte	0x04, 0x2f
        /*004a*/ 	.short	(.L_22 - .L_21)
	.align		4
.L_21:
        /*004c*/ 	.word	index@(_Z14sigmoidForwardPfS_i)
        /*0050*/ 	.word	0x0000000e


	//----- nvinfo : EIATTR_FRAME_SIZE
	.align		4
.L_22:
        /*0054*/ 	.byte	0x04, 0x11
        /*0056*/ 	.short	(.L_24 - .L_23)
	.align		4
.L_23:
        /*0058*/ 	.word	index@($__internal_10_$__cuda_sm20_rcp_rn_f32_slowpath)
        /*005c*/ 	.word	0x00000000


	//----- nvinfo : EIATTR_FRAME_SIZE
	.align		4
.L_24:
        /*0060*/ 	.byte	0x04, 0x11
        /*0062*/ 	.short	(.L_26 - .L_25)
	.align		4
.L_25:
        /*0064*/ 	.word	index@(_Z14sigmoidForwardPfS_i)
        /*0068*/ 	.word	0x00000000


	//----- nvinfo : EIATTR_REGCOUNT
	.align		4
.L_26:
        /*006c*/ 	.byte	0x04, 0x2f
        /*006e*/ 	.short	(.L_28 - .L_27)
	.align		4
.L_27:
        /*0070*/ 	.word	index@(_Z15sigmoidBackwardPfS_S_i)
        /*0074*/ 	.word	0x0000000e


	//----- nvinfo : EIATTR_FRAME_SIZE
	.align		4
.L_28:
        /*0078*/ 	.byte	0x04, 0x11
        /*007a*/ 	.short	(.L_30 - .L_29)
	.align		4
.L_29:
        /*007c*/ 	.word	index@(_Z15sigmoidBackwardPfS_S_i)
        /*0080*/ 	.word	0x00000000


	//----- nvinfo : EIATTR_REGCOUNT
	.align		4
.L_30:
        /*0084*/ 	.byte	0x04, 0x2f
        /*0086*/ 	.short	(.L_32 - .L_31)
	.align		4
.L_31:
        /*0088*/ 	.word	index@(_Z11tanhForwardPfS_i)
        /*008c*/ 	.word	0x0000000e


	//----- nvinfo : EIATTR_FRAME_SIZE
	.align		4
.L_32:
        /*0090*/ 	.byte	0x04, 0x11
        /*0092*/ 	.short	(.L_34 - .L_33)
	.align		4
.L_33:
        /*0094*/ 	.word	index@(_Z11tanhForwardPfS_i)
        /*0098*/ 	.word	0x00000000


	//----- nvinfo : EIATTR_REGCOUNT
	.align		4
.L_34:
        /*009c*/ 	.byte	0x04, 0x2f
        /*009e*/ 	.short	(.L_36 - .L_35)
	.align		4
.L_35:
        /*00a0*/ 	.word	index@(_Z12tanhBackwardPfS_S_i)
        /*00a4*/ 	.word	0x0000000e


	//----- nvinfo : EIATTR_FRAME_SIZE
	.align		4
.L_36:
        /*00a8*/ 	.byte	0x04, 0x11
        /*00aa*/ 	.short	(.L_38 - .L_37)
	.align		4
.L_37:
        /*00ac*/ 	.word	index@(_Z12tanhBackwardPfS_S_i)
        /*00b0*/ 	.word	0x00000000


	//----- nvinfo : EIATTR_REGCOUNT
	.align		4
.L_38:
        /*00b4*/ 	.byte	0x04, 0x2f
        /*00b6*/ 	.short	(.L_40 - .L_39)
	.align		4
.L_39:
        /*00b8*/ 	.word	index@(_Z11geluForwardPfS_i)
        /*00bc*/ 	.word	0x0000000e


	//----- nvinfo : EIATTR_FRAME_SIZE
	.align		4
.L_40:
        /*00c0*/ 	.byte	0x04, 0x11
        /*00c2*/ 	.short	(.L_42 - .L_41)
	.align		4
.L_41:
        /*00c4*/ 	.word	index@(_Z11geluForwardPfS_i)
        /*00c8*/ 	.word	0x00000000


	//----- nvinfo : EIATTR_REGCOUNT
	.align		4
.L_42:
        /*00cc*/ 	.byte	0x04, 0x2f
        /*00ce*/ 	.short	(.L_44 - .L_43)
	.align		4
.L_43:
        /*00d0*/ 	.word	index@(_Z12swishForwardPfS_i)
        /*00d4*/ 	.word	0x0000000f


	//----- nvinfo : EIATTR_FRAME_SIZE
	.align		4
.L_44:
        /*00d8*/ 	.byte	0x04, 0x11
        /*00da*/ 	.short	(.L_46 - .L_45)
	.align		4
.L_45:
        /*00dc*/ 	.word	index@($__internal_9_$__cuda_sm20_rcp_rn_f32_slowpath)
        /*00e0*/ 	.word	0x00000000


	//----- nvinfo : EIATTR_FRAME_SIZE
	.align		4
.L_46:
        /*00e4*/ 	.byte	0x04, 0x11
        /*00e6*/ 	.short	(.L_48 - .L_47)
	.align		4
.L_47:
        /*00e8*/ 	.word	index@(_Z12swishForwardPfS_i)
        /*00ec*/ 	.word	0x00000000


	//----- nvinfo : EIATTR_REGCOUNT
	.align		4
.L_48:
        /*00f0*/ 	.byte	0x04, 0x2f
        /*00f2*/ 	.short	(.L_50 - .L_49)
	.align		4
.L_49:
        /*00f4*/ 	.word	index@(_Z14softmaxForwardPfS_ii)
        /*00f8*/ 	.word	0x0000001e


	//----- nvinfo : EIATTR_FRAME_SIZE
	.align		4
.L_50:
        /*00fc*/ 	.byte	0x04, 0x11
        /*00fe*/ 	.short	(.L_52 - .L_51)
	.align		4
.L_51:
        /*0100*/ 	.word	index@($__internal_8_$__cuda_sm3x_div_rn_noftz_f32_slowpath)
        /*0104*/ 	.word	0x00000000


	//----- nvinfo : EIATTR_FRAME_SIZE
	.align		4
.L_52:
        /*0108*/ 	.byte	0x04, 0x11
        /*010a*/ 	.short	(.L_54 - .L_53)
	.align		4
.L_53:
        /*010c*/ 	.word	index@(_Z14softmaxForwardPfS_ii)
        /*0110*/ 	.word	0x00000000


	//----- nvinfo : EIATTR_REGCOUNT
	.align		4
.L_54:
        /*0114*/ 	.byte	0x04, 0x2f
        /*0116*/ 	.short	(.L_56 - .L_55)
	.align		4
.L_55:
        /*0118*/ 	.word	index@(_Z15softmaxBackwardPfS_S_ii)
        /*011c*/ 	.word	0x00000020


	//----- nvinfo : EIATTR_FRAME_SIZE
	.align		4
.L_56:
        /*0120*/ 	.byte	0x04, 0x11
        /*0122*/ 	.short	(.L_58 - .L_57)
	.align		4
.L_57:
        /*0124*/ 	.word	index@(_Z15softmaxBackwardPfS_S_ii)
        /*0128*/ 	.word	0x00000000


	//----- nvinfo : EIATTR_REGCOUNT
	.align		4
.L_58:
        /*012c*/ 	.byte	0x04, 0x2f
        /*012e*/ 	.short	(.L_60 - .L_59)
	.align		4
.L_59:
        /*0130*/ 	.word	index@(_Z16crossEntropyLossPfPiS_ii)
        /*0134*/ 	.word	0x0000000e


	//----- nvinfo : EIATTR_FRAME_SIZE
	.align		4
.L_60:
        /*0138*/ 	.byte	0x04, 0x11
        /*013a*/ 	.short	(.L_62 - .L_61)
	.align		4
.L_61:
        /*013c*/ 	.word	index@($__internal_7_$__cuda_sm3x_div_rn_noftz_f32_slowpath)
        /*0140*/ 	.word	0x00000000


	//----- nvinfo : EIATTR_FRAME_SIZE
	.align		4
.L_62:
        /*0144*/ 	.byte	0x04, 0x11
        /*0146*/ 	.short	(.L_64 - .L_63)
	.align		4
.L_63:
        /*0148*/ 	.word	index@(_Z16crossEntropyLossPfPiS_ii)
        /*014c*/ 	.word	0x00000000


	//----- nvinfo : EIATTR_REGCOUNT
	.align		4
.L_64:
        /*0150*/ 	.byte	0x04, 0x2f
        /*0152*/ 	.short	(.L_66 - .L_65)
	.align		4
.L_65:
        /*0154*/ 	.word	index@(_Z16batchNormForwardPfS_S_S_S_S_iif)
        /*0158*/ 	.word	0x00000020


	//----- nvinfo : EIATTR_FRAME_SIZE
	.align		4
.L_66:
        /*015c*/ 	.byte	0x04, 0x11
        /*015e*/ 	.short	(.L_68 - .L_67)
	.align		4
.L_67:
        /*0160*/ 	.word	index@($__internal_6_$__cuda_sm3x_div_rn_noftz_f32_slowpath)
        /*0164*/ 	.word	0x00000000


	//----- nvinfo : EIATTR_FRAME_SIZE
	.align		4
.L_68:
        /*0168*/ 	.byte	0x04, 0x11
        /*016a*/ 	.short	(.L_70 - .L_69)
	.align		4
.L_69:
        /*016c*/ 	.word	index@($__internal_5_$__cuda_sm20_sqrt_rn_f32_slowpath)
        /*0170*/ 	.word	0x00000000


	//----- nvinfo : EIATTR_FRAME_SIZE
	.align		4
.L_70:
        /*0174*/ 	.byte	0x04, 0x11
        /*0176*/ 	.short	(.L_72 - .L_71)
	.align		4
.L_71:
        /*0178*/ 	.word	index@(_Z16batchNormForwardPfS_S_S_S_S_iif)
        /*017c*/ 	.word	0x00000000


	//----- nvinfo : EIATTR_REGCOUNT
	.align		4
.L_72:
        /*0180*/ 	.byte	0x04, 0x2f
        /*0182*/ 	.short	(.L_74 - .L_73)
	.align		4
.L_73:
        /*0184*/ 	.word	index@(_Z14dropoutForwardPfS_S_ify)
        /*0188*/ 	.word	0x0000001f


	//----- nvinfo : EIATTR_FRAME_SIZE
	.align		4
.L_74:
        /*018c*/ 	.byte	0x04, 0x11
        /*018e*/ 	.short	(.L_76 - .L_75)
	.align		4
.L_75:
        /*0190*/ 	.word	index@($__internal_4_$__cuda_sm20_rcp_rn_f32_slowpath)
        /*0194*/ 	.word	0x00000030


	//----- nvinfo : EIATTR_FRAME_SIZE
	.align		4
.L_76:
        /*0198*/ 	.byte	0x04, 0x11
        /*019a*/ 	.short	(.L_78 - .L_77)
	.align		4
.L_77:
        /*019c*/ 	.word	index@(_Z14dropoutForwardPfS_S_ify)
        /*01a0*/ 	.word	0x00000030


	//----- nvinfo : EIATTR_REGCOUNT
	.align		4
.L_78:
        /*01a4*/ 	.byte	0x04, 0x2f
        /*01a6*/ 	.short	(.L_80 - .L_79)
	.align		4
.L_79:
        /*01a8*/ 	.word	index@(_Z15dropoutBackwardPfS_S_i)
        /*01ac*/ 	.word	0x0000000c


	//----- nvinfo : EIATTR_FRAME_SIZE
	.align		4
.L_80:
        /*01b0*/ 	.byte	0x04, 0x11
        /*01b2*/ 	.short	(.L_82 - .L_81)
	.align		4
.L_81:
        /*01b4*/ 	.word	index@(_Z15dropoutBackwardPfS_S_i)
        /*01b8*/ 	.word	0x00000000


	//----- nvinfo : EIATTR_REGCOUNT
	.align		4
.L_82:
        /*01bc*/ 	.byte	0x04, 0x2f
        /*01be*/ 	.short	(.L_84 - .L_83)
	.align		4
.L_83:
        /*01c0*/ 	.word	index@(_Z16layerNormForwardPfS_S_S_iif)
        /*01c4*/ 	.word	0x0000001f


	//----- nvinfo : EIATTR_FRAME_SIZE
	.align		4
.L_84:
        /*01c8*/ 	.byte	0x04, 0x11
        /*01ca*/ 	.short	(.L_86 - .L_85)
	.align		4
.L_85:
        /*01cc*/ 	.word	index@($__internal_3_$__cuda_sm3x_div_rn_noftz_f32_slowpath)
        /*01d0*/ 	.word	0x00000000


	//----- nvinfo : EIATTR_FRAME_SIZE
	.align		4
.L_86:
        /*01d4*/ 	.byte	0x04, 0x11
        /*01d6*/ 	.short	(.L_88 - .L_87)
	.align		4
.L_87:
        /*01d8*/ 	.word	index@($__internal_2_$__cuda_sm20_sqrt_rn_f32_slowpath)
        /*01dc*/ 	.word	0x00000000


	//----- nvinfo : EIATTR_FRAME_SIZE
	.align		4
.L_88:
        /*01e0*/ 	.byte	0x04, 0x11
        /*01e2*/ 	.short	(.L_90 - .L_89)
	.align		4
.L_89:
        /*01e4*/ 	.word	index@(_Z16layerNormForwardPfS_S_S_iif)
        /*01e8*/ 	.word	0x00000000


	//----- nvinfo : EIATTR_REGCOUNT
	.align		4
.L_90:
        /*01ec*/ 	.byte	0x04, 0x2f
        /*01ee*/ 	.short	(.L_92 - .L_91)
	.align		4
.L_91:
        /*01f0*/ 	.word	index@(_Z15attentionScoresPfS_S_iii)
        /*01f4*/ 	.word	0x00000020


	//----- nvinfo : EIATTR_FRAME_SIZE
	.align		4
.L_92:
        /*01f8*/ 	.byte	0x04, 0x11
        /*01fa*/ 	.short	(.L_94 - .L_93)
	.align		4
.L_93:
        /*01fc*/ 	.word	index@($__internal_1_$__cuda_sm20_sqrt_rn_f32_slowpath)
        /*0200*/ 	.word	0x00000000


	//----- nvinfo : EIATTR_FRAME_SIZE
	.align		4
.L_94:
        /*0204*/ 	.byte	0x04, 0x11
        /*0206*/ 	.short	(.L_96 - .L_95)
	.align		4
.L_95:
        /*0208*/ 	.word	index@($__internal_0_$__cuda_sm20_rcp_rn_f32_slowpath)
        /*020c*/ 	.word	0x00000000


	//----- nvinfo : EIATTR_FRAME_SIZE
	.align		4
.L_96:
        /*0210*/ 	.byte	0x04, 0x11
        /*0212*/ 	.short	(.L_98 - .L_97)
	.align		4
.L_97:
        /*0214*/ 	.word	index@(_Z15attentionScoresPfS_S_iii)
        /*0218*/ 	.word	0x00000000


	//----- nvinfo : EIATTR_MIN_STACK_SIZE
	.align		4
.L_98:
        /*021c*/ 	.byte	0x04, 0x12
        /*021e*/ 	.short	(.L_100 - .L_99)
	.align		4
.L_99:
        /*0220*/ 	.word	index@(_Z15attentionScoresPfS_S_iii)
        /*0224*/ 	.word	0x00000000


	//----- nvinfo : EIATTR_MIN_STACK_SIZE
	.align		4
.L_100:
        /*0228*/ 	.byte	0x04, 0x12
        /*022a*/ 	.short	(.L_102 - .L_101)
	.align		4
.L_101:
        /*022c*/ 	.word	index@(_Z16layerNormForwardPfS_S_S_iif)
        /*0230*/ 	.word	0x00000000


	//----- nvinfo : EIATTR_MIN_STACK_SIZE
	.align		4
.L_102:
        /*0234*/ 	.byte	0x04, 0x12
        /*0236*/ 	.short	(.L_104 - .L_103)
	.align		4
.L_103:
        /*0238*/ 	.word	index@(_Z15dropoutBackwardPfS_S_i)
        /*023c*/ 	.word	0x00000000


	//----- nvinfo : EIATTR_MIN_STACK_SIZE
	.align		4
.L_104:
        /*0240*/ 	.byte	0x04, 0x12
        /*0242*/ 	.short	(.L_106 - .L_105)
	.align		4
.L_105:
        /*0244*/ 	.word	index@(_Z14dropoutForwardPfS_S_ify)
        /*0248*/ 	.word	0x00000030


	//----- nvinfo : EIATTR_MIN_STACK_SIZE
	.align		4
.L_106:
        /*024c*/ 	.byte	0x04, 0x12
        /*024e*/ 	.short	(.L_108 - .L_107)
	.align		4
.L_107:
        /*0250*/ 	.word	index@(_Z16batchNormForwardPfS_S_S_S_S_iif)
        /*0254*/ 	.word	0x00000000


	//----- nvinfo : EIATTR_MIN_STACK_SIZE
	.align		4
.L_108:
        /*0258*/ 	.byte	0x04, 0x12
        /*025a*/ 	.short	(.L_110 - .L_109)
	.align		4
.L_109:
        /*025c*/ 	.word	index@(_Z16crossEntropyLossPfPiS_ii)
        /*0260*/ 	.word	0x00000000


	//----- nvinfo : EIATTR_MIN_STACK_SIZE
	.align		4
.L_110:
        /*0264*/ 	.byte	0x04, 0x12
        /*0266*/ 	.short	(.L_112 - .L_111)
	.align		4
.L_111:
        /*0268*/ 	.word	index@(_Z15softmaxBackwardPfS_S_ii)
        /*026c*/ 	.word	0x00000000


	//----- nvinfo : EIATTR_MIN_STACK_SIZE
	.align		4
.L_112:
        /*0270*/ 	.byte	0x04, 0x12
        /*0272*/ 	.short	(.L_114 - .L_113)
	.align		4
.L_113:
        /*0274*/ 	.word	index@(_Z14softmaxForwardPfS_ii)
        /*0278*/ 	.word	0x00000000


	//----- nvinfo : EIATTR_MIN_STACK_SIZE
	.align		4
.L_114:
        /*027c*/ 	.byte	0x04, 0x12
        /*027e*/ 	.short	(.L_116 - .L_115)
	.align		4
.L_115:
        /*0280*/ 	.word	index@(_Z12swishForwardPfS_i)
        /*0284*/ 	.word	0x00000000


	//----- nvinfo : EIATTR_MIN_STACK_SIZE
	.align		4
.L_116:
        /*0288*/ 	.byte	0x04, 0x12
        /*028a*/ 	.short	(.L_118 - .L_117)
	.align		4
.L_117:
        /*028c*/ 	.word	index@(_Z11geluForwardPfS_i)
        /*0290*/ 	.word	0x00000000


	//----- nvinfo : EIATTR_MIN_STACK_SIZE
	.align		4
.L_118:
        /*0294*/ 	.byte	0x04, 0x12
        /*0296*/ 	.short	(.L_120 - .L_119)
	.align		4
.L_119:
        /*0298*/ 	.word	index@(_Z12tanhBackwardPfS_S_i)
        /*029c*/ 	.word	0x00000000


	//----- nvinfo : EIATTR_MIN_STACK_SIZE
	.align		4
.L_120:
        /*02a0*/ 	.byte	0x04, 0x12
        /*02a2*/ 	.short	(.L_122 - .L_121)
	.align		4
.L_121:
        /*02a4*/ 	.word	index@(_Z11tanhForwardPfS_i)
        /*02a8*/ 	.word	0x00000000


	//----- nvinfo : EIATTR_MIN_STACK_SIZE
	.align		4
.L_122:
        /*02ac*/ 	.byte	0x04, 0x12
        /*02ae*/ 	.short	(.L_124 - .L_123)
	.align		4
.L_123:
        /*02b0*/ 	.word	index@(_Z15sigmoidBackwardPfS_S_i)
        /*02b4*/ 	.word	0x00000000


	//----- nvinfo : EIATTR_MIN_STACK_SIZE
	.align		4
.L_124:
        /*02b8*/ 	.byte	0x04, 0x12
        /*02ba*/ 	.short	(.L_126 - .L_125)
	.align		4
.L_125:
        /*02bc*/ 	.word	index@(_Z14sigmoidForwardPfS_i)
        /*02c0*/ 	.word	0x00000000


	//----- nvinfo : EIATTR_MIN_STACK_SIZE
	.align		4
.L_126:
        /*02c4*/ 	.byte	0x04, 0x12
        /*02c6*/ 	.short	(.L_128 - .L_127)
	.align		4
.L_127:
        /*02c8*/ 	.word	index@(_Z12reluBackwardPfS_S_i)
        /*02cc*/ 	.word	0x00000000


	//----- nvinfo : EIATTR_MIN_STACK_SIZE
	.align		4
.L_128:
        /*02d0*/ 	.byte	0x04, 0x12
        /*02d2*/ 	.short	(.L_130 - .L_129)
	.align		4
.L_129:
        /*02d4*/ 	.word	index@(_Z11reluForwardPfS_i)
        /*02d8*/ 	.word	0x00000000


	//----- nvinfo : EIATTR_MIN_STACK_SIZE
	.align		4
.L_130:
        /*02dc*/ 	.byte	0x04, 0x12
        /*02de*/ 	.short	(.L_132 - .L_131)
	.align		4
.L_131:
        /*02e0*/ 	.word	index@(_Z9gemmTiledPfS_S_iiiff)
        /*02e4*/ 	.word	0x00000000
.L_132:


//--------------------- .nv.compat                --------------------------
	.section	.nv.compat,"",@"SHT_CUDA_COMPAT_INFO"
	.align	4
        /*0000*/ 	.byte	0x02, 0x09, 0x00, 0x00, 0x02, 0x02, 0x01, 0x00, 0x02, 0x05, 0x05, 0x00, 0x03, 0x07, 0x01, 0x01
        /*0010*/ 	.byte	0x02, 0x03, 0x00, 0x00, 0x02, 0x06, 0x01, 0x00, 0x04, 0x0b, 0x08, 0x00, 0x01, 0x00, 0x00, 0x00
        /*0020*/ 	.byte	0x00, 0x00, 0x00, 0x00


//--------------------- .nv.info._Z15attentionScoresPfS_S_iii --------------------------
	.section	.nv.info._Z15attentionScoresPfS_S_iii,"",@"SHT_CUDA_INFO"
	.sectionflags	@""
	.align	4


	//----- nvinfo : EIATTR_CUDA_API_VERSION
	.align		4
        /*0000*/ 	.byte	0x04, 0x37
        /*0002*/ 	.short	(.L_134 - .L_133)
.L_133:
        /*0004*/ 	.word	0x00000082


	//----- nvinfo : EIATTR_KPARAM_INFO
	.align		4
.L_134:
        /*0008*/ 	.byte	0x04, 0x17
        /*000a*/ 	.short	(.L_136 - .L_135)
.L_135:
        /*000c*/ 	.word	0x00000000
        /*0010*/ 	.short	0x0005
        /*0012*/ 	.short	0x0020
        /*0014*/ 	.byte	0x00, 0xf0, 0x11, 0x00


	//----- nvinfo : EIATTR_KPARAM_INFO
	.align		4
.L_136:
        /*0018*/ 	.byte	0x04, 0x17
        /*001a*/ 	.short	(.L_138 - .L_137)
.L_137:
        /*001c*/ 	.word	0x00000000
        /*0020*/ 	.short	0x0004
        /*0022*/ 	.short	0x001c
        /*0024*/ 	.byte	0x00, 0xf0, 0x11, 0x00


	//----- nvinfo : EIATTR_KPARAM_INFO
	.align		4
.L_138:
        /*0028*/ 	.byte	0x04, 0x17
        /*002a*/ 	.short	(.L_140 - .L_139)
.L_139:
        /*002c*/ 	.word	0x00000000
        /*0030*/ 	.short	0x0003
        /*0032*/ 	.short	0x0018
        /*0034*/ 	.byte	0x00, 0xf0, 0x11, 0x00


	//----- nvinfo : EIATTR_KPARAM_INFO
	.align		4
.L_140:
        /*0038*/ 	.byte	0x04, 0x17
        /*003a*/ 	.short	(.L_142 - .L_141)
.L_141:
        /*003c*/ 	.word	0x00000000
        /*0040*/ 	.short	0x0002
        /*0042*/ 	.short	0x0010
        /*0044*/ 	.byte	0x00, 0xf5, 0x21, 0x00


	//----- nvinfo : EIATTR_KPARAM_INFO
	.align		4
.L_142:
        /*0048*/ 	.byte	0x04, 0x17
        /*004a*/ 	.short	(.L_144 - .L_143)
.L_143:
        /*004c*/ 	.word	0x00000000
        /*0050*/ 	.short	0x0001
        /*0052*/ 	.short	0x0008
        /*0054*/ 	.byte	0x00, 0xf5, 0x21, 0x00


	//----- nvinfo : EIATTR_KPARAM_INFO
	.align		4
.L_144:
        /*0058*/ 	.byte	0x04, 0x17
        /*005a*/ 	.short	(.L_146 - .L_145)
.L_145:
        /*005c*/ 	.word	0x00000000
        /*0060*/ 	.short	0x0000
        /*0062*/ 	.short	0x0000
        /*0064*/ 	.byte	0x00, 0xf5, 0x21, 0x00


	//----- nvinfo : EIATTR_SPARSE_MMA_MASK
	.align		4
.L_146:
        /*0068*/ 	.byte	0x03, 0x50
        /*006a*/ 	.short	0x0000


	//----- nvinfo : EIATTR_MAXREG_COUNT
	.align		4
        /*006c*/ 	.byte	0x03, 0x1b
        /*006e*/ 	.short	0x00ff


	//----- nvinfo : EIATTR_MERCURY_ISA_VERSION
	.align		4
        /*0070*/ 	.byte	0x03, 0x5f
        /*0072*/ 	.short	0x0101


	//----- nvinfo : EIATTR_VRC_CTA_INIT_COUNT
	.align		4
        /*0074*/ 	.byte	0x02, 0x4a
	.zero		1
	.zero		1


	//----- nvinfo : EIATTR_EXIT_INSTR_OFFSETS
	.align		4
        /*0078*/ 	.byte	0x04, 0x1c
        /*007a*/ 	.short	(.L_148 - .L_147)


	//   ....[0]....
.L_147:
        /*007c*/ 	.word	0x000000e0


	//   ....[1]....
        /*0080*/ 	.word	0x00000cd0


	//----- nvinfo : EIATTR_CRS_STACK_SIZE
	.align		4
.L_148:
        /*0084*/ 	.byte	0x04, 0x1e
        /*0086*/ 	.short	(.L_150 - .L_149)
.L_149:
        /*0088*/ 	.word	0x00000000


	//----- nvinfo : EIATTR_CBANK_PARAM_SIZE
	.align		4
.L_150:
        /*008c*/ 	.byte	0x03, 0x19
        /*008e*/ 	.short	0x0024


	//----- nvinfo : EIATTR_PARAM_CBANK
	.align		4
        /*0090*/ 	.byte	0x04, 0x0a
        /*0092*/ 	.short	(.L_152 - .L_151)
	.align		4
.L_151:
        /*0094*/ 	.word	index@(.nv.constant0._Z15attentionScoresPfS_S_iii)
        /*0098*/ 	.short	0x0380
        /*009a*/ 	.short	0x0024


	//----- nvinfo : EIATTR_SW_WAR
	.align		4
.L_152:
        /*009c*/ 	.byte	0x04, 0x36
        /*009e*/ 	.short	(.L_154 - .L_153)
.L_153:
        /*00a0*/ 	.word	0x00000008
.L_154:


//--------------------- .nv.info._Z16layerNormForwardPfS_S_S_iif --------------------------
	.section	.nv.info._Z16layerNormForwardPfS_S_S_iif,"",@"SHT_CUDA_INFO"
	.sectionflags	@""
	.align	4


	//----- nvinfo : EIATTR_CUDA_API_VERSION
	.align		4
        /*0000*/ 	.byte	0x04, 0x37
        /*0002*/ 	.short	(.L_156 - .L_155)
.L_155:
        /*0004*/ 	.word	0x00000082


	//----- nvinfo : EIATTR_KPARAM_INFO
	.align		4
.L_156:
        /*0008*/ 	.byte	0x04, 0x17
        /*000a*/ 	.short	(.L_158 - .L_157)
.L_157:
        /*000c*/ 	.word	0x00000000
        /*0010*/ 	.short	0x0006
        /*0012*/ 	.short	0x0028
        /*0014*/ 	.byte	0x00, 0xf0, 0x11, 0x00


	//----- nvinfo : EIATTR_KPARAM_INFO
	.align		4
.L_158:
        /*0018*/ 	.byte	0x04, 0x17
        /*001a*/ 	.short	(.L_160 - .L_159)
.L_159:
        /*001c*/ 	.word	0x00000000
        /*0020*/ 	.short	0x0005
        /*0022*/ 	.short	0x0024
        /*0024*/ 	.byte	0x00, 0xf0, 0x11, 0x00


	//----- nvinfo : EIATTR_KPARAM_INFO
	.align		4
.L_160:
        /*0028*/ 	.byte	0x04, 0x17
        /*002a*/ 	.short	(.L_162 - .L_161)
.L_161:
        /*002c*/ 	.word	0x00000000
        /*0030*/ 	.short	0x0004
        /*0032*/ 	.short	0x0020
        /*0034*/ 	.byte	0x00, 0xf0, 0x11, 0x00


	//----- nvinfo : EIATTR_KPARAM_INFO
	.align		4
.L_162:
        /*0038*/ 	.byte	0x04, 0x17
        /*003a*/ 	.short	(.L_164 - .L_163)
.L_163:
        /*003c*/ 	.word	0x00000000
        /*0040*/ 	.short	0x0003
        /*0042*/ 	.short	0x0018
        /*0044*/ 	.byte	0x00, 0xf5, 0x21, 0x00


	//----- nvinfo : EIATTR_KPARAM_INFO
	.align		4
.L_164:
        /*0048*/ 	.byte	0x04, 0x17
        /*004a*/ 	.short	(.L_166 - .L_165)
.L_165:
        /*004c*/ 	.word	0x00000000
        /*0050*/ 	.short	0x0002
        /*0052*/ 	.short	0x0010
        /*0054*/ 	.byte	0x00, 0xf5, 0x21, 0x00


	//----- nvinfo : EIATTR_KPARAM_INFO
	.align		4
.L_166:
        /*0058*/ 	.byte	0x04, 0x17
        /*005a*/ 	.short	(.L_168 - .L_167)
.L_167:
        /*005c*/ 	.word	0x00000000
        /*0060*/ 	.short	0x0001
        /*0062*/ 	.short	0x0008
        /*0064*/ 	.byte	0x00, 0xf5, 0x21, 0x00


	//----- nvinfo : EIATTR_KPARAM_INFO
	.align		4
.L_168:
        /*0068*/ 	.byte	0x04, 0x17
        /*006a*/ 	.short	(.L_170 - .L_169)
.L_169:
        /*006c*/ 	.word	0x00000000
        /*0070*/ 	.short	0x0000
        /*0072*/ 	.short	0x0000
        /*0074*/ 	.byte	0x00, 0xf5, 0x21, 0x00


	//----- nvinfo : EIATTR_SPARSE_MMA_MASK
	.align		4
.L_170:
        /*0078*/ 	.byte	0x03, 0x50
        /*007a*/ 	.short	0x0000


	//----- nvinfo : EIATTR_MAXREG_COUNT
	.align		4
        /*007c*/ 	.byte	0x03, 0x1b
        /*007e*/ 	.short	0x00ff


	//----- nvinfo : EIATTR_MERCURY_ISA_VERSION
	.align		4
        /*0080*/ 	.byte	0x03, 0x5f
        /*0082*/ 	.short	0x0101


	//----- nvinfo : EIATTR_VRC_CTA_INIT_COUNT
	.align		4
        /*0084*/ 	.byte	0x02, 0x4a
	.zero		1
	.zero		1


	//----- nvinfo : EIATTR_EXIT_INSTR_OFFSETS
	.align		4
        /*0088*/ 	.byte	0x04, 0x1c
        /*008a*/ 	.short	(.L_172 - .L_171)


	//   ....[0]....
.L_171:
        /*008c*/ 	.word	0x00000070


	//   ....[1]....
        /*0090*/ 	.word	0x000012e0


	//   ....[2]....
        /*0094*/ 	.word	0x00001f50


	//   ....[3]....
        /*0098*/ 	.word	0x00002550


	//   ....[4]....
        /*009c*/ 	.word	0x000028d0


	//   ....[5]....
        /*00a0*/ 	.word	0x00002ab0


	//----- nvinfo : EIATTR_CRS_STACK_SIZE
	.align		4
.L_172:
        /*00a4*/ 	.byte	0x04, 0x1e
        /*00a6*/ 	.short	(.L_174 - .L_173)
.L_173:
        /*00a8*/ 	.word	0x00000000


	//----- nvinfo : EIATTR_CBANK_PARAM_SIZE
	.align		4
.L_174:
        /*00ac*/ 	.byte	0x03, 0x19
        /*00ae*/ 	.short	0x002c


	//----- nvinfo : EIATTR_PARAM_CBANK
	.align		4
        /*00b0*/ 	.byte	0x04, 0x0a
        /*00b2*/ 	.short	(.L_176 - .L_175)
	.align		4
.L_175:
        /*00b4*/ 	.word	index@(.nv.constant0._Z16layerNormForwardPfS_S_S_iif)
        /*00b8*/ 	.short	0x0380
        /*00ba*/ 	.short	0x002c


	//----- nvinfo : EIATTR_SW_WAR
	.align		4
.L_176:
        /*00bc*/ 	.byte	0x04, 0x36
        /*00be*/ 	.short	(.L_178 - .L_177)
.L_177:
        /*00c0*/ 	.word	0x00000008
.L_178:


//--------------------- .nv.info._Z15dropoutBackwardPfS_S_i --------------------------
	.section	.nv.info._Z15dropoutBackwardPfS_S_i,"",@"SHT_CUDA_INFO"
	.sectionflags	@""
	.align	4


	//----- nvinfo : EIATTR_CUDA_API_VERSION
	.align		4
        /*0000*/ 	.byte	0x04, 0x37
        /*0002*/ 	.short	(.L_180 - .L_179)
.L_179:
        /*0004*/ 	.word	0x00000082


	//----- nvinfo : EIATTR_KPARAM_INFO
	.align		4
.L_180:
        /*0008*/ 	.byte	0x04, 0x17
        /*000a*/ 	.short	(.L_182 - .L_181)
.L_181:
        /*000c*/ 	.word	0x00000000
        /*0010*/ 	.short	0x0003
        /*0012*/ 	.short	0x0018
        /*0014*/ 	.byte	0x00, 0xf0, 0x11, 0x00


	//----- nvinfo : EIATTR_KPARAM_INFO
	.align		4
.L_182:
        /*0018*/ 	.byte	0x04, 0x17
        /*001a*/ 	.short	(.L_184 - .L_183)
.L_183:
        /*001c*/ 	.word	0x00000000
        /*0020*/ 	.short	0x0002
        /*0022*/ 	.short	0x0010
        /*0024*/ 	.byte	0x00, 0xf5, 0x21, 0x00


	//----- nvinfo : EIATTR_KPARAM_INFO
	.align		4
.L_184:
        /*0028*/ 	.byte	0x04, 0x17
        /*002a*/ 	.short	(.L_186 - .L_185)
.L_185:
        /*002c*/ 	.word	0x00000000
        /*0030*/ 	.short	0x0001
        /*0032*/ 	.short	0x0008
        /*0034*/ 	.byte	0x00, 0xf5, 0x21, 0x00


	//----- nvinfo : EIATTR_KPARAM_INFO
	.align		4
.L_186:
        /*0038*/ 	.byte	0x04, 0x17
        /*003a*/ 	.short	(.L_188 - .L_187)
.L_187:
        /*003c*/ 	.word	0x00000000
        /*0040*/ 	.short	0x0000
        /*0042*/ 	.short	0x0000
        /*0044*/ 	.byte	0x00, 0xf5, 0x21, 0x00


	//----- nvinfo : EIATTR_SPARSE_MMA_MASK
	.align		4
.L_188:
        /*0048*/ 	.byte	0x03, 0x50
        /*004a*/ 	.short	0x0000


	//----- nvinfo : EIATTR_MAXREG_COUNT
	.align		4
        /*004c*/ 	.byte	0x03, 0x1b
        /*004e*/ 	.short	0x00ff


	//----- nvinfo : EIATTR_MERCURY_ISA_VERSION
	.align		4
        /*0050*/ 	.byte	0x03, 0x5f
        /*0052*/ 	.short	0x0101


	//----- nvinfo : EIATTR_VRC_CTA_INIT_COUNT
	.align		4
        /*0054*/ 	.byte	0x02, 0x4a
	.zero		1
	.zero		1


	//----- nvinfo : EIATTR_EXIT_INSTR_OFFSETS
	.align		4
        /*0058*/ 	.byte	0x04, 0x1c
        /*005a*/ 	.short	(.L_190 - .L_189)


	//   ....[0]....
.L_189:
        /*005c*/ 	.word	0x00000070


	//   ....[1]....
        /*0060*/ 	.word	0x00000130


	//----- nvinfo : EIATTR_CBANK_PARAM_SIZE
	.align		4
.L_190:
        /*0064*/ 	.byte	0x03, 0x19
        /*0066*/ 	.short	0x001c


	//----- nvinfo : EIATTR_PARAM_CBANK
	.align		4
        /*0068*/ 	.byte	0x04, 0x0a
        /*006a*/ 	.short	(.L_192 - .L_191)
	.align		4
.L_191:
        /*006c*/ 	.word	index@(.nv.constant0._Z15dropoutBackwardPfS_S_i)
        /*0070*/ 	.short	0x0380
        /*0072*/ 	.short	0x001c


	//----- nvinfo : EIATTR_SW_WAR
	.align		4
.L_192:
        /*0074*/ 	.byte	0x04, 0x36
        /*0076*/ 	.short	(.L_194 - .L_193)
.L_193:
        /*0078*/ 	.word	0x00000008
.L_194:


//--------------------- .nv.info._Z14dropoutForwardPfS_S_ify --------------------------
	.section	.nv.info._Z14dropoutForwardPfS_S_ify,"",@"SHT_CUDA_INFO"
	.sectionflags	@""
	.align	4


	//----- nvinfo : EIATTR_CUDA_API_VERSION
	.align		4
        /*0000*/ 	.byte	0x04, 0x37
        /*0002*/ 	.short	(.L_196 - .L_195)
.L_195:
        /*0004*/ 	.word	0x00000082


	//----- nvinfo : EIATTR_KPARAM_INFO
	.align		4
.L_196:
        /*0008*/ 	.byte	0x04, 0x17
        /*000a*/ 	.short	(.L_198 - .L_197)
.L_197:
        /*000c*/ 	.word	0x00000000
        /*0010*/ 	.short	0x0005
        /*0012*/ 	.short	0x0020
        /*0014*/ 	.byte	0x00, 0xf0, 0x21, 0x00


	//----- nvinfo : EIATTR_KPARAM_INFO
	.align		4
.L_198:
        /*0018*/ 	.byte	0x04, 0x17
        /*001a*/ 	.short	(.L_200 - .L_199)
.L_199:
        /*001c*/ 	.word	0x00000000
        /*0020*/ 	.short	0x0004
        /*0022*/ 	.short	0x001c
        /*0024*/ 	.byte	0x00, 0xf0, 0x11, 0x00


	//----- nvinfo : EIATTR_KPARAM_INFO
	.align		4
.L_200:
        /*0028*/ 	.byte	0x04, 0x17
        /*002a*/ 	.short	(.L_202 - .L_201)
.L_201:
        /*002c*/ 	.word	0x00000000
        /*0030*/ 	.short	0x0003
        /*0032*/ 	.short	0x0018
        /*0034*/ 	.byte	0x00, 0xf0, 0x11, 0x00


	//----- nvinfo : EIATTR_KPARAM_INFO
	.align		4
.L_202:
        /*0038*/ 	.byte	0x04, 0x17
        /*003a*/ 	.short	(.L_204 - .L_203)
.L_203:
        /*003c*/ 	.word	0x00000000
        /*0040*/ 	.short	0x0002
        /*0042*/ 	.short	0x0010
        /*0044*/ 	.byte	0x00, 0xf5, 0x21, 0x00


	//----- nvinfo : EIATTR_KPARAM_INFO
	.align		4
.L_204:
        /*0048*/ 	.byte	0x04, 0x17
        /*004a*/ 	.short	(.L_206 - .L_205)
.L_205:
        /*004c*/ 	.word	0x00000000
        /*0050*/ 	.short	0x0001
        /*0052*/ 	.short	0x0008
        /*0054*/ 	.byte	0x00, 0xf5, 0x21, 0x00


	//----- nvinfo : EIATTR_KPARAM_INFO
	.align		4
.L_206:
        /*0058*/ 	.byte	0x04, 0x17
        /*005a*/ 	.short	(.L_208 - .L_207)
.L_207:
        /*005c*/ 	.word	0x00000000
        /*0060*/ 	.short	0x0000
        /*0062*/ 	.short	0x0000
        /*0064*/ 	.byte	0x00, 0xf5, 0x21, 0x00


	//----- nvinfo : EIATTR_SPARSE_MMA_MASK
	.align		4
.L_208:
        /*0068*/ 	.byte	0x03, 0x50
        /*006a*/ 	.short	0x0000


	//----- nvinfo : EIATTR_MAXREG_COUNT
	.align		4
        /*006c*/ 	.byte	0x03, 0x1b
        /*006e*/ 	.short	0x00ff


	//----- nvinfo : EIATTR_MERCURY_ISA_VERSION
	.align		4
        /*0070*/ 	.byte	0x03, 0x5f
        /*0072*/ 	.short	0x0101


	//----- nvinfo : EIATTR_VRC_CTA_INIT_COUNT
	.align		4
        /*0074*/ 	.byte	0x02, 0x4a
	.zero		1
	.zero		1


	//----- nvinfo : EIATTR_EXIT_INSTR_OFFSETS
	.align		4
        /*0078*/ 	.byte	0x04, 0x1c
        /*007a*/ 	.short	(.L_210 - .L_209)


	//   ....[0]....
.L_209:
        /*007c*/ 	.word	0x00000080


	//   ....[1]....
        /*0080*/ 	.word	0x00002980


	//   ....[2]....
        /*0084*/ 	.word	0x00002a30


	//----- nvinfo : EIATTR_CRS_STACK_SIZE
	.align		4
.L_210:
        /*0088*/ 	.byte	0x04, 0x1e
        /*008a*/ 	.short	(.L_212 - .L_211)
.L_211:
        /*008c*/ 	.word	0x00000000


	//----- nvinfo : EIATTR_CBANK_PARAM_SIZE
	.align		4
.L_212:
        /*0090*/ 	.byte	0x03, 0x19
        /*0092*/ 	.short	0x0028


	//----- nvinfo : EIATTR_PARAM_CBANK
	.align		4
        /*0094*/ 	.byte	0x04, 0x0a
        /*0096*/ 	.short	(.L_214 - .L_213)
	.align		4
.L_213:
        /*0098*/ 	.word	index@(.nv.constant0._Z14dropoutForwardPfS_S_ify)
        /*009c*/ 	.short	0x0380
        /*009e*/ 	.short	0x0028


	//----- nvinfo : EIATTR_SW_WAR
	.align		4
.L_214:
        /*00a0*/ 	.byte	0x04, 0x36
        /*00a2*/ 	.short	(.L_216 - .L_215)
.L_215:
        /*00a4*/ 	.word	0x00000008
.L_216:


//--------------------- .nv.info._Z16batchNormForwardPfS_S_S_S_S_iif --------------------------
	.section	.nv.info._Z16batchNormForwardPfS_S_S_S_S_iif,"",@"SHT_CUDA_INFO"
	.sectionflags	@""
	.align	4


	//----- nvinfo : EIATTR_CUDA_API_VERSION
	.align		4
        /*0000*/ 	.byte	0x04, 0x37
        /*0002*/ 	.short	(.L_218 - .L_217)
.L_217:
        /*0004*/ 	.word	0x00000082


	//----- nvinfo : EIATTR_KPARAM_INFO
	.align		4
.L_218:
        /*0008*/ 	.byte	0x04, 0x17
        /*000a*/ 	.short	(.L_220 - .L_219)
.L_219:
        /*000c*/ 	.word	0x00000000
        /*0010*/ 	.short	0x0008
        /*0012*/ 	.short	0x0038
        /*0014*/ 	.byte	0x00, 0xf0, 0x11, 0x00


	//----- nvinfo : EIATTR_KPARAM_INFO
	.align		4
.L_220:
        /*0018*/ 	.byte	0x04, 0x17
        /*001a*/ 	.short	(.L_222 - .L_221)
.L_221:
        /*001c*/ 	.word	0x00000000
        /*0020*/ 	.short	0x0007
        /*0022*/ 	.short	0x0034
        /*0024*/ 	.byte	0x00, 0xf0, 0x11, 0x00


	//----- nvinfo : EIATTR_KPARAM_INFO
	.align		4
.L_222:
        /*0028*/ 	.byte	0x04, 0x17
        /*002a*/ 	.short	(.L_224 - .L_223)
.L_223:
        /*002c*/ 	.word	0x00000000
        /*0030*/ 	.short	0x0006
        /*0032*/ 	.short	0x0030
        /*0034*/ 	.byte	0x00, 0xf0, 0x11, 0x00


	//----- nvinfo : EIATTR_KPARAM_INFO
	.align		4
.L_224:
        /*0038*/ 	.byte	0x04, 0x17
        /*003a*/ 	.short	(.L_226 - .L_225)
.L_225:
        /*003c*/ 	.word	0x00000000
        /*0040*/ 	.short	0x0005
        /*0042*/ 	.short	0x0028
        /*0044*/ 	.byte	0x00, 0xf5, 0x21, 0x00


	//----- nvinfo : EIATTR_KPARAM_INFO
	.align		4
.L_226:
        /*0048*/ 	.byte	0x04, 0x17
        /*004a*/ 	.short	(.L_228 - .L_227)
.L_227:
        /*004c*/ 	.word	0x00000000
        /*0050*/ 	.short	0x0004
        /*0052*/ 	.short	0x0020
        /*0054*/ 	.byte	0x00, 0xf5, 0x21, 0x00


	//----- nvinfo : EIATTR_KPARAM_INFO
	.align		4
.L_228:
        /*0058*/ 	.byte	0x04, 0x17
        /*005a*/ 	.short	(.L_230 - .L_229)
.L_229:
        /*005c*/ 	.word	0x00000000
        /*0060*/ 	.short	0x0003
        /*0062*/ 	.short	0x0018
        /*0064*/ 	.byte	0x00, 0xf5, 0x21, 0x00


	//----- nvinfo : EIATTR_KPARAM_INFO
	.align		4
.L_230:
        /*0068*/ 	.byte	0x04, 0x17
        /*006a*/ 	.short	(.L_232 - .L_231)
.L_231:
        /*006c*/ 	.word	0x00000000
        /*0070*/ 	.short	0x0002
        /*0072*/ 	.short	0x0010
        /*0074*/ 	.byte	0x00, 0xf5, 0x21, 0x00


	//----- nvinfo : EIATTR_KPARAM_INFO
	.align		4
.L_232:
        /*0078*/ 	.byte	0x04, 0x17
        /*007a*/ 	.short	(.L_234 - .L_233)
.L_233:
        /*007c*/ 	.word	0x00000000
        /*0080*/ 	.short	0x0001
        /*0082*/ 	.short	0x0008
        /*0084*/ 	.byte	0x00, 0xf5, 0x21, 0x00


	//----- nvinfo : EIATTR_KPARAM_INFO
	.align		4
.L_234:
        /*0088*/ 	.byte	0x04, 0x17
        /*008a*/ 	.short	(.L_236 - .L_235)
.L_235:
        /*008c*/ 	.word	0x00000000
        /*0090*/ 	.short	0x0000
        /*0092*/ 	.short	0x0000
        /*0094*/ 	.byte	0x00, 0xf5, 0x21, 0x00


	//----- nvinfo : EIATTR_SPARSE_MMA_MASK
	.align		4
.L_236:
        /*0098*/ 	.byte	0x03, 0x50
        /*009a*/ 	.short	0x0000


	//----- nvinfo : EIATTR_MAXREG_COUNT
	.align		4
        /*009c*/ 	.byte	0x03, 0x1b
        /*009e*/ 	.short	0x00ff


	//----- nvinfo : EIATTR_MERCURY_ISA_VERSION
	.align		4
        /*00a0*/ 	.byte	0x03, 0x5f
        /*00a2*/ 	.short	0x0101


	//----- nvinfo : EIATTR_VRC_CTA_INIT_COUNT
	.align		4
        /*00a4*/ 	.byte	0x02, 0x4a
	.zero		1
	.zero		1


	//----- nvinfo : EIATTR_EXIT_INSTR_OFFSETS
	.align		4
        /*00a8*/ 	.byte	0x04, 0x1c
        /*00aa*/ 	.short	(.L_238 - .L_237)


	//   ....[0]....
.L_237:
        /*00ac*/ 	.word	0x00000070


	//   ....[1]....
        /*00b0*/ 	.word	0x00001610


	//   ....[2]....
        /*00b4*/ 	.word	0x000022d0


	//   ....[3]....
        /*00b8*/ 	.word	0x00002980


	//   ....[4]....
        /*00bc*/ 	.word	0x00002d30


	//   ....[5]....
        /*00c0*/ 	.word	0x00002ee0


	//----- nvinfo : EIATTR_CRS_STACK_SIZE
	.align		4
.L_238:
        /*00c4*/ 	.byte	0x04, 0x1e
        /*00c6*/ 	.short	(.L_240 - .L_239)
.L_239:
        /*00c8*/ 	.word	0x00000000


	//----- nvinfo : EIATTR_CBANK_PARAM_SIZE
	.align		4
.L_240:
        /*00cc*/ 	.byte	0x03, 0x19
        /*00ce*/ 	.short	0x003c


	//----- nvinfo : EIATTR_PARAM_CBANK
	.align		4
        /*00d0*/ 	.byte	0x04, 0x0a
        /*00d2*/ 	.short	(.L_242 - .L_241)
	.align		4
.L_241:
        /*00d4*/ 	.word	index@(.nv.constant0._Z16batchNormForwardPfS_S_S_S_S_iif)
        /*00d8*/ 	.short	0x0380
        /*00da*/ 	.short	0x003c


	//----- nvinfo : EIATTR_SW_WAR
	.align		4
.L_242:
        /*00dc*/ 	.byte	0x04, 0x36
        /*00de*/ 	.short	(.L_244 - .L_243)
.L_243:
        /*00e0*/ 	.word	0x00000008
.L_244:


//--------------------- .nv.info._Z16crossEntropyLossPfPiS_ii --------------------------
	.section	.nv.info._Z16crossEntropyLossPfPiS_ii,"",@"SHT_CUDA_INFO"
	.sectionflags	@""
	.align	4


	//----- nvinfo : EIATTR_CUDA_API_VERSION
	.align		4
        /*0000*/ 	.byte	0x04, 0x37
        /*0002*/ 	.short	(.L_246 - .L_245)
.L_245:
        /*0004*/ 	.word	0x00000082


	//----- nvinfo : EIATTR_KPARAM_INFO
	.align		4
.L_246:
        /*0008*/ 	.byte	0x04, 0x17
        /*000a*/ 	.short	(.L_248 - .L_247)
.L_247:
        /*000c*/ 	.word	0x00000000
        /*0010*/ 	.short	0x0004
        /*0012*/ 	.short	0x001c
        /*0014*/ 	.byte	0x00, 0xf0, 0x11, 0x00


	//----- nvinfo : EIATTR_KPARAM_INFO
	.align		4
.L_248:
        /*0018*/ 	.byte	0x04, 0x17
        /*001a*/ 	.short	(.L_250 - .L_249)
.L_249:
        /*001c*/ 	.word	0x00000000
        /*0020*/ 	.short	0x0003
        /*0022*/ 	.short	0x0018
        /*0024*/ 	.byte	0x00, 0xf0, 0x11, 0x00


	//----- nvinfo : EIATTR_KPARAM_INFO
	.align		4
.L_250:
        /*0028*/ 	.byte	0x04, 0x17
        /*002a*/ 	.short	(.L_252 - .L_251)
.L_251:
        /*002c*/ 	.word	0x00000000
        /*0030*/ 	.short	0x0002
        /*0032*/ 	.short	0x0010
        /*0034*/ 	.byte	0x00, 0xf5, 0x21, 0x00


	//----- nvinfo : EIATTR_KPARAM_INFO
	.align		4
.L_252:
        /*0038*/ 	.byte	0x04, 0x17
        /*003a*/ 	.short	(.L_254 - .L_253)
.L_253:
        /*003c*/ 	.word	0x00000000
        /*0040*/ 	.short	0x0001
        /*0042*/ 	.short	0x0008
        /*0044*/ 	.byte	0x00, 0xf5, 0x21, 0x00


	//----- nvinfo : EIATTR_KPARAM_INFO
	.align		4
.L_254:
        /*0048*/ 	.byte	0x04, 0x17
        /*004a*/ 	.short	(.L_256 - .L_255)
.L_255:
        /*004c*/ 	.word	0x00000000
        /*0050*/ 	.short	0x0000
        /*0052*/ 	.short	0x0000
        /*0054*/ 	.byte	0x00, 0xf5, 0x21, 0x00


	//----- nvinfo : EIATTR_SPARSE_MMA_MASK
	.align		4
.L_256:
        /*0058*/ 	.byte	0x03, 0x50
        /*005a*/ 	.short	0x0000


	//----- nvinfo : EIATTR_MAXREG_COUNT
	.align		4
        /*005c*/ 	.byte	0x03, 0x1b
        /*005e*/ 	.short	0x00ff


	//----- nvinfo : EIATTR_MERCURY_ISA_VERSION
	.align		4
        /*0060*/ 	.byte	0x03, 0x5f
        /*0062*/ 	.short	0x0101


	//----- nvinfo : EIATTR_VRC_CTA_INIT_COUNT
	.align		4
        /*0064*/ 	.byte	0x02, 0x4a
	.zero		1
	.zero		1


	//----- nvinfo : EIATTR_EXIT_INSTR_OFFSETS
	.align		4
        /*0068*/ 	.byte	0x04, 0x1c
        /*006a*/ 	.short	(.L_258 - .L_257)


	//   ....[0]....
.L_257:
        /*006c*/ 	.word	0x00000070


	//   ....[1]....
        /*0070*/ 	.word	0x00000370


	//----- nvinfo : EIATTR_CRS_STACK_SIZE
	.align		4
.L_258:
        /*0074*/ 	.byte	0x04, 0x1e
        /*0076*/ 	.short	(.L_260 - .L_259)
.L_259:
        /*0078*/ 	.word	0x00000000


	//----- nvinfo : EIATTR_CBANK_PARAM_SIZE
	.align		4
.L_260:
        /*007c*/ 	.byte	0x03, 0x19
        /*007e*/ 	.short	0x0020


	//----- nvinfo : EIATTR_PARAM_CBANK
	.align		4
        /*0080*/ 	.byte	0x04, 0x0a
        /*0082*/ 	.short	(.L_262 - .L_261)
	.align		4
.L_261:
        /*0084*/ 	.word	index@(.nv.constant0._Z16crossEntropyLossPfPiS_ii)
        /*0088*/ 	.short	0x0380
        /*008a*/ 	.short	0x0020


	//----- nvinfo : EIATTR_SW_WAR
	.align		4
.L_262:
        /*008c*/ 	.byte	0x04, 0x36
        /*008e*/ 	.short	(.L_264 - .L_263)
.L_263:
        /*0090*/ 	.word	0x00000008
.L_264:


//--------------------- .nv.info._Z15softmaxBackwardPfS_S_ii --------------------------
	.section	.nv.info._Z15softmaxBackwardPfS_S_ii,"",@"SHT_CUDA_INFO"
	.sectionflags	@""
	.align	4


	//----- nvinfo : EIATTR_CUDA_API_VERSION
	.align		4
        /*0000*/ 	.byte	0x04, 0x37
        /*0002*/ 	.short	(.L_266 - .L_265)
.L_265:
        /*0004*/ 	.word	0x00000082


	//----- nvinfo : EIATTR_KPARAM_INFO
	.align		4
.L_266:
        /*0008*/ 	.byte	0x04, 0x17
        /*000a*/ 	.short	(.L_268 - .L_267)
.L_267:
        /*000c*/ 	.word	0x00000000
        /*0010*/ 	.short	0x0004
        /*0012*/ 	.short	0x001c
        /*0014*/ 	.byte	0x00, 0xf0, 0x11, 0x00


	//----- nvinfo : EIATTR_KPARAM_INFO
	.align		4
.L_268:
        /*0018*/ 	.byte	0x04, 0x17
        /*001a*/ 	.short	(.L_270 - .L_269)
.L_269:
        /*001c*/ 	.word	0x00000000
        /*0020*/ 	.short	0x0003
        /*0022*/ 	.short	0x0018
        /*0024*/ 	.byte	0x00, 0xf0, 0x11, 0x00


	//----- nvinfo : EIATTR_KPARAM_INFO
	.align		4
.L_270:
        /*0028*/ 	.byte	0x04, 0x17
        /*002a*/ 	.short	(.L_272 - .L_271)
.L_271:
        /*002c*/ 	.word	0x00000000
        /*0030*/ 	.short	0x0002
        /*0032*/ 	.short	0x0010
        /*0034*/ 	.byte	0x00, 0xf5, 0x21, 0x00


	//----- nvinfo : EIATTR_KPARAM_INFO
	.align		4
.L_272:
        /*0038*/ 	.byte	0x04, 0x17
        /*003a*/ 	.short	(.L_274 - .L_273)
.L_273:
        /*003c*/ 	.word	0x00000000
        /*0040*/ 	.short	0x0001
        /*0042*/ 	.short	0x0008
        /*0044*/ 	.byte	0x00, 0xf5, 0x21, 0x00


	//----- nvinfo : EIATTR_KPARAM_INFO
	.align		4
.L_274:
        /*0048*/ 	.byte	0x04, 0x17
        /*004a*/ 	.short	(.L_276 - .L_275)
.L_275:
        /*004c*/ 	.word	0x00000000
        /*0050*/ 	.short	0x0000
        /*0052*/ 	.short	0x0000
        /*0054*/ 	.byte	0x00, 0xf5, 0x21, 0x00


	//----- nvinfo : EIATTR_SPARSE_MMA_MASK
	.align		4
.L_276:
        /*0058*/ 	.byte	0x03, 0x50
        /*005a*/ 	.short	0x0000


	//----- nvinfo : EIATTR_MAXREG_COUNT
	.align		4
        /*005c*/ 	.byte	0x03, 0x1b
        /*005e*/ 	.short	0x00ff


	//----- nvinfo : EIATTR_MERCURY_ISA_VERSION
	.align		4
        /*0060*/ 	.byte	0x03, 0x5f
        /*0062*/ 	.short	0x0101


	//----- nvinfo : EIATTR_VRC_CTA_INIT_COUNT
	.align		4
        /*0064*/ 	.byte	0x02, 0x4a
	.zero		1
	.zero		1


	//----- nvinfo : EIATTR_EXIT_INSTR_OFFSETS
	.align		4
        /*0068*/ 	.byte	0x04, 0x1c
        /*006a*/ 	.short	(.L_278 - .L_277)


	//   ....[0]....
.L_277:
        /*006c*/ 	.word	0x00000070


	//   ....[1]....
        /*0070*/ 	.word	0x00000a20


	//   ....[2]....
        /*0074*/ 	.word	0x00001100


	//   ....[3]....
        /*0078*/ 	.word	0x00001450


	//   ....[4]....
        /*007c*/ 	.word	0x00001660


	//   ....[5]....
        /*0080*/ 	.word	0x00001780


	//----- nvinfo : EIATTR_CBANK_PARAM_SIZE
	.align		4
.L_278:
        /*0084*/ 	.byte	0x03, 0x19
        /*0086*/ 	.short	0x0020


	//----- nvinfo : EIATTR_PARAM_CBANK
	.align		4
        /*0088*/ 	.byte	0x04, 0x0a
        /*008a*/ 	.short	(.L_280 - .L_279)
	.align		4
.L_279:
        /*008c*/ 	.word	index@(.nv.constant0._Z15softmaxBackwardPfS_S_ii)
        /*0090*/ 	.short	0x0380
        /*0092*/ 	.short	0x0020


	//----- nvinfo : EIATTR_SW_WAR
	.align		4
.L_280:
        /*0094*/ 	.byte	0x04, 0x36
        /*0096*/ 	.short	(.L_282 - .L_281)
.L_281:
        /*0098*/ 	.word	0x00000008
.L_282:


//--------------------- .nv.info._Z14softmaxForwardPfS_ii --------------------------
	.section	.nv.info._Z14softmaxForwardPfS_ii,"",@"SHT_CUDA_INFO"
	.sectionflags	@""
	.align	4


	//----- nvinfo : EIATTR_CUDA_API_VERSION
	.align		4
        /*0000*/ 	.byte	0x04, 0x37
        /*0002*/ 	.short	(.L_284 - .L_283)
.L_283:
        /*0004*/ 	.word	0x00000082


	//----- nvinfo : EIATTR_KPARAM_INFO
	.align		4
.L_284:
        /*0008*/ 	.byte	0x04, 0x17
        /*000a*/ 	.short	(.L_286 - .L_285)
.L_285:
        /*000c*/ 	.word	0x00000000
        /*0010*/ 	.short	0x0003
        /*0012*/ 	.short	0x0014
        /*0014*/ 	.byte	0x00, 0xf0, 0x11, 0x00


	//----- nvinfo : EIATTR_KPARAM_INFO
	.align		4
.L_286:
        /*0018*/ 	.byte	0x04, 0x17
        /*001a*/ 	.short	(.L_288 - .L_287)
.L_287:
        /*001c*/ 	.word	0x00000000
        /*0020*/ 	.short	0x0002
        /*0022*/ 	.short	0x0010
        /*0024*/ 	.byte	0x00, 0xf0, 0x11, 0x00


	//----- nvinfo : EIATTR_KPARAM_INFO
	.align		4
.L_288:
        /*0028*/ 	.byte	0x04, 0x17
        /*002a*/ 	.short	(.L_290 - .L_289)
.L_289:
        /*002c*/ 	.word	0x00000000
        /*0030*/ 	.short	0x0001
        /*0032*/ 	.short	0x0008
        /*0034*/ 	.byte	0x00, 0xf5, 0x21, 0x00


	//----- nvinfo : EIATTR_KPARAM_INFO
	.align		4
.L_290:
        /*0038*/ 	.byte	0x04, 0x17
        /*003a*/ 	.short	(.L_292 - .L_291)
.L_291:
        /*003c*/ 	.word	0x00000000
        /*0040*/ 	.short	0x0000
        /*0042*/ 	.short	0x0000
        /*0044*/ 	.byte	0x00, 0xf5, 0x21, 0x00


	//----- nvinfo : EIATTR_SPARSE_MMA_MASK
	.align		4
.L_292:
        /*0048*/ 	.byte	0x03, 0x50
        /*004a*/ 	.short	0x0000


	//----- nvinfo : EIATTR_MAXREG_COUNT
	.align		4
        /*004c*/ 	.byte	0x03, 0x1b
        /*004e*/ 	.short	0x00ff


	//----- nvinfo : EIATTR_MERCURY_ISA_VERSION
	.align		4
        /*0050*/ 	.byte	0x03, 0x5f
        /*0052*/ 	.short	0x0101


	//----- nvinfo : EIATTR_VRC_CTA_INIT_COUNT
	.align		4
        /*0054*/ 	.byte	0x02, 0x4a
	.zero		1
	.zero		1


	//----- nvinfo : EIATTR_EXIT_INSTR_OFFSETS
	.align		4
        /*0058*/ 	.byte	0x04, 0x1c
        /*005a*/ 	.short	(.L_294 - .L_293)


	//   ....[0]....
.L_293:
        /*005c*/ 	.word	0x00000070


	//   ....[1]....
        /*0060*/ 	.word	0x000015a0


	//   ....[2]....
        /*0064*/ 	.word	0x00002640


	//   ....[3]....
        /*0068*/ 	.word	0x00002ea0


	//   ....[4]....
        /*006c*/ 	.word	0x00003320


	//   ....[5]....
        /*0070*/ 	.word	0x000034a0


	//----- nvinfo : EIATTR_CRS_STACK_SIZE
	.align		4
.L_294:
        /*0074*/ 	.byte	0x04, 0x1e
        /*0076*/ 	.short	(.L_296 - .L_295)
.L_295:
        /*0078*/ 	.word	0x00000000


	//----- nvinfo : EIATTR_CBANK_PARAM_SIZE
	.align		4
.L_296:
        /*007c*/ 	.byte	0x03, 0x19
        /*007e*/ 	.short	0x0018


	//----- nvinfo : EIATTR_PARAM_CBANK
	.align		4
        /*0080*/ 	.byte	0x04, 0x0a
        /*0082*/ 	.short	(.L_298 - .L_297)
	.align		4
.L_297:
        /*0084*/ 	.word	index@(.nv.constant0._Z14softmaxForwardPfS_ii)
        /*0088*/ 	.short	0x0380
        /*008a*/ 	.short	0x0018


	//----- nvinfo : EIATTR_SW_WAR
	.align		4
.L_298:
        /*008c*/ 	.byte	0x04, 0x36
        /*008e*/ 	.short	(.L_300 - .L_299)
.L_299:
        /*0090*/ 	.word	0x00000008
.L_300:


//--------------------- .nv.info._Z12swishForwardPfS_i --------------------------
	.section	.nv.info._Z12swishForwardPfS_i,"",@"SHT_CUDA_INFO"
	.sectionflags	@""
	.align	4


	//----- nvinfo : EIATTR_CUDA_API_VERSION
	.align		4
        /*0000*/ 	.byte	0x04, 0x37
        /*0002*/ 	.short	(.L_302 - .L_301)
.L_301:
        /*0004*/ 	.word	0x00000082


	//----- nvinfo : EIATTR_KPARAM_INFO
	.align		4
.L_302:
        /*0008*/ 	.byte	0x04, 0x17
        /*000a*/ 	.short	(.L_304 - .L_303)
.L_303:
        /*000c*/ 	.word	0x00000000
        /*0010*/ 	.short	0x0002
        /*0012*/ 	.short	0x0010
        /*0014*/ 	.byte	0x00, 0xf0, 0x11, 0x00


	//----- nvinfo : EIATTR_KPARAM_INFO
	.align		4
.L_304:
        /*0018*/ 	.byte	0x04, 0x17
        /*001a*/ 	.short	(.L_306 - .L_305)
.L_305:
        /*001c*/ 	.word	0x00000000
        /*0020*/ 	.short	0x0001
        /*0022*/ 	.short	0x0008
        /*0024*/ 	.byte	0x00, 0xf5, 0x21, 0x00


	//----- nvinfo : EIATTR_KPARAM_INFO
	.align		4
.L_306:
        /*0028*/ 	.byte	0x04, 0x17
        /*002a*/ 	.short	(.L_308 - .L_307)
.L_307:
        /*002c*/ 	.word	0x00000000
        /*0030*/ 	.short	0x0000
        /*0032*/ 	.short	0x0000
        /*0034*/ 	.byte	0x00, 0xf5, 0x21, 0x00


	//----- nvinfo : EIATTR_SPARSE_MMA_MASK
	.align		4
.L_308:
        /*0038*/ 	.byte	0x03, 0x50
        /*003a*/ 	.short	0x0000


	//----- nvinfo : EIATTR_MAXREG_COUNT
	.align		4
        /*003c*/ 	.byte	0x03, 0x1b
        /*003e*/ 	.short	0x00ff


	//----- nvinfo : EIATTR_MERCURY_ISA_VERSION
	.align		4
        /*0040*/ 	.byte	0x03, 0x5f
        /*0042*/ 	.short	0x0101


	//----- nvinfo : EIATTR_VRC_CTA_INIT_COUNT
	.align		4
        /*0044*/ 	.byte	0x02, 0x4a
	.zero		1
	.zero		1


	//----- nvinfo : EIATTR_EXIT_INSTR_OFFSETS
	.align		4
        /*0048*/ 	.byte	0x04, 0x1c
        /*004a*/ 	.short	(.L_310 - .L_309)


	//   ....[0]....
.L_309:
        /*004c*/ 	.word	0x00000070


	//   ....[1]....
        /*0050*/ 	.word	0x00000270


	//----- nvinfo : EIATTR_CRS_STACK_SIZE
	.align		4
.L_310:
        /*0054*/ 	.byte	0x04, 0x1e
        /*0056*/ 	.short	(.L_312 - .L_311)
.L_311:
        /*0058*/ 	.word	0x00000000


	//----- nvinfo : EIATTR_CBANK_PARAM_SIZE
	.align		4
.L_312:
        /*005c*/ 	.byte	0x03, 0x19
        /*005e*/ 	.short	0x0014


	//----- nvinfo : EIATTR_PARAM_CBANK
	.align		4
        /*0060*/ 	.byte	0x04, 0x0a
        /*0062*/ 	.short	(.L_314 - .L_313)
	.align		4
.L_313:
        /*0064*/ 	.word	index@(.nv.constant0._Z12swishForwardPfS_i)
        /*0068*/ 	.short	0x0380
        /*006a*/ 	.short	0x0014


	//----- nvinfo : EIATTR_SW_WAR
	.align		4
.L_314:
        /*006c*/ 	.byte	0x04, 0x36
        /*006e*/ 	.short	(.L_316 - .L_315)
.L_315:
        /*0070*/ 	.word	0x00000008
.L_316:


//--------------------- .nv.info._Z11geluForwardPfS_i --------------------------
	.section	.nv.info._Z11geluForwardPfS_i,"",@"SHT_CUDA_INFO"
	.sectionflags	@""
	.align	4


	//----- nvinfo : EIATTR_CUDA_API_VERSION
	.align		4
        /*0000*/ 	.byte	0x04, 0x37
        /*0002*/ 	.short	(.L_318 - .L_317)
.L_317:
        /*0004*/ 	.word	0x00000082


	//----- nvinfo : EIATTR_KPARAM_INFO
	.align		4
.L_318:
        /*0008*/ 	.byte	0x04, 0x17
        /*000a*/ 	.short	(.L_320 - .L_319)
.L_319:
        /*000c*/ 	.word	0x00000000
        /*0010*/ 	.short	0x0002
        /*0012*/ 	.short	0x0010
        /*0014*/ 	.byte	0x00, 0xf0, 0x11, 0x00


	//----- nvinfo : EIATTR_KPARAM_INFO
	.align		4
.L_320:
        /*0018*/ 	.byte	0x04, 0x17
        /*001a*/ 	.short	(.L_322 - .L_321)
.L_321:
        /*001c*/ 	.word	0x00000000
        /*0020*/ 	.short	0x0001
        /*0022*/ 	.short	0x0008
        /*0024*/ 	.byte	0x00, 0xf5, 0x21, 0x00


	//----- nvinfo : EIATTR_KPARAM_INFO
	.align		4
.L_322:
        /*0028*/ 	.byte	0x04, 0x17
        /*002a*/ 	.short	(.L_324 - .L_323)
.L_323:
        /*002c*/ 	.word	0x00000000
        /*0030*/ 	.short	0x0000
        /*0032*/ 	.short	0x0000
        /*0034*/ 	.byte	0x00, 0xf5, 0x21, 0x00


	//----- nvinfo : EIATTR_SPARSE_MMA_MASK
	.align		4
.L_324:
        /*0038*/ 	.byte	0x03, 0x50
        /*003a*/ 	.short	0x0000


	//----- nvinfo : EIATTR_MAXREG_COUNT
	.align		4
        /*003c*/ 	.byte	0x03, 0x1b
        /*003e*/ 	.short	0x00ff


	//----- nvinfo : EIATTR_MERCURY_ISA_VERSION
	.align		4
        /*0040*/ 	.byte	0x03, 0x5f
        /*0042*/ 	.short	0x0101


	//----- nvinfo : EIATTR_VRC_CTA_INIT_COUNT
	.align		4
        /*0044*/ 	.byte	0x02, 0x4a
	.zero		1
	.zero		1


	//----- nvinfo : EIATTR_EXIT_INSTR_OFFSETS
	.align		4
        /*0048*/ 	.byte	0x04, 0x1c
        /*004a*/ 	.short	(.L_326 - .L_325)


	//   ....[0]....
.L_325:
        /*004c*/ 	.word	0x00000070


	//   ....[1]....
        /*0050*/ 	.word	0x00000270


	//----- nvinfo : EIATTR_CBANK_PARAM_SIZE
	.align		4
.L_326:
        /*0054*/ 	.byte	0x03, 0x19
        /*0056*/ 	.short	0x0014


	//----- nvinfo : EIATTR_PARAM_CBANK
	.align		4
        /*0058*/ 	.byte	0x04, 0x0a
        /*005a*/ 	.short	(.L_328 - .L_327)
	.align		4
.L_327:
        /*005c*/ 	.word	index@(.nv.constant0._Z11geluForwardPfS_i)
        /*0060*/ 	.short	0x0380
        /*0062*/ 	.short	0x0014


	//----- nvinfo : EIATTR_SW_WAR
	.align		4
.L_328:
        /*0064*/ 	.byte	0x04, 0x36
        /*0066*/ 	.short	(.L_330 - .L_329)
.L_329:
        /*0068*/ 	.word	0x00000008
.L_330:


//--------------------- .nv.info._Z12tanhBackwardPfS_S_i --------------------------
	.section	.nv.info._Z12tanhBackwardPfS_S_i,"",@"SHT_CUDA_INFO"
	.sectionflags	@""
	.align	4


	//----- nvinfo : EIATTR_CUDA_API_VERSION
	.align		4
        /*0000*/ 	.byte	0x04, 0x37
        /*0002*/ 	.short	(.L_332 - .L_331)
.L_331:
        /*0004*/ 	.word	0x00000082


	//----- nvinfo : EIATTR_KPARAM_INFO
	.align		4
.L_332:
        /*0008*/ 	.byte	0x04, 0x17
        /*000a*/ 	.short	(.L_334 - .L_333)
.L_333:
        /*000c*/ 	.word	0x00000000
        /*0010*/ 	.short	0x0003
        /*0012*/ 	.short	0x0018
        /*0014*/ 	.byte	0x00, 0xf0, 0x11, 0x00


	//----- nvinfo : EIATTR_KPARAM_INFO
	.align		4
.L_334:
        /*0018*/ 	.byte	0x04, 0x17
        /*001a*/ 	.short	(.L_336 - .L_335)
.L_335:
        /*001c*/ 	.word	0x00000000
        /*0020*/ 	.short	0x0002
        /*0022*/ 	.short	0x0010
        /*0024*/ 	.byte	0x00, 0xf5, 0x21, 0x00


	//----- nvinfo : EIATTR_KPARAM_INFO
	.align		4
.L_336:
        /*0028*/ 	.byte	0x04, 0x17
        /*002a*/ 	.short	(.L_338 - .L_337)
.L_337:
        /*002c*/ 	.word	0x00000000
        /*0030*/ 	.short	0x0001
        /*0032*/ 	.short	0x0008
        /*0034*/ 	.byte	0x00, 0xf5, 0x21, 0x00


	//----- nvinfo : EIATTR_KPARAM_INFO
	.align		4
.L_338:
        /*0038*/ 	.byte	0x04, 0x17
        /*003a*/ 	.short	(.L_340 - .L_339)
.L_339:
        /*003c*/ 	.word	0x00000000
        /*0040*/ 	.short	0x0000
        /*0042*/ 	.short	0x0000
        /*0044*/ 	.byte	0x00, 0xf5, 0x21, 0x00


	//----- nvinfo : EIATTR_SPARSE_MMA_MASK
	.align		4
.L_340:
        /*0048*/ 	.byte	0x03, 0x50
        /*004a*/ 	.short	0x0000


	//----- nvinfo : EIATTR_MAXREG_COUNT
	.align		4
        /*004c*/ 	.byte	0x03, 0x1b
        /*004e*/ 	.short	0x00ff


	//----- nvinfo : EIATTR_MERCURY_ISA_VERSION
	.align		4
        /*0050*/ 	.byte	0x03, 0x5f
        /*0052*/ 	.short	0x0101


	//----- nvinfo : EIATTR_VRC_CTA_INIT_COUNT
	.align		4
        /*0054*/ 	.byte	0x02, 0x4a
	.zero		1
	.zero		1


	//----- nvinfo : EIATTR_EXIT_INSTR_OFFSETS
	.align		4
        /*0058*/ 	.byte	0x04, 0x1c
        /*005a*/ 	.short	(.L_342 - .L_341)


	//   ....[0]....
.L_341:
        /*005c*/ 	.word	0x00000070


	//   ....[1]....
        /*0060*/ 	.word	0x00000140


	//----- nvinfo : EIATTR_CBANK_PARAM_SIZE
	.align		4
.L_342:
        /*0064*/ 	.byte	0x03, 0x19
        /*0066*/ 	.short	0x001c


	//----- nvinfo : EIATTR_PARAM_CBANK
	.align		4
        /*0068*/ 	.byte	0x04, 0x0a
        /*006a*/ 	.short	(.L_344 - .L_343)
	.align		4
.L_343:
        /*006c*/ 	.word	index@(.nv.constant0._Z12tanhBackwardPfS_S_i)
        /*0070*/ 	.short	0x0380
        /*0072*/ 	.short	0x001c


	//----- nvinfo : EIATTR_SW_WAR
	.align		4
.L_344:
        /*0074*/ 	.byte	0x04, 0x36
        /*0076*/ 	.short	(.L_346 - .L_345)
.L_345:
        /*0078*/ 	.word	0x00000008
.L_346:


//--------------------- .nv.info._Z11tanhForwardPfS_i --------------------------
	.section	.nv.info._Z11tanhForwardPfS_i,"",@"SHT_CUDA_INFO"
	.sectionflags	@""
	.align	4


	//----- nvinfo : EIATTR_CUDA_API_VERSION
	.align		4
        /*0000*/ 	.byte	0x04, 0x37
        /*0002*/ 	.short	(.L_348 - .L_347)
.L_347:
        /*0004*/ 	.word	0x00000082


	//----- nvinfo : EIATTR_KPARAM_INFO
	.align		4
.L_348:
        /*0008*/ 	.byte	0x04, 0x17
        /*000a*/ 	.short	(.L_350 - .L_349)
.L_349:
        /*000c*/ 	.word	0x00000000
        /*0010*/ 	.short	0x0002
        /*0012*/ 	.short	0x0010
        /*0014*/ 	.byte	0x00, 0xf0, 0x11, 0x00


	//----- nvinfo : EIATTR_KPARAM_INFO
	.align		4
.L_350:
        /*0018*/ 	.byte	0x04, 0x17
        /*001a*/ 	.short	(.L_352 - .L_351)
.L_351:
        /*001c*/ 	.word	0x00000000
        /*0020*/ 	.short	0x0001
        /*0022*/ 	.short	0x0008
        /*0024*/ 	.byte	0x00, 0xf5, 0x21, 0x00


	//----- nvinfo : EIATTR_KPARAM_INFO
	.align		4
.L_352:
        /*0028*/ 	.byte	0x04, 0x17
        /*002a*/ 	.short	(.L_354 - .L_353)
.L_353:
        /*002c*/ 	.word	0x00000000
        /*0030*/ 	.short	0x0000
        /*0032*/ 	.short	0x0000
        /*0034*/ 	.byte	0x00, 0xf5, 0x21, 0x00


	//----- nvinfo : EIATTR_SPARSE_MMA_MASK
	.align		4
.L_354:
        /*0038*/ 	.byte	0x03, 0x50
        /*003a*/ 	.short	0x0000


	//----- nvinfo : EIATTR_MAXREG_COUNT
	.align		4
        /*003c*/ 	.byte	0x03, 0x1b
        /*003e*/ 	.short	0x00ff


	//----- nvinfo : EIATTR_MERCURY_ISA_VERSION
	.align		4
        /*0040*/ 	.byte	0x03, 0x5f
        /*0042*/ 	.short	0x0101


	//----- nvinfo : EIATTR_VRC_CTA_INIT_COUNT
	.align		4
        /*0044*/ 	.byte	0x02, 0x4a
	.zero		1
	.zero		1


	//----- nvinfo : EIATTR_EXIT_INSTR_OFFSETS
	.align		4
        /*0048*/ 	.byte	0x04, 0x1c
        /*004a*/ 	.short	(.L_356 - .L_355)


	//   ....[0]....
.L_355:
        /*004c*/ 	.word	0x00000070


	//   ....[1]....
        /*0050*/ 	.word	0x00000200


	//----- nvinfo : EIATTR_CBANK_PARAM_SIZE
	.align		4
.L_356:
        /*0054*/ 	.byte	0x03, 0x19
        /*0056*/ 	.short	0x0014


	//----- nvinfo : EIATTR_PARAM_CBANK
	.align		4
        /*0058*/ 	.byte	0x04, 0x0a
        /*005a*/ 	.short	(.L_358 - .L_357)
	.align		4
.L_357:
        /*005c*/ 	.word	index@(.nv.constant0._Z11tanhForwardPfS_i)
        /*0060*/ 	.short	0x0380
        /*0062*/ 	.short	0x0014


	//----- nvinfo : EIATTR_SW_WAR
	.align		4
.L_358:
        /*0064*/ 	.byte	0x04, 0x36
        /*0066*/ 	.short	(.L_360 - .L_359)
.L_359:
        /*0068*/ 	.word	0x00000008
.L_360:


//--------------------- .nv.info._Z15sigmoidBackwardPfS_S_i --------------------------
	.section	.nv.info._Z15sigmoidBackwardPfS_S_i,"",@"SHT_CUDA_INFO"
	.sectionflags	@""
	.align	4


	//----- nvinfo : EIATTR_CUDA_API_VERSION
	.align		4
        /*0000*/ 	.byte	0x04, 0x37
        /*0002*/ 	.short	(.L_362 - .L_361)
.L_361:
        /*0004*/ 	.word	0x00000082


	//----- nvinfo : EIATTR_KPARAM_INFO
	.align		4
.L_362:
        /*0008*/ 	.byte	0x04, 0x17
        /*000a*/ 	.short	(.L_364 - .L_363)
.L_363:
        /*000c*/ 	.word	0x00000000
        /*0010*/ 	.short	0x0003
        /*0012*/ 	.short	0x0018
        /*0014*/ 	.byte	0x00, 0xf0, 0x11, 0x00


	//----- nvinfo : EIATTR_KPARAM_INFO
	.align		4
.L_364:
        /*0018*/ 	.byte	0x04, 0x17
        /*001a*/ 	.short	(.L_366 - .L_365)
.L_365:
        /*001c*/ 	.word	0x00000000
        /*0020*/ 	.short	0x0002
        /*0022*/ 	.short	0x0010
        /*0024*/ 	.byte	0x00, 0xf5, 0x21, 0x00


	//----- nvinfo : EIATTR_KPARAM_INFO
	.align		4
.L_366:
        /*0028*/ 	.byte	0x04, 0x17
        /*002a*/ 	.short	(.L_368 - .L_367)
.L_367:
        /*002c*/ 	.word	0x00000000
        /*0030*/ 	.short	0x0001
        /*0032*/ 	.short	0x0008
        /*0034*/ 	.byte	0x00, 0xf5, 0x21, 0x00


	//----- nvinfo : EIATTR_KPARAM_INFO
	.align		4
.L_368:
        /*0038*/ 	.byte	0x04, 0x17
        /*003a*/ 	.short	(.L_370 - .L_369)
.L_369:
        /*003c*/ 	.word	0x00000000
        /*0040*/ 	.short	0x0000
        /*0042*/ 	.short	0x0000
        /*0044*/ 	.byte	0x00, 0xf5, 0x21, 0x00


	//----- nvinfo : EIATTR_SPARSE_MMA_MASK
	.align		4
.L_370:
        /*0048*/ 	.byte	0x03, 0x50
        /*004a*/ 	.short	0x0000


	//----- nvinfo : EIATTR_MAXREG_COUNT
	.align		4
        /*004c*/ 	.byte	0x03, 0x1b
        /*004e*/ 	.short	0x00ff


	//----- nvinfo : EIATTR_MERCURY_ISA_VERSION
	.align		4
        /*0050*/ 	.byte	0x03, 0x5f
        /*0052*/ 	.short	0x0101


	//----- nvinfo : EIATTR_VRC_CTA_INIT_COUNT
	.align		4
        /*0054*/ 	.byte	0x02, 0x4a
	.zero		1
	.zero		1


	//----- nvinfo : EIATTR_EXIT_INSTR_OFFSETS
	.align		4
        /*0058*/ 	.byte	0x04, 0x1c
        /*005a*/ 	.short	(.L_372 - .L_371)


	//   ....[0]....
.L_371:
        /*005c*/ 	.word	0x00000070


	//   ....[1]....
        /*0060*/ 	.word	0x00000150


	//----- nvinfo : EIATTR_CBANK_PARAM_SIZE
	.align		4
.L_372:
        /*0064*/ 	.byte	0x03, 0x19
        /*0066*/ 	.short	0x001c


	//----- nvinfo : EIATTR_PARAM_CBANK
	.align		4
        /*0068*/ 	.byte	0x04, 0x0a
        /*006a*/ 	.short	(.L_374 - .L_373)
	.align		4
.L_373:
        /*006c*/ 	.word	index@(.nv.constant0._Z15sigmoidBackwardPfS_S_i)
        /*0070*/ 	.short	0x0380
        /*0072*/ 	.short	0x001c


	//----- nvinfo : EIATTR_SW_WAR
	.align		4
.L_374:
        /*0074*/ 	.byte	0x04, 0x36
        /*0076*/ 	.short	(.L_376 - .L_375)
.L_375:
        /*0078*/ 	.word	0x00000008
.L_376:


//--------------------- .nv.info._Z14sigmoidForwardPfS_i --------------------------
	.section	.nv.info._Z14sigmoidForwardPfS_i,"",@"SHT_CUDA_INFO"
	.sectionflags	@""
	.align	4


	//----- nvinfo : EIATTR_CUDA_API_VERSION
	.align		4
        /*0000*/ 	.byte	0x04, 0x37
        /*0002*/ 	.short	(.L_378 - .L_377)
.L_377:
        /*0004*/ 	.word	0x00000082


	//----- nvinfo : EIATTR_KPARAM_INFO
	.align		4
.L_378:
        /*0008*/ 	.byte	0x04, 0x17
        /*000a*/ 	.short	(.L_380 - .L_379)
.L_379:
        /*000c*/ 	.word	0x00000000
        /*0010*/ 	.short	0x0002
        /*0012*/ 	.short	0x0010
        /*0014*/ 	.byte	0x00, 0xf0, 0x11, 0x00


	//----- nvinfo : EIATTR_KPARAM_INFO
	.align		4
.L_380:
        /*0018*/ 	.byte	0x04, 0x17
        /*001a*/ 	.short	(.L_382 - .L_381)
.L_381:
        /*001c*/ 	.word	0x00000000
        /*0020*/ 	.short	0x0001
        /*0022*/ 	.short	0x0008
        /*0024*/ 	.byte	0x00, 0xf5, 0x21, 0x00


	//----- nvinfo : EIATTR_KPARAM_INFO
	.align		4
.L_382:
        /*0028*/ 	.byte	0x04, 0x17
        /*002a*/ 	.short	(.L_384 - .L_383)
.L_383:
        /*002c*/ 	.word	0x00000000
        /*0030*/ 	.short	0x0000
        /*0032*/ 	.short	0x0000
        /*0034*/ 	.byte	0x00, 0xf5, 0x21, 0x00


	//----- nvinfo : EIATTR_SPARSE_MMA_MASK
	.align		4
.L_384:
        /*0038*/ 	.byte	0x03, 0x50
        /*003a*/ 	.short	0x0000


	//----- nvinfo : EIATTR_MAXREG_COUNT
	.align		4
        /*003c*/ 	.byte	0x03, 0x1b
        /*003e*/ 	.short	0x00ff


	//----- nvinfo : EIATTR_MERCURY_ISA_VERSION
	.align		4
        /*0040*/ 	.byte	0x03, 0x5f
        /*0042*/ 	.short	0x0101


	//----- nvinfo : EIATTR_VRC_CTA_INIT_COUNT
	.align		4
        /*0044*/ 	.byte	0x02, 0x4a
	.zero		1
	.zero		1


	//----- nvinfo : EIATTR_EXIT_INSTR_OFFSETS
	.align		4
        /*0048*/ 	.byte	0x04, 0x1c
        /*004a*/ 	.short	(.L_386 - .L_385)


	//   ....[0]....
.L_385:
        /*004c*/ 	.word	0x00000070


	//   ....[1]....
        /*0050*/ 	.word	0x00000260


	//----- nvinfo : EIATTR_CRS_STACK_SIZE
	.align		4
.L_386:
        /*0054*/ 	.byte	0x04, 0x1e
        /*0056*/ 	.short	(.L_388 - .L_387)
.L_387:
        /*0058*/ 	.word	0x00000000


	//----- nvinfo : EIATTR_CBANK_PARAM_SIZE
	.align		4
.L_388:
        /*005c*/ 	.byte	0x03, 0x19
        /*005e*/ 	.short	0x0014


	//----- nvinfo : EIATTR_PARAM_CBANK
	.align		4
        /*0060*/ 	.byte	0x04, 0x0a
        /*0062*/ 	.short	(.L_390 - .L_389)
	.align		4
.L_389:
        /*0064*/ 	.word	index@(.nv.constant0._Z14sigmoidForwardPfS_i)
        /*0068*/ 	.short	0x0380
        /*006a*/ 	.short	0x0014


	//----- nvinfo : EIATTR_SW_WAR
	.align		4
.L_390:
        /*006c*/ 	.byte	0x04, 0x36
        /*006e*/ 	.short	(.L_392 - .L_391)
.L_391:
        /*0070*/ 	.word	0x00000008
.L_392:


//--------------------- .nv.info._Z12reluBackwardPfS_S_i --------------------------
	.section	.nv.info._Z12reluBackwardPfS_S_i,"",@"SHT_CUDA_INFO"
	.sectionflags	@""
	.align	4


	//----- nvinfo : EIATTR_CUDA_API_VERSION
	.align		4
        /*0000*/ 	.byte	0x04, 0x37
        /*0002*/ 	.short	(.L_394 - .L_393)
.L_393:
        /*0004*/ 	.word	0x00000082


	//----- nvinfo : EIATTR_KPARAM_INFO
	.align		4
.L_394:
        /*0008*/ 	.byte	0x04, 0x17
        /*000a*/ 	.short	(.L_396 - .L_395)
.L_395:
        /*000c*/ 	.word	0x00000000
        /*0010*/ 	.short	0x0003
        /*0012*/ 	.short	0x0018
        /*0014*/ 	.byte	0x00, 0xf0, 0x11, 0x00


	//----- nvinfo : EIATTR_KPARAM_INFO
	.align		4
.L_396:
        /*0018*/ 	.byte	0x04, 0x17
        /*001a*/ 	.short	(.L_398 - .L_397)
.L_397:
        /*001c*/ 	.word	0x00000000
        /*0020*/ 	.short	0x0002
        /*0022*/ 	.short	0x0010
        /*0024*/ 	.byte	0x00, 0xf5, 0x21, 0x00


	//----- nvinfo : EIATTR_KPARAM_INFO
	.align		4
.L_398:
        /*0028*/ 	.byte	0x04, 0x17
        /*002a*/ 	.short	(.L_400 - .L_399)
.L_399:
        /*002c*/ 	.word	0x00000000
        /*0030*/ 	.short	0x0001
        /*0032*/ 	.short	0x0008
        /*0034*/ 	.byte	0x00, 0xf5, 0x21, 0x00


	//----- nvinfo : EIATTR_KPARAM_INFO
	.align		4
.L_400:
        /*0038*/ 	.byte	0x04, 0x17
        /*003a*/ 	.short	(.L_402 - .L_401)
.L_401:
        /*003c*/ 	.word	0x00000000
        /*0040*/ 	.short	0x0000
        /*0042*/ 	.short	0x0000
        /*0044*/ 	.byte	0x00, 0xf5, 0x21, 0x00


	//----- nvinfo : EIATTR_SPARSE_MMA_MASK
	.align		4
.L_402:
        /*0048*/ 	.byte	0x03, 0x50
        /*004a*/ 	.short	0x0000


	//----- nvinfo : EIATTR_MAXREG_COUNT
	.align		4
        /*004c*/ 	.byte	0x03, 0x1b
        /*004e*/ 	.short	0x00ff


	//----- nvinfo : EIATTR_MERCURY_ISA_VERSION
	.align		4
        /*0050*/ 	.byte	0x03, 0x5f
        /*0052*/ 	.short	0x0101


	//----- nvinfo : EIATTR_VRC_CTA_INIT_COUNT
	.align		4
        /*0054*/ 	.byte	0x02, 0x4a
	.zero		1
	.zero		1


	//----- nvinfo : EIATTR_EXIT_INSTR_OFFSETS
	.align		4
        /*0058*/ 	.byte	0x04, 0x1c
        /*005a*/ 	.short	(.L_404 - .L_403)


	//   ....[0]....
.L_403:
        /*005c*/ 	.word	0x00000070


	//   ....[1]....
        /*0060*/ 	.word	0x00000170


	//----- nvinfo : EIATTR_CRS_STACK_SIZE
	.align		4
.L_404:
        /*0064*/ 	.byte	0x04, 0x1e
        /*0066*/ 	.short	(.L_406 - .L_405)
.L_405:
        /*0068*/ 	.word	0x00000000


	//----- nvinfo : EIATTR_CBANK_PARAM_SIZE
	.align		4
.L_406:
        /*006c*/ 	.byte	0x03, 0x19
        /*006e*/ 	.short	0x001c


	//----- nvinfo : EIATTR_PARAM_CBANK
	.align		4
        /*0070*/ 	.byte	0x04, 0x0a
        /*0072*/ 	.short	(.L_408 - .L_407)
	.align		4
.L_407:
        /*0074*/ 	.word	index@(.nv.constant0._Z12reluBackwardPfS_S_i)
        /*0078*/ 	.short	0x0380
        /*007a*/ 	.short	0x001c


	//----- nvinfo : EIATTR_SW_WAR
	.align		4
.L_408:
        /*007c*/ 	.byte	0x04, 0x36
        /*007e*/ 	.short	(.L_410 - .L_409)
.L_409:
        /*0080*/ 	.word	0x00000008
.L_410:


//--------------------- .nv.info._Z11reluForwardPfS_i --------------------------
	.section	.nv.info._Z11reluForwardPfS_i,"",@"SHT_CUDA_INFO"
	.sectionflags	@""
	.align	4


	//----- nvinfo : EIATTR_CUDA_API_VERSION
	.align		4
        /*0000*/ 	.byte	0x04, 0x37
        /*0002*/ 	.short	(.L_412 - .L_411)
.L_411:
        /*0004*/ 	.word	0x00000082


	//----- nvinfo : EIATTR_KPARAM_INFO
	.align		4
.L_412:
        /*0008*/ 	.byte	0x04, 0x17
        /*000a*/ 	.short	(.L_414 - .L_413)
.L_413:
        /*000c*/ 	.word	0x00000000
        /*0010*/ 	.short	0x0002
        /*0012*/ 	.short	0x0010
        /*0014*/ 	.byte	0x00, 0xf0, 0x11, 0x00


	//----- nvinfo : EIATTR_KPARAM_INFO
	.align		4
.L_414:
        /*0018*/ 	.byte	0x04, 0x17
        /*001a*/ 	.short	(.L_416 - .L_415)
.L_415:
        /*001c*/ 	.word	0x00000000
        /*0020*/ 	.short	0x0001
        /*0022*/ 	.short	0x0008
        /*0024*/ 	.byte	0x00, 0xf5, 0x21, 0x00


	//----- nvinfo : EIATTR_KPARAM_INFO
	.align		4
.L_416:
        /*0028*/ 	.byte	0x04, 0x17
        /*002a*/ 	.short	(.L_418 - .L_417)
.L_417:
        /*002c*/ 	.word	0x00000000
        /*0030*/ 	.short	0x0000
        /*0032*/ 	.short	0x0000
        /*0034*/ 	.byte	0x00, 0xf5, 0x21, 0x00


	//----- nvinfo : EIATTR_SPARSE_MMA_MASK
	.align		4
.L_418:
        /*0038*/ 	.byte	0x03, 0x50
        /*003a*/ 	.short	0x0000


	//----- nvinfo : EIATTR_MAXREG_COUNT
	.align		4
        /*003c*/ 	.byte	0x03, 0x1b
        /*003e*/ 	.short	0x00ff


	//----- nvinfo : EIATTR_MERCURY_ISA_VERSION
	.align		4
        /*0040*/ 	.byte	0x03, 0x5f
        /*0042*/ 	.short	0x0101


	//----- nvinfo : EIATTR_VRC_CTA_INIT_COUNT
	.align		4
        /*0044*/ 	.byte	0x02, 0x4a
	.zero		1
	.zero		1


	//----- nvinfo : EIATTR_EXIT_INSTR_OFFSETS
	.align		4
        /*0048*/ 	.byte	0x04, 0x1c
        /*004a*/ 	.short	(.L_420 - .L_419)


	//   ....[0]....
.L_419:
        /*004c*/ 	.word	0x00000070


	//   ....[1]....
        /*0050*/ 	.word	0x00000100


	//----- nvinfo : EIATTR_CBANK_PARAM_SIZE
	.align		4
.L_420:
        /*0054*/ 	.byte	0x03, 0x19
        /*0056*/ 	.short	0x0014


	//----- nvinfo : EIATTR_PARAM_CBANK
	.align		4
        /*0058*/ 	.byte	0x04, 0x0a
        /*005a*/ 	.short	(.L_422 - .L_421)
	.align		4
.L_421:
        /*005c*/ 	.word	index@(.nv.constant0._Z11reluForwardPfS_i)
        /*0060*/ 	.short	0x0380
        /*0062*/ 	.short	0x0014


	//----- nvinfo : EIATTR_SW_WAR
	.align		4
.L_422:
        /*0064*/ 	.byte	0x04, 0x36
        /*0066*/ 	.short	(.L_424 - .L_423)
.L_423:
        /*0068*/ 	.word	0x00000008
.L_424:


//--------------------- .nv.info._Z9gemmTiledPfS_S_iiiff --------------------------
	.section	.nv.info._Z9gemmTiledPfS_S_iiiff,"",@"SHT_CUDA_INFO"
	.sectionflags	@""
	.align	4


	//----- nvinfo : EIATTR_CUDA_API_VERSION
	.align		4
        /*0000*/ 	.byte	0x04, 0x37
        /*0002*/ 	.short	(.L_426 - .L_425)
.L_425:
        /*0004*/ 	.word	0x00000082


	//----- nvinfo : EIATTR_KPARAM_INFO
	.align		4
.L_426:
        /*0008*/ 	.byte	0x04, 0x17
        /*000a*/ 	.short	(.L_428 - .L_427)
.L_427:
        /*000c*/ 	.word	0x00000000
        /*0010*/ 	.short	0x0007
        /*0012*/ 	.short	0x0028
        /*0014*/ 	.byte	0x00, 0xf0, 0x11, 0x00


	//----- nvinfo : EIATTR_KPARAM_INFO
	.align		4
.L_428:
        /*0018*/ 	.byte	0x04, 0x17
        /*001a*/ 	.short	(.L_430 - .L_429)
.L_429:
        /*001c*/ 	.word	0x00000000
        /*0020*/ 	.short	0x0006
        /*0022*/ 	.short	0x0024
        /*0024*/ 	.byte	0x00, 0xf0, 0x11, 0x00


	//----- nvinfo : EIATTR_KPARAM_INFO
	.align		4
.L_430:
        /*0028*/ 	.byte	0x04, 0x17
        /*002a*/ 	.short	(.L_432 - .L_431)
.L_431:
        /*002c*/ 	.word	0x00000000
        /*0030*/ 	.short	0x0005
        /*0032*/ 	.short	0x0020
        /*0034*/ 	.byte	0x00, 0xf0, 0x11, 0x00


	//----- nvinfo : EIATTR_KPARAM_INFO
	.align		4
.L_432:
        /*0038*/ 	.byte	0x04, 0x17
        /*003a*/ 	.short	(.L_434 - .L_433)
.L_433:
        /*003c*/ 	.word	0x00000000
        /*0040*/ 	.short	0x0004
        /*0042*/ 	.short	0x001c
        /*0044*/ 	.byte	0x00, 0xf0, 0x11, 0x00


	//----- nvinfo : EIATTR_KPARAM_INFO
	.align		4
.L_434:
        /*0048*/ 	.byte	0x04, 0x17
        /*004a*/ 	.short	(.L_436 - .L_435)
.L_435:
        /*004c*/ 	.word	0x00000000
        /*0050*/ 	.short	0x0003
        /*0052*/ 	.short	0x0018
        /*0054*/ 	.byte	0x00, 0xf0, 0x11, 0x00


	//----- nvinfo : EIATTR_KPARAM_INFO
	.align		4
.L_436:
        /*0058*/ 	.byte	0x04, 0x17
        /*005a*/ 	.short	(.L_438 - .L_437)
.L_437:
        /*005c*/ 	.word	0x00000000
        /*0060*/ 	.short	0x0002
        /*0062*/ 	.short	0x0010
        /*0064*/ 	.byte	0x00, 0xf5, 0x21, 0x00


	//----- nvinfo : EIATTR_KPARAM_INFO
	.align		4
.L_438:
        /*0068*/ 	.byte	0x04, 0x17
        /*006a*/ 	.short	(.L_440 - .L_439)
.L_439:
        /*006c*/ 	.word	0x00000000
        /*0070*/ 	.short	0x0001
        /*0072*/ 	.short	0x0008
        /*0074*/ 	.byte	0x00, 0xf5, 0x21, 0x00


	//----- nvinfo : EIATTR_KPARAM_INFO
	.align		4
.L_440:
        /*0078*/ 	.byte	0x04, 0x17
        /*007a*/ 	.short	(.L_442 - .L_441)
.L_441:
        /*007c*/ 	.word	0x00000000
        /*0080*/ 	.short	0x0000
        /*0082*/ 	.short	0x0000
        /*0084*/ 	.byte	0x00, 0xf5, 0x21, 0x00


	//----- nvinfo : EIATTR_SPARSE_MMA_MASK
	.align		4
.L_442:
        /*0088*/ 	.byte	0x03, 0x50
        /*008a*/ 	.short	0x0000


	//----- nvinfo : EIATTR_MAXREG_COUNT
	.align		4
        /*008c*/ 	.byte	0x03, 0x1b
        /*008e*/ 	.short	0x00ff


	//----- nvinfo : EIATTR_NUM_BARRIERS
	.align		4
        /*0090*/ 	.byte	0x02, 0x4c
        /*0092*/ 	.byte	0x01
	.zero		1


	//----- nvinfo : EIATTR_MERCURY_ISA_VERSION
	.align		4
        /*0094*/ 	.byte	0x03, 0x5f
        /*0096*/ 	.short	0x0101


	//----- nvinfo : EIATTR_VRC_CTA_INIT_COUNT
	.align		4
        /*0098*/ 	.byte	0x02, 0x4a
	.zero		1
	.zero		1


	//----- nvinfo : EIATTR_EXIT_INSTR_OFFSETS
	.align		4
        /*009c*/ 	.byte	0x04, 0x1c
        /*009e*/ 	.short	(.L_444 - .L_443)


	//   ....[0]....
.L_443:
        /*00a0*/ 	.word	0x00000990


	//   ....[1]....
        /*00a4*/ 	.word	0x00000a30


	//----- nvinfo : EIATTR_CBANK_PARAM_SIZE
	.align		4
.L_444:
        /*00a8*/ 	.byte	0x03, 0x19
        /*00aa*/ 	.short	0x002c


	//----- nvinfo : EIATTR_PARAM_CBANK
	.align		4
        /*00ac*/ 	.byte	0x04, 0x0a
        /*00ae*/ 	.short	(.L_446 - .L_445)
	.align		4
.L_445:
        /*00b0*/ 	.word	index@(.nv.constant0._Z9gemmTiledPfS_S_iiiff)
        /*00b4*/ 	.short	0x0380
        /*00b6*/ 	.short	0x002c


	//----- nvinfo : EIATTR_SW_WAR
	.align		4
.L_446:
        /*00b8*/ 	.byte	0x04, 0x36
        /*00ba*/ 	.short	(.L_448 - .L_447)
.L_447:
        /*00bc*/ 	.word	0x00000008
.L_448:


//--------------------- .nv.callgraph             --------------------------
	.section	.nv.callgraph,"",@"SHT_CUDA_CALLGRAPH"
	.align	4
	.sectionentsize	8
	.align		4
        /*0000*/ 	.word	0x00000000
	.align		4
        /*0004*/ 	.word	0xffffffff
	.align		4
        /*0008*/ 	.word	0x00000000
	.align		4
        /*000c*/ 	.word	0xfffffffe
	.align		4
        /*0010*/ 	.word	0x00000000
	.align		4
        /*0014*/ 	.word	0xfffffffd
	.align		4
        /*0018*/ 	.word	0x00000000
	.align		4
        /*001c*/ 	.word	0xfffffffc


//--------------------- .nv.constant4             --------------------------
	.section	.nv.constant4,"a",@progbits
	.align	8
	.align		8
.nv.constant4:
        /*0000*/ 	.dword	precalc_xorwow_matrix
	.align		8
        /*0008*/ 	.dword	precalc_xorwow_offset_matrix
	.align		8
        /*0010*/ 	.dword	mrg32k3aM1
	.align		8
        /*0018*/ 	.dword	mrg32k3aM2
	.align		8
        /*0020*/ 	.dword	mrg32k3aM1SubSeq
	.align		8
        /*0028*/ 	.dword	mrg32k3aM2SubSeq
	.align		8
        /*0030*/ 	.dword	mrg32k3aM1Seq
	.align		8
        /*0038*/ 	.dword	mrg32k3aM2Seq


//--------------------- .nv.constant3             --------------------------
	.section	.nv.constant3,"a",@progbits
	.align	8
.nv.constant3:
	.type		__cr_lgamma_table,@object
	.size		__cr_lgamma_table,(.L_8 - __cr_lgamma_table)
__cr_lgamma_table:
        /*0000*/ 	.byte	0x00, 0x00, 0x00, 0x00, 0x00, 0x00, 0x00, 0x00, 0x00, 0x00, 0x00, 0x00, 0x00, 0x00, 0x00, 0x00
        /*0010*/ 	.byte	0xef, 0x39, 0xfa, 0xfe, 0x42, 0x2e, 0xe6, 0x3f, 0x02, 0x20, 0x2a, 0xfa, 0x0b, 0xab, 0xfc, 0x3f
        /*0020*/ 	.byte	0xf9, 0x2c, 0x92, 0x7c, 0xa7, 0x6c, 0x09, 0x40, 0xc9, 0x79, 0x44, 0x3c, 0x64, 0x26, 0x13, 0x40
        /*0030*/ 	.byte	0xca, 0x01, 0xcf, 0x3a, 0x27, 0x51, 0x1a, 0x40, 0x30, 0xcc, 0x2d, 0xf3, 0xe1, 0x0c, 0x21, 0x40
        /*0040*/ 	.byte	0x0d, 0xb7, 0xfc, 0x82, 0x8e, 0x35, 0x25, 0x40
.L_8:


//--------------------- .text._Z15attentionScoresPfS_S_iii --------------------------
	.section	.text._Z15attentionScoresPfS_S_iii,"ax",@progbits
	.align	128
        .global         _Z15attentionScoresPfS_S_iii
        .type           _Z15attentionScoresPfS_S_iii,@function
        .size           _Z15attentionScoresPfS_S_iii,(.L_x_306 - _Z15attentionScoresPfS_S_iii)
        .other          _Z15attentionScoresPfS_S_iii,@"STO_CUDA_ENTRY STV_DEFAULT"
_Z15attentionScoresPfS_S_iii:
.text._Z15attentionScoresPfS_S_iii:
[----:B------:R-:W-:Y:S01]  /*0000*/  LDC R1, c[0x0][0x37c] ;  /* 0x0000df00ff017b82 */ /* 0x000fe20000000800 */
[----:B------:R-:W0:Y:S07]  /*0010*/  S2R R3, SR_TID.Y ;  /* 0x0000000000037919 */ /* 0x000e2e0000002200 */
[----:B------:R-:W0:Y:S01]  /*0020*/  S2UR UR4, SR_CTAID.Y ;  /* 0x00000000000479c3 */ /* 0x000e220000002600 */
[----:B------:R-:W1:Y:S07]  /*0030*/  S2R R5, SR_TID.X ;  /* 0x0000000000057919 */ /* 0x000e6e0000002100 */
[----:B------:R-:W0:Y:S08]  /*0040*/  LDC R8, c[0x0][0x364] ;  /* 0x0000d900ff087b82 */ /* 0x000e300000000800 */
[----:B------:R-:W2:Y:S08]  /*0050*/  LDC.64 R10, c[0x0][0x398] ;  /* 0x0000e600ff0a7b82 */ /* 0x000eb00000000a00 */
[----:B------:R-:W1:Y:S08]  /*0060*/  S2UR UR5, SR_CTAID.X ;  /* 0x00000000000579c3 */ /* 0x000e700000002500 */
[----:B------:R-:W1:Y:S01]  /*0070*/  LDC R6, c[0x0][0x360] ;  /* 0x0000d800ff067b82 */ /* 0x000e620000000800 */
[----:B0-----:R-:W-:-:S07]  /*0080*/  IMAD R8, R8, UR4, R3 ;  /* 0x0000000408087c24 */ /* 0x001fce000f8e0203 */
[----:B------:R-:W0:Y:S01]  /*0090*/  S2UR UR13, SR_CTAID.Z ;  /* 0x00000000000d79c3 */ /* 0x000e220000002700 */
[----:B--2---:R-:W-:Y:S01]  /*00a0*/  ISETP.GE.AND P0, PT, R8, R11, PT ;  /* 0x0000000b0800720c */ /* 0x004fe20003f06270 */
[----:B-1----:R-:W-:-:S03]  /*00b0*/  IMAD R6, R6, UR5, R5 ;  /* 0x0000000506067c24 */ /* 0x002fc6000f8e0205 */
[----:B0-----:R-:W-:-:S04]  /*00c0*/  ISETP.LE.OR P0, PT, R10, UR13, P0 ;  /* 0x0000000d0a007c0c */ /* 0x001fc80008703670 */
[----:B------:R-:W-:-:S13]  /*00d0*/  ISETP.GE.OR P0, PT, R6, R11, P0 ;  /* 0x0000000b0600720c */ /* 0x000fda0000706670 */
[----:B------:R-:W-:Y:S05]  /*00e0*/  @P0 EXIT ;  /* 0x000000000000094d */ /* 0x000fea0003800000 */
[----:B------:R-:W0:Y:S01]  /*00f0*/  LDCU UR16, c[0x0][0x3a0] ;  /* 0x00007400ff1077ac */ /* 0x000e220008000800 */
[----:B------:R-:W-:Y:S01]  /*0100*/  HFMA2 R13, -RZ, RZ, 0, 0 ;  /* 0x00000000ff0d7431 */ /* 0x000fe200000001ff */
[----:B------:R-:W1:Y:S01]  /*0110*/  LDCU.64 UR14, c[0x0][0x358] ;  /* 0x00006b00ff0e77ac */ /* 0x000e620008000a00 */
[----:B0-----:R-:W-:-:S09]  /*0120*/  UISETP.GE.AND UP0, UPT, UR16, 0x1, UPT ;  /* 0x000000011000788c */ /* 0x001fd2000bf06270 */
[----:B-1----:R-:W-:Y:S05]  /*0130*/  BRA.U !UP0, `(.L_x_0) ;  /* 0x00000009086c7547 */ /* 0x002fea000b800000 */
[----:B------:R-:W-:Y:S01]  /*0140*/  UISETP.GE.U32.AND UP1, UPT, UR16, 0x10, UPT ;  /* 0x000000101000788c */ /* 0x000fe2000bf26070 */
[----:B------:R-:W-:Y:S01]  /*0150*/  IMAD R0, R11, UR13, RZ ;  /* 0x0000000d0b007c24 */ /* 0x000fe2000f8e02ff */
[----:B------:R-:W-:Y:S01]  /*0160*/  ULOP3.LUT UR12, UR16, 0xf, URZ, 0xc0, !UPT ;  /* 0x0000000f100c7892 */ /* 0x000fe2000f8ec0ff */
[----:B------:R-:W-:Y:S01]  /*0170*/  MOV R13, RZ ;  /* 0x000000ff000d7202 */ /* 0x000fe20000000f00 */
[----:B------:R-:W-:Y:S01]  /*0180*/  UMOV UR4, URZ ;  /* 0x000000ff00047c82 */ /* 0x000fe20008000000 */
[----:B------:R-:W-:Y:S01]  /*0190*/  IMAD R9, R0, UR16, RZ ;  /* 0x0000001000097c24 */ /* 0x000fe2000f8e02ff */
[----:B------:R-:W-:-:S03]  /*01a0*/  UISETP.NE.AND UP0, UPT, UR12, URZ, UPT ;  /* 0x000000ff0c00728c */ /* 0x000fc6000bf05270 */
[--C-:B------:R-:W-:Y:S02]  /*01b0*/  IMAD R7, R8, UR16, R9.reuse ;  /* 0x0000001008077c24 */ /* 0x100fe4000f8e0209 */
[----:B------:R-:W-:Y:S01]  /*01c0*/  IMAD R9, R6, UR16, R9 ;  /* 0x0000001006097c24 */ /* 0x000fe2000f8e0209 */
[----:B------:R-:W-:Y:S06]  /*01d0*/  BRA.U !UP1, `(.L_x_1) ;  /* 0x0000000509147547 */ /* 0x000fec000b800000 */
[----:B------:R-:W0:Y:S01]  /*01e0*/  LDCU.128 UR8, c[0x0][0x380] ;  /* 0x00007000ff0877ac */ /* 0x000e220008000c00 */
[----:B------:R-:W-:Y:S02]  /*01f0*/  MOV R13, RZ ;  /* 0x000000ff000d7202 */ /* 0x000fe40000000f00 */
[----:B------:R-:W-:Y:S01]  /*0200*/  MOV R0, R9 ;  /* 0x0000000900007202 */ /* 0x000fe20000000f00 */
[----:B------:R-:W-:Y:S01]  /*0210*/  ULOP3.LUT UR4, UR16, 0x7ffffff0, URZ, 0xc0, !UPT ;  /* 0x7ffffff010047892 */ /* 0x000fe2000f8ec0ff */
[----:B------:R-:W-:Y:S01]  /*0220*/  MOV R10, R7 ;  /* 0x00000007000a7202 */ /* 0x000fe20000000f00 */
[----:B0-----:R-:W-:Y:S02]  /*0230*/  UIADD3 UR7, UP1, UPT, UR8, 0x20, URZ ;  /* 0x0000002008077890 */ /* 0x001fe4000ff3e0ff */
[----:B------:R-:W-:Y:S02]  /*0240*/  UIADD3 UR5, UP2, UPT, UR10, 0x20, URZ ;  /* 0x000000200a057890 */ /* 0x000fe4000ff5e0ff */
[----:B------:R-:W-:-:S02]  /*0250*/  UIADD3 UR10, UPT, UPT, -UR4, URZ, URZ ;  /* 0x000000ff040a7290 */ /* 0x000fc4000fffe1ff */
[----:B------:R-:W-:Y:S02]  /*0260*/  UIADD3.X UR8, UPT, UPT, URZ, UR9, URZ, UP1, !UPT ;  /* 0x00000009ff087290 */ /* 0x000fe40008ffe4ff */
[----:B------:R-:W-:-:S12]  /*0270*/  UIADD3.X UR6, UPT, UPT, URZ, UR11, URZ, UP2, !UPT ;  /* 0x0000000bff067290 */ /* 0x000fd800097fe4ff */
.L_x_2:
[----:B------:R-:W-:Y:S02]  /*0280*/  MOV R2, UR7 ;  /* 0x0000000700027c02 */ /* 0x000fe40008000f00 */
[----:B------:R-:W-:Y:S02]  /*0290*/  MOV R3, UR8 ;  /* 0x0000000800037c02 */ /* 0x000fe40008000f00 */
[----:B------:R-:W-:Y:S02]  /*02a0*/  MOV R4, UR5 ;  /* 0x0000000500047c02 */ /* 0x000fe40008000f00 */
[----:B------:R-:W-:Y:S01]  /*02b0*/  MOV R5, UR6 ;  /* 0x0000000600057c02 */ /* 0x000fe20008000f00 */
[----:B------:R-:W-:-:S04]  /*02c0*/  IMAD.WIDE R2, R10, 0x4, R2 ;  /* 0x000000040a027825 */ /* 0x000fc800078e0202 */
[----:B------:R-:W-:Y:S01]  /*02d0*/  IMAD.WIDE R4, R0, 0x4, R4 ;  /* 0x0000000400047825 */ /* 0x000fe200078e0204 */
[----:B------:R-:W2:Y:S04]  /*02e0*/  LDG.E R14, desc[UR14][R2.64+-0x20] ;  /* 0xffffe00e020e7981 */ /* 0x000ea8000c1e1900 */
[----:B------:R-:W2:Y:S04]  /*02f0*/  LDG.E R15, desc[UR14][R4.64+-0x20] ;  /* 0xffffe00e040f7981 */ /* 0x000ea8000c1e1900 */
[----:B------:R-:W3:Y:S04]  /*0300*/  LDG.E R16, desc[UR14][R2.64+-0x1c] ;  /* 0xffffe40e02107981 */ /* 0x000ee8000c1e1900 */
[----:B------:R-:W3:Y:S04]  /*0310*/  LDG.E R25, desc[UR14][R4.64+-0x1c] ;  /* 0xffffe40e04197981 */ /* 0x000ee8000c1e1900 */
[----:B------:R-:W4:Y:S04]  /*0320*/  LDG.E R17, desc[UR14][R2.64+-0x18] ;  /* 0xffffe80e02117981 */ /* 0x000f28000c1e1900 */
[----:B------:R-:W4:Y:S04]  /*0330*/  LDG.E R18, desc[UR14][R4.64+-0x18] ;  /* 0xffffe80e04127981 */ /* 0x000f28000c1e1900 */
[----:B------:R-:W5:Y:S04]  /*0340*/  LDG.E R22, desc[UR14][R2.64+-0x14] ;  /* 0xffffec0e02167981 */ /* 0x000f68000c1e1900 */
        /* <DEDUP_REMOVED lines=8> */
[----:B------:R-:W5:Y:S01]  /*03d0*/  LDG.E R27, desc[UR14][R4.64+0x1c] ;  /* 0x00001c0e041b7981 */ /* 0x000f62000c1e1900 */
[----:B--2---:R-:W-:-:S03]  /*03e0*/  FFMA R15, R14, R15, R13 ;  /* 0x0000000f0e0f7223 */ /* 0x004fc6000000000d */
[----:B------:R-:W2:Y:S04]  /*03f0*/  LDG.E R13, desc[UR14][R2.64+-0x4] ;  /* 0xfffffc0e020d7981 */ /* 0x000ea8000c1e1900 */
[----:B------:R-:W2:Y:S01]  /*0400*/  LDG.E R14, desc[UR14][R4.64+-0x4] ;  /* 0xfffffc0e040e7981 */ /* 0x000ea2000c1e1900 */
[----:B---3--:R-:W-:-:S03]  /*0410*/  FFMA R26, R16, R25, R15 ;  /* 0x00000019101a7223 */ /* 0x008fc6000000000f */
[----:B------:R-:W3:Y:S04]  /*0420*/  LDG.E R15, desc[UR14][R2.64] ;  /* 0x0000000e020f7981 */ /* 0x000ee8000c1e1900 */
[----:B------:R-:W3:Y:S01]  /*0430*/  LDG.E R16, desc[UR14][R4.64] ;  /* 0x0000000e04107981 */ /* 0x000ee2000c1e1900 */
[----:B----4-:R-:W-:-:S03]  /*0440*/  FFMA R25, R17, R18, R26 ;  /* 0x0000001211197223 */ /* 0x010fc6000000001a */
[----:B------:R-:W4:Y:S04]  /*0450*/  LDG.E R17, desc[UR14][R2.64+0x4] ;  /* 0x0000040e02117981 */ /* 0x000f28000c1e1900 */
[----:B------:R-:W4:Y:S01]  /*0460*/  LDG.E R18, desc[UR14][R4.64+0x4] ;  /* 0x0000040e04127981 */ /* 0x000f22000c1e1900 */
[----:B-----5:R-:W-:-:S03]  /*0470*/  FFMA R26, R22, R21, R25 ;  /* 0x00000015161a7223 */ /* 0x020fc60000000019 */
[----:B------:R-:W5:Y:S04]  /*0480*/  LDG.E R21, desc[UR14][R2.64+0x8] ;  /* 0x0000080e02157981 */ /* 0x000f68000c1e1900 */
[----:B------:R-:W5:Y:S01]  /*0490*/  LDG.E R22, desc[UR14][R4.64+0x8] ;  /* 0x0000080e04167981 */ /* 0x000f62000c1e1900 */
[----:B------:R-:W-:-:S03]  /*04a0*/  FFMA R26, R23, R24, R26 ;  /* 0x00000018171a7223 */ /* 0x000fc6000000001a */
[----:B------:R-:W5:Y:S04]  /*04b0*/  LDG.E R23, desc[UR14][R2.64+0xc] ;  /* 0x00000c0e02177981 */ /* 0x000f68000c1e1900 */
[----:B------:R-:W5:Y:S01]  /*04c0*/  LDG.E R24, desc[UR14][R4.64+0xc] ;  /* 0x00000c0e04187981 */ /* 0x000f62000c1e1900 */
[----:B------:R-:W-:-:S03]  /*04d0*/  FFMA R26, R19, R20, R26 ;  /* 0x00000014131a7223 */ /* 0x000fc6000000001a */
[----:B------:R-:W5:Y:S04]  /*04e0*/  LDG.E R19, desc[UR14][R2.64+0x10] ;  /* 0x0000100e02137981 */ /* 0x000f68000c1e1900 */
[----:B------:R-:W5:Y:S01]  /*04f0*/  LDG.E R20, desc[UR14][R4.64+0x10] ;  /* 0x0000100e04147981 */ /* 0x000f62000c1e1900 */
[----:B------:R-:W-:-:S03]  /*0500*/  FFMA R29, R11, R12, R26 ;  /* 0x0000000c0b1d7223 */ /* 0x000fc6000000001a */
[----:B------:R-:W5:Y:S04]  /*0510*/  LDG.E R12, desc[UR14][R2.64+0x14] ;  /* 0x0000140e020c7981 */ /* 0x000f68000c1e1900 */
[----:B------:R-:W5:Y:S04]  /*0520*/  LDG.E R25, desc[UR14][R4.64+0x14] ;  /* 0x0000140e04197981 */ /* 0x000f68000c1e1900 */
[----:B------:R-:W5:Y:S04]  /*0530*/  LDG.E R11, desc[UR14][R2.64+0x18] ;  /* 0x0000180e020b7981 */ /* 0x000f68000c1e1900 */
[----:B------:R-:W5:Y:S01]  /*0540*/  LDG.E R26, desc[UR14][R2.64+0x1c] ;  /* 0x00001c0e021a7981 */ /* 0x000f62000c1e1900 */
[----:B------:R-:W-:-:S04]  /*0550*/  UIADD3 UR10, UPT, UPT, UR10, 0x10, URZ ;  /* 0x000000100a0a7890 */ /* 0x000fc8000fffe0ff */
[----:B------:R-:W-:Y:S01]  /*0560*/  UISETP.NE.AND UP1, UPT, UR10, URZ, UPT ;  /* 0x000000ff0a00728c */ /* 0x000fe2000bf25270 */
[----:B------:R-:W-:Y:S02]  /*0570*/  IADD3 R10, PT, PT, R10, 0x10, RZ ;  /* 0x000000100a0a7810 */ /* 0x000fe40007ffe0ff */
[----:B------:R-:W-:Y:S01]  /*0580*/  IADD3 R0, PT, PT, R0, 0x10, RZ ;  /* 0x0000001000007810 */ /* 0x000fe20007ffe0ff */
[----:B--2---:R-:W-:-:S04]  /*0590*/  FFMA R14, R13, R14, R29 ;  /* 0x0000000e0d0e7223 */ /* 0x004fc8000000001d */
[----:B---3--:R-:W-:-:S04]  /*05a0*/  FFMA R14, R15, R16, R14 ;  /* 0x000000100f0e7223 */ /* 0x008fc8000000000e */
[----:B----4-:R-:W-:-:S04]  /*05b0*/  FFMA R14, R17, R18, R14 ;  /* 0x00000012110e7223 */ /* 0x010fc8000000000e */
[----:B-----5:R-:W-:-:S04]  /*05c0*/  FFMA R14, R21, R22, R14 ;  /* 0x00000016150e7223 */ /* 0x020fc8000000000e */
[----:B------:R-:W-:-:S04]  /*05d0*/  FFMA R14, R23, R24, R14 ;  /* 0x00000018170e7223 */ /* 0x000fc8000000000e */
[----:B------:R-:W-:-:S04]  /*05e0*/  FFMA R19, R19, R20, R14 ;  /* 0x0000001413137223 */ /* 0x000fc8000000000e */
[----:B------:R-:W-:-:S04]  /*05f0*/  FFMA R12, R12, R25, R19 ;  /* 0x000000190c0c7223 */ /* 0x000fc80000000013 */
[----:B------:R-:W-:-:S04]  /*0600*/  FFMA R11, R11, R28, R12 ;  /* 0x0000001c0b0b7223 */ /* 0x000fc8000000000c */
[----:B------:R-:W-:Y:S01]  /*0610*/  FFMA R13, R26, R27, R11 ;  /* 0x0000001b1a0d7223 */ /* 0x000fe2000000000b */
[----:B------:R-:W-:Y:S06]  /*0620*/  BRA.U UP1, `(.L_x_2) ;  /* 0xfffffffd01147547 */ /* 0x000fec000b83ffff */
.L_x_1:
[----:B------:R-:W-:Y:S05]  /*0630*/  BRA.U !UP0, `(.L_x_0) ;  /* 0x00000005082c7547 */ /* 0x000fea000b800000 */
[----:B------:R-:W-:Y:S02]  /*0640*/  UISETP.GE.U32.AND UP0, UPT, UR12, 0x8, UPT ;  /* 0x000000080c00788c */ /* 0x000fe4000bf06070 */
[----:B------:R-:W-:-:S04]  /*0650*/  ULOP3.LUT UR6, UR16, 0x7, URZ, 0xc0, !UPT ;  /* 0x0000000710067892 */ /* 0x000fc8000f8ec0ff */
[----:B------:R-:W-:-:S03]  /*0660*/  UISETP.NE.AND UP1, UPT, UR6, URZ, UPT ;  /* 0x000000ff0600728c */ /* 0x000fc6000bf25270 */
[----:B------:R-:W-:Y:S08]  /*0670*/  BRA.U !UP0, `(.L_x_3) ;  /* 0x00000001087c7547 */ /* 0x000ff0000b800000 */
[----:B------:R-:W0:Y:S01]  /*0680*/  LDC.64 R2, c[0x0][0x380] ;  /* 0x0000e000ff027b82 */ /* 0x000e220000000a00 */
[----:B------:R-:W-:Y:S02]  /*0690*/  IADD3 R11, PT, PT, R7, UR4, RZ ;  /* 0x00000004070b7c10 */ /* 0x000fe4000fffe0ff */
[----:B------:R-:W-:-:S05]  /*06a0*/  IADD3 R15, PT, PT, R9, UR4, RZ ;  /* 0x00000004090f7c10 */ /* 0x000fca000fffe0ff */
[----:B------:R-:W1:Y:S01]  /*06b0*/  LDC.64 R4, c[0x0][0x388] ;  /* 0x0000e200ff047b82 */ /* 0x000e620000000a00 */
[----:B0-----:R-:W-:-:S05]  /*06c0*/  IMAD.WIDE R2, R11, 0x4, R2 ;  /* 0x000000040b027825 */ /* 0x001fca00078e0202 */
[----:B------:R-:W2:Y:S01]  /*06d0*/  LDG.E R14, desc[UR14][R2.64] ;  /* 0x0000000e020e7981 */ /* 0x000ea2000c1e1900 */
[----:B-1----:R-:W-:-:S03]  /*06e0*/  IMAD.WIDE R4, R15, 0x4, R4 ;  /* 0x000000040f047825 */ /* 0x002fc600078e0204 */
[----:B------:R-:W3:Y:S04]  /*06f0*/  LDG.E R17, desc[UR14][R2.64+0x4] ;  /* 0x0000040e02117981 */ /* 0x000ee8000c1e1900 */
[----:B------:R-:W2:Y:S04]  /*0700*/  LDG.E R16, desc[UR14][R4.64] ;  /* 0x0000000e04107981 */ /* 0x000ea8000c1e1900 */
        /* <DEDUP_REMOVED lines=13> */
[----:B------:R-:W-:Y:S01]  /*07e0*/  UIADD3 UR4, UPT, UPT, UR4, 0x8, URZ ;  /* 0x0000000804047890 */ /* 0x000fe2000fffe0ff */
[----:B--2---:R-:W-:-:S04]  /*07f0*/  FFMA R14, R14, R16, R13 ;  /* 0x000000100e0e7223 */ /* 0x004fc8000000000d */
[----:B---3--:R-:W-:-:S04]  /*0800*/  FFMA R14, R17, R18, R14 ;  /* 0x00000012110e7223 */ /* 0x008fc8000000000e */
[----:B----4-:R-:W-:-:S04]  /*0810*/  FFMA R14, R19, R20, R14 ;  /* 0x00000014130e7223 */ /* 0x010fc8000000000e */
[----:B-----5:R-:W-:-:S04]  /*0820*/  FFMA R14, R21, R22, R14 ;  /* 0x00000016150e7223 */ /* 0x020fc8000000000e */
[----:B------:R-:W-:-:S04]  /*0830*/  FFMA R23, R23, R24, R14 ;  /* 0x0000001817177223 */ /* 0x000fc8000000000e */
[----:B------:R-:W-:-:S04]  /*0840*/  FFMA R15, R12, R15, R23 ;  /* 0x0000000f0c0f7223 */ /* 0x000fc80000000017 */
[----:B------:R-:W-:-:S04]  /*0850*/  FFMA R11, R0, R11, R15 ;  /* 0x0000000b000b7223 */ /* 0x000fc8000000000f */
[----:B------:R-:W-:-:S07]  /*0860*/  FFMA R13, R10, R25, R11 ;  /* 0x000000190a0d7223 */ /* 0x000fce000000000b */
.L_x_3:
        /* <DEDUP_REMOVED lines=18> */
[----:B------:R-:W5:Y:S01]  /*0990*/  LDG.E R16, desc[UR14][R4.64+0xc] ;  /* 0x00000c0e04107981 */ /* 0x000f62000c1e1900 */
[----:B------:R-:W-:Y:S01]  /*09a0*/  UIADD3 UR4, UPT, UPT, UR4, 0x4, URZ ;  /* 0x0000000404047890 */ /* 0x000fe2000fffe0ff */
[----:B--2---:R-:W-:-:S04]  /*09b0*/  FFMA R0, R0, R10, R13 ;  /* 0x0000000a00007223 */ /* 0x004fc8000000000d */
[----:B---3--:R-:W-:-:S04]  /*09c0*/  FFMA R0, R11, R12, R0 ;  /* 0x0000000c0b007223 */ /* 0x008fc80000000000 */
[----:B----4-:R-:W-:-:S04]  /*09d0*/  FFMA R0, R15, R14, R0 ;  /* 0x0000000e0f007223 */ /* 0x010fc80000000000 */
[----:B-----5:R-:W-:-:S07]  /*09e0*/  FFMA R13, R17, R16, R0 ;  /* 0x00000010110d7223 */ /* 0x020fce0000000000 */
.L_x_4:
[----:B------:R-:W-:Y:S05]  /*09f0*/  BRA.U !UP1, `(.L_x_0) ;  /* 0x00000001093c7547 */ /* 0x000fea000b800000 */
[----:B------:R-:W0:Y:S01]  /*0a00*/  LDC.64 R14, c[0x0][0x380] ;  /* 0x0000e000ff0e7b82 */ /* 0x000e220000000a00 */
[----:B------:R-:W-:Y:S01]  /*0a10*/  IADD3 R9, PT, PT, R9, UR4, RZ ;  /* 0x0000000409097c10 */ /* 0x000fe2000fffe0ff */
[----:B------:R-:W-:Y:S01]  /*0a20*/  UIADD3 UR5, UPT, UPT, -UR5, URZ, URZ ;  /* 0x000000ff05057290 */ /* 0x000fe2000fffe1ff */
[----:B------:R-:W-:-:S05]  /*0a30*/  IADD3 R7, PT, PT, R7, UR4, RZ ;  /* 0x0000000407077c10 */ /* 0x000fca000fffe0ff */
[----:B------:R-:W1:Y:S06]  /*0a40*/  LDC.64 R10, c[0x0][0x388] ;  /* 0x0000e200ff0a7b82 */ /* 0x000e6c0000000a00 */
.L_x_5:
[----:B-1----:R-:W-:-:S04]  /*0a50*/  IMAD.WIDE R2, R9, 0x4, R10 ;  /* 0x0000000409027825 */ /* 0x002fc800078e020a */
[----:B0-----:R-:W-:Y:S02]  /*0a60*/  IMAD.WIDE R4, R7, 0x4, R14 ;  /* 0x0000000407047825 */ /* 0x001fe400078e020e */
[----:B------:R-:W2:Y:S04]  /*0a70*/  LDG.E R2, desc[UR14][R2.64] ;  /* 0x0000000e02027981 */ /* 0x000ea8000c1e1900 */
[----:B------:R-:W2:Y:S01]  /*0a80*/  LDG.E R4, desc[UR14][R4.64] ;  /* 0x0000000e04047981 */ /* 0x000ea2000c1e1900 */
[----:B------:R-:W-:Y:S01]  /*0a90*/  UIADD3 UR5, UPT, UPT, UR5, 0x1, URZ ;  /* 0x0000000105057890 */ /* 0x000fe2000fffe0ff */
[----:B------:R-:W-:Y:S02]  /*0aa0*/  IADD3 R9, PT, PT, R9, 0x1, RZ ;  /* 0x0000000109097810 */ /* 0x000fe40007ffe0ff */
[----:B------:R-:W-:Y:S01]  /*0ab0*/  IADD3 R7, PT, PT, R7, 0x1, RZ ;  /* 0x0000000107077810 */ /* 0x000fe20007ffe0ff */
[----:B------:R-:W-:Y:S01]  /*0ac0*/  UISETP.NE.AND UP0, UPT, UR5, URZ, UPT ;  /* 0x000000ff0500728c */ /* 0x000fe2000bf05270 */
[----:B--2---:R-:W-:-:S08]  /*0ad0*/  FFMA R13, R4, R2, R13 ;  /* 0x00000002040d7223 */ /* 0x004fd0000000000d */
[----:B------:R-:W-:Y:S05]  /*0ae0*/  BRA.U UP0, `(.L_x_5) ;  /* 0xfffffffd00d87547 */ /* 0x000fea000b83ffff */
.L_x_0:
[----:B------:R-:W-:-:S04]  /*0af0*/  I2FP.F32.S32 R0, UR16 ;  /* 0x0000001000007c45 */ /* 0x000fc80008201400 */
[----:B------:R-:W-:Y:S01]  /*0b00*/  IADD3 R2, PT, PT, R0, -0xd000000, RZ ;  /* 0xf300000000027810 */ /* 0x000fe20007ffe0ff */
[----:B------:R0:W1:Y:S03]  /*0b10*/  MUFU.RSQ R3, R0 ;  /* 0x0000000000037308 */ /* 0x0000660000001400 */
[----:B------:R-:W-:-:S13]  /*0b20*/  ISETP.GT.U32.AND P0, PT, R2, 0x727fffff, PT ;  /* 0x727fffff0200780c */ /* 0x000fda0003f04070 */
[----:B0-----:R-:W-:Y:S05]  /*0b30*/  @!P0 BRA `(.L_x_6) ;  /* 0x00000000000c8947 */ /* 0x001fea0003800000 */
[----:B------:R-:W-:-:S07]  /*0b40*/  MOV R4, 0xb60 ;  /* 0x00000b6000047802 */ /* 0x000fce0000000f00 */
[----:B-1----:R-:W-:Y:S05]  /*0b50*/  CALL.REL.NOINC `($__internal_1_$__cuda_sm20_sqrt_rn_f32_slowpath) ;  /* 0x0000000400307944 */ /* 0x002fea0003c00000 */
[----:B------:R-:W-:Y:S05]  /*0b60*/  BRA `(.L_x_7) ;  /* 0x0000000000107947 */ /* 0x000fea0003800000 */
.L_x_6:
[----:B-1----:R-:W-:Y:S01]  /*0b70*/  FMUL.FTZ R5, R0, R3 ;  /* 0x0000000300057220 */ /* 0x002fe20000410000 */
[----:B------:R-:W-:-:S03]  /*0b80*/  FMUL.FTZ R3, R3, 0.5 ;  /* 0x3f00000003037820 */ /* 0x000fc60000410000 */
[----:B------:R-:W-:-:S04]  /*0b90*/  FFMA R0, -R5, R5, R0 ;  /* 0x0000000505007223 */ /* 0x000fc80000000100 */
[----:B------:R-:W-:-:S07]  /*0ba0*/  FFMA R0, R0, R3, R5 ;  /* 0x0000000300007223 */ /* 0x000fce0000000005 */
.L_x_7:
[----:B------:R-:W-:-:S04]  /*0bb0*/  IADD3 R2, PT, PT, R0, 0x1800000, RZ ;  /* 0x0180000000027810 */ /* 0x000fc80007ffe0ff */
[----:B------:R-:W-:-:S04]  /*0bc0*/  LOP3.LUT R2, R2, 0x7f800000, RZ, 0xc0, !PT ;  /* 0x7f80000002027812 */ /* 0x000fc800078ec0ff */
[----:B------:R-:W-:-:S13]  /*0bd0*/  ISETP.GT.U32.AND P0, PT, R2, 0x1ffffff, PT ;  /* 0x01ffffff0200780c */ /* 0x000fda0003f04070 */
[----:B------:R-:W-:Y:S05]  /*0be0*/  @P0 BRA `(.L_x_8) ;  /* 0x00000000000c0947 */ /* 0x000fea0003800000 */
[----:B------:R-:W-:-:S07]  /*0bf0*/  MOV R2, 0xc10 ;  /* 0x00000c1000027802 */ /* 0x000fce0000000f00 */
[----:B------:R-:W-:Y:S05]  /*0c00*/  CALL.REL.NOINC `($__internal_0_$__cuda_sm20_rcp_rn_f32_slowpath) ;  /* 0x0000000000347944 */ /* 0x000fea0003c00000 */
[----:B------:R-:W-:Y:S05]  /*0c10*/  BRA `(.L_x_9) ;  /* 0x0000000000107947 */ /* 0x000fea0003800000 */
.L_x_8:
[----:B------:R-:W0:Y:S02]  /*0c20*/  MUFU.RCP R3, R0 ;  /* 0x0000000000037308 */ /* 0x000e240000001000 */
[----:B0-----:R-:W-:-:S04]  /*0c30*/  FFMA R2, R3, R0, -1 ;  /* 0xbf80000003027423 */ /* 0x001fc80000000000 */
[----:B------:R-:W-:-:S04]  /*0c40*/  FADD.FTZ R2, -R2, -RZ ;  /* 0x800000ff02027221 */ /* 0x000fc80000010100 */
[----:B------:R-:W-:-:S07]  /*0c50*/  FFMA R4, R3, R2, R3 ;  /* 0x0000000203047223 */ /* 0x000fce0000000003 */
.L_x_9:
[----:B------:R-:W0:Y:S01]  /*0c60*/  LDC R7, c[0x0][0x39c] ;  /* 0x0000e700ff077b82 */ /* 0x000e220000000800 */
[----:B------:R-:W-:-:S07]  /*0c70*/  FMUL R13, R4, R13 ;  /* 0x0000000d040d7220 */ /* 0x000fce0000400000 */
[----:B------:R-:W1:Y:S01]  /*0c80*/  LDC.64 R2, c[0x0][0x390] ;  /* 0x0000e400ff027b82 */ /* 0x000e620000000a00 */
[----:B0-----:R-:W-:-:S04]  /*0c90*/  IMAD R5, R7, UR13, R8 ;  /* 0x0000000d07057c24 */ /* 0x001fc8000f8e0208 */
[----:B------:R-:W-:-:S04]  /*0ca0*/  IMAD R5, R5, R7, R6 ;  /* 0x0000000705057224 */ /* 0x000fc800078e0206 */
[----:B-1----:R-:W-:-:S05]  /*0cb0*/  IMAD.WIDE R2, R5, 0x4, R2 ;  /* 0x0000000405027825 */ /* 0x002fca00078e0202 */
[----:B------:R-:W-:Y:S01]  /*0cc0*/  STG.E desc[UR14][R2.64], R13 ;  /* 0x0000000d02007986 */ /* 0x000fe2000c10190e */
[----:B------:R-:W-:Y:S05]  /*0cd0*/  EXIT ;  /* 0x000000000000794d */ /* 0x000fea0003800000 */
        .weak           $__internal_0_$__cuda_sm20_rcp_rn_f32_slowpath
        .type           $__internal_0_$__cuda_sm20_rcp_rn_f32_slowpath,@function
        .size           $__internal_0_$__cuda_sm20_rcp_rn_f32_slowpath,($__internal_1_$__cuda_sm20_sqrt_rn_f32_slowpath - $__internal_0_$__cuda_sm20_rcp_rn_f32_slowpath)
$__internal_0_$__cuda_sm20_rcp_rn_f32_slowpath:
[----:B------:R-:W-:-:S04]  /*0ce0*/  SHF.L.U32 R3, R0, 0x1, RZ ;  /* 0x0000000100037819 */ /* 0x000fc800000006ff */
[----:B------:R-:W-:-:S04]  /*0cf0*/  SHF.R.U32.HI R11, RZ, 0x18, R3 ;  /* 0x00000018ff0b7819 */ /* 0x000fc80000011603 */
[----:B------:R-:W-:-:S13]  /*0d00*/  ISETP.NE.U32.AND P0, PT, R11, RZ, PT ;  /* 0x000000ff0b00720c */ /* 0x000fda0003f05070 */
[----:B------:R-:W-:Y:S05]  /*0d10*/  @P0 BRA `(.L_x_10) ;  /* 0x00000000002c0947 */ /* 0x000fea0003800000 */
[----:B------:R-:W-:-:S04]  /*0d20*/  SHF.L.U32 R3, R0, 0x1, RZ ;  /* 0x0000000100037819 */ /* 0x000fc800000006ff */
[----:B------:R-:W-:-:S13]  /*0d30*/  ISETP.NE.AND P0, PT, R3, RZ, PT ;  /* 0x000000ff0300720c */ /* 0x000fda0003f05270 */
[----:B------:R0:W1:Y:S01]  /*0d40*/  @!P0 MUFU.RCP R3, R0 ;  /* 0x0000000000038308 */ /* 0x0000620000001000 */
[----:B------:R-:W-:Y:S05]  /*0d50*/  @!P0 BRA `(.L_x_11) ;  /* 0x0000000000a48947 */ /* 0x000fea0003800000 */
[----:B------:R-:W-:-:S04]  /*0d60*/  FFMA R4, R0, 1.84467440737095516160e+19, RZ ;  /* 0x5f80000000047823 */ /* 0x000fc800000000ff */
[----:B-1----:R-:W0:Y:S02]  /*0d70*/  MUFU.RCP R3, R4 ;  /* 0x0000000400037308 */ /* 0x002e240000001000 */
[----:B0-----:R-:W-:-:S04]  /*0d80*/  FFMA R0, R4, R3, -1 ;  /* 0xbf80000004007423 */ /* 0x001fc80000000003 */
[----:B------:R-:W-:-:S04]  /*0d90*/  FADD.FTZ R0, -R0, -RZ ;  /* 0x800000ff00007221 */ /* 0x000fc80000010100 */
[----:B------:R-:W-:-:S04]  /*0da0*/  FFMA R0, R3, R0, R3 ;  /* 0x0000000003007223 */ /* 0x000fc80000000003 */
[----:B------:R-:W-:Y:S01]  /*0db0*/  FFMA R3, R0, 1.84467440737095516160e+19, RZ ;  /* 0x5f80000000037823 */ /* 0x000fe200000000ff */
[----:B------:R-:W-:Y:S06]  /*0dc0*/  BRA `(.L_x_11) ;  /* 0x0000000000887947 */ /* 0x000fec0003800000 */
.L_x_10:
[----:B------:R-:W-:-:S04]  /*0dd0*/  IADD3 R12, PT, PT, R11, -0xfd, RZ ;  /* 0xffffff030b0c7810 */ /* 0x000fc80007ffe0ff */
[----:B------:R-:W-:-:S13]  /*0de0*/  ISETP.GT.U32.AND P0, PT, R12, 0x1, PT ;  /* 0x000000010c00780c */ /* 0x000fda0003f04070 */
[----:B------:R-:W-:Y:S05]  /*0df0*/  @P0 BRA `(.L_x_12) ;  /* 0x0000000000780947 */ /* 0x000fea0003800000 */
[----:B------:R-:W-:Y:S01]  /*0e00*/  LOP3.LUT R3, R0, 0x7fffff, RZ, 0xc0, !PT ;  /* 0x007fffff00037812 */ /* 0x000fe200078ec0ff */
[----:B------:R-:W-:-:S03]  /*0e10*/  HFMA2 R9, -RZ, RZ, 0, 1.78813934326171875e-07 ;  /* 0x00000003ff097431 */ /* 0x000fc600000001ff */
[----:B------:R-:W-:-:S04]  /*0e20*/  LOP3.LUT R3, R3, 0x3f800000, RZ, 0xfc, !PT ;  /* 0x3f80000003037812 */ /* 0x000fc800078efcff */
[----:B------:R-:W0:Y:S01]  /*0e30*/  MUFU.RCP R4, R3 ;  /* 0x0000000300047308 */ /* 0x000e220000001000 */
[----:B------:R-:W-:Y:S01]  /*0e40*/  SHF.L.U32 R9, R9, R12, RZ ;  /* 0x0000000c09097219 */ /* 0x000fe200000006ff */
[----:B0-----:R-:W-:-:S04]  /*0e50*/  FFMA R5, R3, R4, -1 ;  /* 0xbf80000003057423 */ /* 0x001fc80000000004 */
[----:B------:R-:W-:-:S04]  /*0e60*/  FADD.FTZ R5, -R5, -RZ ;  /* 0x800000ff05057221 */ /* 0x000fc80000010100 */
[CCC-:B------:R-:W-:Y:S01]  /*0e70*/  FFMA.RM R7, R4.reuse, R5.reuse, R4.reuse ;  /* 0x0000000504077223 */ /* 0x1c0fe20000004004 */
[----:B------:R-:W-:-:S04]  /*0e80*/  FFMA.RP R10, R4, R5, R4 ;  /* 0x00000005040a7223 */ /* 0x000fc80000008004 */
[C---:B------:R-:W-:Y:S02]  /*0e90*/  LOP3.LUT R4, R7.reuse, 0x7fffff, RZ, 0xc0, !PT ;  /* 0x007fffff07047812 */ /* 0x040fe400078ec0ff */
[----:B------:R-:W-:Y:S02]  /*0ea0*/  FSETP.NEU.FTZ.AND P0, PT, R7, R10, PT ;  /* 0x0000000a0700720b */ /* 0x000fe40003f1d000 */
[----:B------:R-:W-:Y:S02]  /*0eb0*/  LOP3.LUT R4, R4, 0x800000, RZ, 0xfc, !PT ;  /* 0x0080000004047812 */ /* 0x000fe400078efcff */
[----:B------:R-:W-:Y:S02]  /*0ec0*/  SEL R5, RZ, 0xffffffff, !P0 ;  /* 0xffffffffff057807 */ /* 0x000fe40004000000 */
[----:B------:R-:W-:Y:S02]  /*0ed0*/  LOP3.LUT R9, R9, R4, RZ, 0xc0, !PT ;  /* 0x0000000409097212 */ /* 0x000fe400078ec0ff */
[----:B------:R-:W-:-:S02]  /*0ee0*/  IADD3 R5, PT, PT, -R5, RZ, RZ ;  /* 0x000000ff05057210 */ /* 0x000fc40007ffe1ff */
[-C--:B------:R-:W-:Y:S02]  /*0ef0*/  SHF.R.U32.HI R9, RZ, R12.reuse, R9 ;  /* 0x0000000cff097219 */ /* 0x080fe40000011609 */
[----:B------:R-:W-:Y:S02]  /*0f00*/  LOP3.LUT P1, RZ, R5, R12, R4, 0xf8, !PT ;  /* 0x0000000c05ff7212 */ /* 0x000fe4000782f804 */
[C---:B------:R-:W-:Y:S02]  /*0f10*/  LOP3.LUT P0, RZ, R9.reuse, 0x1, RZ, 0xc0, !PT ;  /* 0x0000000109ff7812 */ /* 0x040fe4000780c0ff */
[----:B------:R-:W-:-:S04]  /*0f20*/  LOP3.LUT P2, RZ, R9, 0x2, RZ, 0xc0, !PT ;  /* 0x0000000209ff7812 */ /* 0x000fc8000784c0ff */
[----:B------:R-:W-:Y:S02]  /*0f30*/  PLOP3.LUT P0, PT, P0, P1, P2, 0xe0, 0x0 ;  /* 0x000000000000781c */ /* 0x000fe40000703c20 */
[----:B------:R-:W-:Y:S02]  /*0f40*/  LOP3.LUT P1, RZ, R0, 0x7fffff, RZ, 0xc0, !PT ;  /* 0x007fffff00ff7812 */ /* 0x000fe4000782c0ff */
[----:B------:R-:W-:-:S04]  /*0f50*/  SEL R3, RZ, 0x1, !P0 ;  /* 0x00000001ff037807 */ /* 0x000fc80004000000 */
[----:B------:R-:W-:-:S04]  /*0f60*/  IADD3 R3, PT, PT, -R3, RZ, RZ ;  /* 0x000000ff03037210 */ /* 0x000fc80007ffe1ff */
[----:B------:R-:W-:Y:S02]  /*0f70*/  ISETP.GE.AND P0, PT, R3, RZ, PT ;  /* 0x000000ff0300720c */ /* 0x000fe40003f06270 */
[----:B------:R-:W-:-:S04]  /*0f80*/  IADD3 R3, PT, PT, R11, -0xfc, RZ ;  /* 0xffffff040b037810 */ /* 0x000fc80007ffe0ff */
[----:B------:R-:W-:-:S07]  /*0f90*/  SHF.R.U32.HI R3, RZ, R3, R4 ;  /* 0x00000003ff037219 */ /* 0x000fce0000011604 */
[----:B------:R-:W-:-:S04]  /*0fa0*/  @!P0 IADD3 R3, PT, PT, R3, 0x1, RZ ;  /* 0x0000000103038810 */ /* 0x000fc80007ffe0ff */
[----:B------:R-:W-:-:S04]  /*0fb0*/  @!P1 SHF.L.U32 R3, R3, 0x1, RZ ;  /* 0x0000000103039819 */ /* 0x000fc800000006ff */
[----:B------:R-:W-:Y:S01]  /*0fc0*/  LOP3.LUT R3, R3, 0x80000000, R0, 0xf8, !PT ;  /* 0x8000000003037812 */ /* 0x000fe200078ef800 */
[----:B------:R-:W-:Y:S06]  /*0fd0*/  BRA `(.L_x_11) ;  /* 0x0000000000047947 */ /* 0x000fec0003800000 */
.L_x_12:
[----:B------:R2:W3:Y:S02]  /*0fe0*/  MUFU.RCP R3, R0 ;  /* 0x0000000000037308 */ /* 0x0004e40000001000 */
.L_x_11:
[----:B-1-3--:R-:W-:Y:S02]  /*0ff0*/  MOV R4, R3 ;  /* 0x0000000300047202 */ /* 0x00afe40000000f00 */
[----:B------:R-:W-:-:S04]  /*1000*/  MOV R3, 0x0 ;  /* 0x0000000000037802 */ /* 0x000fc80000000f00 */
[----:B0-2---:R-:W-:Y:S05]  /*1010*/  RET.REL.NODEC R2 `(_Z15attentionScoresPfS_S_iii) ;  /* 0xffffffec02f87950 */ /* 0x005fea0003c3ffff */
        .weak           $__internal_1_$__cuda_sm20_sqrt_rn_f32_slowpath
        .type           $__internal_1_$__cuda_sm20_sqrt_rn_f32_slowpath,@function
        .size           $__internal_1_$__cuda_sm20_sqrt_rn_f32_slowpath,(.L_x_306 - $__internal_1_$__cuda_sm20_sqrt_rn_f32_slowpath)
$__internal_1_$__cuda_sm20_sqrt_rn_f32_slowpath:
[----:B------:R-:W-:-:S13]  /*1020*/  LOP3.LUT P0, RZ, R0, 0x7fffffff, RZ, 0xc0, !PT ;  /* 0x7fffffff00ff7812 */ /* 0x000fda000780c0ff */
[----:B------:R-:W-:Y:S01]  /*1030*/  @!P0 MOV R2, R0 ;  /* 0x0000000000028202 */ /* 0x000fe20000000f00 */
[----:B------:R-:W-:Y:S06]  /*1040*/  @!P0 BRA `(.L_x_13) ;  /* 0x0000000000448947 */ /* 0x000fec0003800000 */
[----:B------:R-:W-:-:S13]  /*1050*/  FSETP.GEU.FTZ.AND P0, PT, R0, RZ, PT ;  /* 0x000000ff0000720b */ /* 0x000fda0003f1e000 */
[----:B------:R-:W-:Y:S01]  /*1060*/  @!P0 MOV R2, 0x7fffffff ;  /* 0x7fffffff00028802 */ /* 0x000fe20000000f00 */
[----:B------:R-:W-:Y:S06]  /*1070*/  @!P0 BRA `(.L_x_13) ;  /* 0x0000000000388947 */ /* 0x000fec0003800000 */
[----:B------:R-:W-:-:S13]  /*1080*/  FSETP.GTU.FTZ.AND P0, PT, |R0|, +INF , PT ;  /* 0x7f8000000000780b */ /* 0x000fda0003f1c200 */
[----:B------:R-:W-:Y:S01]  /*1090*/  @P0 FADD.FTZ R2, R0, 1 ;  /* 0x3f80000000020421 */ /* 0x000fe20000010000 */
[----:B------:R-:W-:Y:S06]  /*10a0*/  @P0 BRA `(.L_x_13) ;  /* 0x00000000002c0947 */ /* 0x000fec0003800000 */
[----:B------:R-:W-:-:S13]  /*10b0*/  FSETP.NEU.FTZ.AND P0, PT, |R0|, +INF , PT ;  /* 0x7f8000000000780b */ /* 0x000fda0003f1d200 */
[----:B------:R-:W-:Y:S01]  /*10c0*/  @!P0 MOV R2, R0 ;  /* 0x0000000000028202 */ /* 0x000fe20000000f00 */
[----:B------:R-:W-:Y:S06]  /*10d0*/  @!P0 BRA `(.L_x_13) ;  /* 0x0000000000208947 */ /* 0x000fec0003800000 */
[----:B------:R-:W-:-:S04]  /*10e0*/  FFMA R0, R0, 1.84467440737095516160e+19, RZ ;  /* 0x5f80000000007823 */ /* 0x000fc800000000ff */
[----:B------:R-:W0:Y:S02]  /*10f0*/  MUFU.RSQ R3, R0 ;  /* 0x0000000000037308 */ /* 0x000e240000001400 */
[----:B0-----:R-:W-:Y:S01]  /*1100*/  FMUL.FTZ R5, R0, R3 ;  /* 0x0000000300057220 */ /* 0x001fe20000410000 */
[----:B------:R-:W-:-:S03]  /*1110*/  FMUL.FTZ R3, R3, 0.5 ;  /* 0x3f00000003037820 */ /* 0x000fc60000410000 */
[----:B------:R-:W-:-:S04]  /*1120*/  FADD.FTZ R2, -R5, -RZ ;  /* 0x800000ff05027221 */ /* 0x000fc80000010100 */
[----:B------:R-:W-:-:S04]  /*1130*/  FFMA R2, R5, R2, R0 ;  /* 0x0000000205027223 */ /* 0x000fc80000000000 */
[----:B------:R-:W-:-:S04]  /*1140*/  FFMA R2, R2, R3, R5 ;  /* 0x0000000302027223 */ /* 0x000fc80000000005 */
[----:B------:R-:W-:-:S07]  /*1150*/  FMUL.FTZ R2, R2, 2.3283064365386962891e-10 ;  /* 0x2f80000002027820 */ /* 0x000fce0000410000 */
.L_x_13:
[----:B------:R-:W-:Y:S01]  /*1160*/  HFMA2 R3, -RZ, RZ, 0, 0 ;  /* 0x00000000ff037431 */ /* 0x000fe200000001ff */
[----:B------:R-:W-:Y:S02]  /*1170*/  MOV R0, R2 ;  /* 0x0000000200007202 */ /* 0x000fe40000000f00 */
[----:B------:R-:W-:-:S04]  /*1180*/  MOV R2, R4 ;  /* 0x0000000400027202 */ /* 0x000fc80000000f00 */
[----:B------:R-:W-:Y:S05]  /*1190*/  RET.REL.NODEC R2 `(_Z15attentionScoresPfS_S_iii) ;  /* 0xffffffec02987950 */ /* 0x000fea0003c3ffff */
.L_x_14:
[----:B------:R-:W-:-:S00]  /*11a0*/  BRA `(.L_x_14) ;  /* 0xfffffffc00fc7947 */ /* 0x000fc0000383ffff */
[----:B------:R-:W-:-:S00]  /*11b0*/  NOP ;  /* 0x0000000000007918 */ /* 0x000fc00000000000 */
        /* <DEDUP_REMOVED lines=12> */
.L_x_306:


//--------------------- .text._Z16layerNormForwardPfS_S_S_iif --------------------------
	.section	.text._Z16layerNormForwardPfS_S_S_iif,"ax",@progbits
	.align	128
        .global         _Z16layerNormForwardPfS_S_S_iif
        .type           _Z16layerNormForwardPfS_S_S_iif,@function
        .size           _Z16layerNormForwardPfS_S_S_iif,(.L_x_308 - _Z16layerNormForwardPfS_S_S_iif)
        .other          _Z16layerNormForwardPfS_S_S_iif,@"STO_CUDA_ENTRY STV_DEFAULT"
_Z16layerNormForwardPfS_S_S_iif:
.text._Z16layerNormForwardPfS_S_S_iif:
[----:B------:R-:W-:Y:S01]  /*0000*/  LDC R1, c[0x0][0x37c] ;  /* 0x0000df00ff017b82 */ /* 0x000fe20000000800 */
[----:B------:R-:W0:Y:S07]  /*0010*/  S2R R3, SR_TID.X ;  /* 0x0000000000037919 */ /* 0x000e2e0000002100 */
[----:B------:R-:W0:Y:S01]  /*0020*/  S2UR UR4, SR_CTAID.X ;  /* 0x00000000000479c3 */ /* 0x000e220000002500 */
[----:B------:R-:W1:Y:S07]  /*0030*/  LDCU UR5, c[0x0][0x3a0] ;  /* 0x00007400ff0577ac */ /* 0x000e6e0008000800 */
[----:B------:R-:W0:Y:S02]  /*0040*/  LDC R4, c[0x0][0x360] ;  /* 0x0000d800ff047b82 */ /* 0x000e240000000800 */
[----:B0-----:R-:W-:-:S05]  /*0050*/  IMAD R4, R4, UR4, R3 ;  /* 0x0000000404047c24 */ /* 0x001fca000f8e0203 */
[----:B-1----:R-:W-:-:S13]  /*0060*/  ISETP.GE.AND P0, PT, R4, UR5, PT ;  /* 0x0000000504007c0c */ /* 0x002fda000bf06270 */
[----:B------:R-:W-:Y:S05]  /*0070*/  @P0 EXIT ;  /* 0x000000000000094d */ /* 0x000fea0003800000 */
[----:B------:R-:W0:Y:S01]  /*0080*/  LDCU UR10, c[0x0][0x3a4] ;  /* 0x00007480ff0a77ac */ /* 0x000e220008000800 */
[----:B------:R-:W-:Y:S01]  /*0090*/  HFMA2 R3, -RZ, RZ, 0, 0 ;  /* 0x00000000ff037431 */ /* 0x000fe200000001ff */
[----:B------:R-:W1:Y:S01]  /*00a0*/  LDCU.64 UR20, c[0x0][0x358] ;  /* 0x00006b00ff1477ac */ /* 0x000e620008000a00 */
[----:B0-----:R-:W-:Y:S02]  /*00b0*/  UISETP.GE.AND UP0, UPT, UR10, 0x1, UPT ;  /* 0x000000010a00788c */ /* 0x001fe4000bf06270 */
[----:B------:R-:W-:-:S07]  /*00c0*/  IMAD R4, R4, UR10, RZ ;  /* 0x0000000a04047c24 */ /* 0x000fce000f8e02ff */
[----:B-1----:R-:W-:Y:S05]  /*00d0*/  BRA.U !UP0, `(.L_x_15) ;  /* 0x0000000508a47547 */ /* 0x002fea000b800000 */
[----:B------:R-:W-:Y:S01]  /*00e0*/  UISETP.GE.U32.AND UP2, UPT, UR10, 0x10, UPT ;  /* 0x000000100a00788c */ /* 0x000fe2000bf46070 */
[----:B------:R-:W-:Y:S01]  /*00f0*/  MOV R3, RZ ;  /* 0x000000ff00037202 */ /* 0x000fe20000000f00 */
[----:B------:R-:W-:Y:S01]  /*0100*/  ULOP3.LUT UR8, UR10, 0xf, URZ, 0xc0, !UPT ;  /* 0x0000000f0a087892 */ /* 0x000fe2000f8ec0ff */
[----:B------:R-:W-:-:S03]  /*0110*/  UMOV UR4, URZ ;  /* 0x000000ff00047c82 */ /* 0x000fc60008000000 */
[----:B------:R-:W-:-:S03]  /*0120*/  UISETP.NE.AND UP1, UPT, UR8, URZ, UPT ;  /* 0x000000ff0800728c */ /* 0x000fc6000bf25270 */
[----:B------:R-:W-:Y:S08]  /*0130*/  BRA.U !UP2, `(.L_x_16) ;  /* 0x000000010ab87547 */ /* 0x000ff0000b800000 */
[----:B------:R-:W0:Y:S01]  /*0140*/  LDCU.64 UR6, c[0x0][0x380] ;  /* 0x00007000ff0677ac */ /* 0x000e220008000a00 */
[----:B------:R-:W-:Y:S02]  /*0150*/  MOV R3, RZ ;  /* 0x000000ff00037202 */ /* 0x000fe40000000f00 */
[----:B------:R-:W-:Y:S01]  /*0160*/  MOV R0, R4 ;  /* 0x0000000400007202 */ /* 0x000fe20000000f00 */
[----:B------:R-:W-:-:S04]  /*0170*/  ULOP3.LUT UR4, UR10, 0x7ffffff0, URZ, 0xc0, !UPT ;  /* 0x7ffffff00a047892 */ /* 0x000fc8000f8ec0ff */
[----:B------:R-:W-:Y:S02]  /*0180*/  UIADD3 UR9, UPT, UPT, -UR4, URZ, URZ ;  /* 0x000000ff04097290 */ /* 0x000fe4000fffe1ff */
[----:B0-----:R-:W-:-:S04]  /*0190*/  UIADD3 UR5, UP2, UPT, UR6, 0x20, URZ ;  /* 0x0000002006057890 */ /* 0x001fc8000ff5e0ff */
[----:B------:R-:W-:-:S12]  /*01a0*/  UIADD3.X UR6, UPT, UPT, URZ, UR7, URZ, UP2, !UPT ;  /* 0x00000007ff067290 */ /* 0x000fd800097fe4ff */
.L_x_17:
[----:B------:R-:W-:Y:S02]  /*01b0*/  MOV R6, UR5 ;  /* 0x0000000500067c02 */ /* 0x000fe40008000f00 */
[----:B------:R-:W-:-:S03]  /*01c0*/  MOV R7, UR6 ;  /* 0x0000000600077c02 */ /* 0x000fc60008000f00 */
[----:B------:R-:W-:-:S05]  /*01d0*/  IMAD.WIDE R6, R0, 0x4, R6 ;  /* 0x0000000400067825 */ /* 0x000fca00078e0206 */
[----:B------:R-:W2:Y:S04]  /*01e0*/  LDG.E R14, desc[UR20][R6.64+-0x20] ;  /* 0xffffe014060e7981 */ /* 0x000ea8000c1e1900 */
[----:B------:R-:W3:Y:S04]  /*01f0*/  LDG.E R13, desc[UR20][R6.64+-0x1c] ;  /* 0xffffe414060d7981 */ /* 0x000ee8000c1e1900 */
        /* <DEDUP_REMOVED lines=15> */
[----:B------:R-:W-:-:S03]  /*02f0*/  IADD3 R0, PT, PT, R0, 0x10, RZ ;  /* 0x0000001000007810 */ /* 0x000fc60007ffe0ff */
[----:B------:R-:W-:Y:S01]  /*0300*/  UISETP.NE.AND UP2, UPT, UR9, URZ, UPT ;  /* 0x000000ff0900728c */ /* 0x000fe2000bf45270 */
[----:B--2---:R-:W-:-:S04]  /*0310*/  FADD R14, R14, R3 ;  /* 0x000000030e0e7221 */ /* 0x004fc80000000000 */
[----:B---3--:R-:W-:-:S04]  /*0320*/  FADD R13, R14, R13 ;  /* 0x0000000d0e0d7221 */ /* 0x008fc80000000000 */
[----:B----4-:R-:W-:-:S04]  /*0330*/  FADD R13, R13, R16 ;  /* 0x000000100d0d7221 */ /* 0x010fc80000000000 */
[----:B-----5:R-:W-:-:S04]  /*0340*/  FADD R13, R13, R18 ;  /* 0x000000120d0d7221 */ /* 0x020fc80000000000 */
[----:B------:R-:W-:-:S04]  /*0350*/  FADD R13, R13, R20 ;  /* 0x000000140d0d7221 */ /* 0x000fc80000000000 */
        /* <DEDUP_REMOVED lines=10> */
[----:B------:R-:W-:Y:S01]  /*0400*/  FADD R3, R5, R12 ;  /* 0x0000000c05037221 */ /* 0x000fe20000000000 */
[----:B------:R-:W-:Y:S06]  /*0410*/  BRA.U UP2, `(.L_x_17) ;  /* 0xfffffffd02647547 */ /* 0x000fec000b83ffff */
.L_x_16:
[----:B------:R-:W-:Y:S05]  /*0420*/  BRA.U !UP1, `(.L_x_15) ;  /* 0x0000000109d07547 */ /* 0x000fea000b800000 */
[----:B------:R-:W-:Y:S02]  /*0430*/  UISETP.GE.U32.AND UP1, UPT, UR8, 0x8, UPT ;  /* 0x000000080800788c */ /* 0x000fe4000bf26070 */
[----:B------:R-:W-:-:S04]  /*0440*/  ULOP3.LUT UR6, UR10, 0x7, URZ, 0xc0, !UPT ;  /* 0x000000070a067892 */ /* 0x000fc8000f8ec0ff */
[----:B------:R-:W-:-:S03]  /*0450*/  UISETP.NE.AND UP2, UPT, UR6, URZ, UPT ;  /* 0x000000ff0600728c */ /* 0x000fc6000bf45270 */
[----:B------:R-:W-:Y:S08]  /*0460*/  BRA.U !UP1, `(.L_x_18) ;  /* 0x0000000109507547 */ /* 0x000ff0000b800000 */
[----:B------:R-:W0:Y:S01]  /*0470*/  LDC.64 R6, c[0x0][0x380] ;  /* 0x0000e000ff067b82 */ /* 0x000e220000000a00 */
[----:B------:R-:W-:-:S05]  /*0480*/  IADD3 R5, PT, PT, R4, UR4, RZ ;  /* 0x0000000404057c10 */ /* 0x000fca000fffe0ff */
[----:B0-----:R-:W-:-:S05]  /*0490*/  IMAD.WIDE R6, R5, 0x4, R6 ;  /* 0x0000000405067825 */ /* 0x001fca00078e0206 */
[----:B------:R-:W2:Y:S04]  /*04a0*/  LDG.E R0, desc[UR20][R6.64] ;  /* 0x0000001406007981 */ /* 0x000ea8000c1e1900 */
[----:B------:R-:W3:Y:S04]  /*04b0*/  LDG.E R5, desc[UR20][R6.64+0x4] ;  /* 0x0000041406057981 */ /* 0x000ee8000c1e1900 */
[----:B------:R-:W4:Y:S04]  /*04c0*/  LDG.E R9, desc[UR20][R6.64+0x8] ;  /* 0x0000081406097981 */ /* 0x000f28000c1e1900 */
[----:B------:R-:W5:Y:S04]  /*04d0*/  LDG.E R11, desc[UR20][R6.64+0xc] ;  /* 0x00000c14060b7981 */ /* 0x000f68000c1e1900 */
[----:B------:R-:W5:Y:S04]  /*04e0*/  LDG.E R13, desc[UR20][R6.64+0x10] ;  /* 0x00001014060d7981 */ /* 0x000f68000c1e1900 */
[----:B------:R-:W5:Y:S04]  /*04f0*/  LDG.E R15, desc[UR20][R6.64+0x14] ;  /* 0x00001414060f7981 */ /* 0x000f68000c1e1900 */
[----:B------:R-:W5:Y:S04]  /*0500*/  LDG.E R17, desc[UR20][R6.64+0x18] ;  /* 0x0000181406117981 */ /* 0x000f68000c1e1900 */
[----:B------:R-:W5:Y:S01]  /*0510*/  LDG.E R19, desc[UR20][R6.64+0x1c] ;  /* 0x00001c1406137981 */ /* 0x000f62000c1e1900 */
[----:B------:R-:W-:Y:S01]  /*0520*/  UIADD3 UR4, UPT, UPT, UR4, 0x8, URZ ;  /* 0x0000000804047890 */ /* 0x000fe2000fffe0ff */
[----:B--2---:R-:W-:-:S04]  /*0530*/  FADD R0, R3, R0 ;  /* 0x0000000003007221 */ /* 0x004fc80000000000 */
[----:B---3--:R-:W-:-:S04]  /*0540*/  FADD R0, R0, R5 ;  /* 0x0000000500007221 */ /* 0x008fc80000000000 */
[----:B----4-:R-:W-:-:S04]  /*0550*/  FADD R0, R0, R9 ;  /* 0x0000000900007221 */ /* 0x010fc80000000000 */
[----:B-----5:R-:W-:-:S04]  /*0560*/  FADD R0, R0, R11 ;  /* 0x0000000b00007221 */ /* 0x020fc80000000000 */
[----:B------:R-:W-:-:S04]  /*0570*/  FADD R0, R0, R13 ;  /* 0x0000000d00007221 */ /* 0x000fc80000000000 */
[----:B------:R-:W-:-:S04]  /*0580*/  FADD R0, R0, R15 ;  /* 0x0000000f00007221 */ /* 0x000fc80000000000 */
[----:B------:R-:W-:-:S04]  /*0590*/  FADD R0, R0, R17 ;  /* 0x0000001100007221 */ /* 0x000fc80000000000 */
[----:B------:R-:W-:-:S07]  /*05a0*/  FADD R3, R0, R19 ;  /* 0x0000001300037221 */ /* 0x000fce0000000000 */
.L_x_18:
        /* <DEDUP_REMOVED lines=11> */
[----:B------:R-:W5:Y:S01]  /*0660*/  LDG.E R11, desc[UR20][R6.64+0xc] ;  /* 0x00000c14060b7981 */ /* 0x000f62000c1e1900 */
[----:B------:R-:W-:Y:S01]  /*0670*/  UIADD3 UR4, UPT, UPT, UR4, 0x4, URZ ;  /* 0x0000000404047890 */ /* 0x000fe2000fffe0ff */
[----:B--2---:R-:W-:-:S04]  /*0680*/  FADD R0, R3, R0 ;  /* 0x0000000003007221 */ /* 0x004fc80000000000 */
[----:B---3--:R-:W-:-:S04]  /*0690*/  FADD R0, R0, R5 ;  /* 0x0000000500007221 */ /* 0x008fc80000000000 */
[----:B----4-:R-:W-:-:S04]  /*06a0*/  FADD R0, R0, R9 ;  /* 0x0000000900007221 */ /* 0x010fc80000000000 */
[----:B-----5:R-:W-:-:S07]  /*06b0*/  FADD R3, R0, R11 ;  /* 0x0000000b00037221 */ /* 0x020fce0000000000 */
.L_x_19:
[----:B------:R-:W-:Y:S05]  /*06c0*/  BRA.U !UP2, `(.L_x_15) ;  /* 0x000000010a287547 */ /* 0x000fea000b800000 */
[----:B------:R-:W0:Y:S01]  /*06d0*/  LDC.64 R8, c[0x0][0x380] ;  /* 0x0000e000ff087b82 */ /* 0x000e220000000a00 */
[----:B------:R-:W-:Y:S01]  /*06e0*/  IADD3 R5, PT, PT, R4, UR4, RZ ;  /* 0x0000000404057c10 */ /* 0x000fe2000fffe0ff */
[----:B------:R-:W-:-:S12]  /*06f0*/  UIADD3 UR5, UPT, UPT, -UR5, URZ, URZ ;  /* 0x000000ff05057290 */ /* 0x000fd8000fffe1ff */
.L_x_20:
[----:B0-----:R-:W-:-:S06]  /*0700*/  IMAD.WIDE R6, R5, 0x4, R8 ;  /* 0x0000000405067825 */ /* 0x001fcc00078e0208 */
[----:B------:R-:W2:Y:S01]  /*0710*/  LDG.E R6, desc[UR20][R6.64] ;  /* 0x0000001406067981 */ /* 0x000ea2000c1e1900 */
[----:B------:R-:W-:Y:S01]  /*0720*/  UIADD3 UR5, UPT, UPT, UR5, 0x1, URZ ;  /* 0x0000000105057890 */ /* 0x000fe2000fffe0ff */
[----:B------:R-:W-:-:S03]  /*0730*/  IADD3 R5, PT, PT, R5, 0x1, RZ ;  /* 0x0000000105057810 */ /* 0x000fc60007ffe0ff */
[----:B------:R-:W-:Y:S01]  /*0740*/  UISETP.NE.AND UP1, UPT, UR5, URZ, UPT ;  /* 0x000000ff0500728c */ /* 0x000fe2000bf25270 */
[----:B--2---:R-:W-:-:S08]  /*0750*/  FADD R3, R6, R3 ;  /* 0x0000000306037221 */ /* 0x004fd00000000000 */
[----:B------:R-:W-:Y:S05]  /*0760*/  BRA.U UP1, `(.L_x_20) ;  /* 0xfffffffd01e47547 */ /* 0x000fea000b83ffff */
.L_x_15:
[----:B------:R-:W-:Y:S01]  /*0770*/  I2FP.F32.S32 R7, UR10 ;  /* 0x0000000a00077c45 */ /* 0x000fe20008201400 */
[----:B------:R-:W-:Y:S03]  /*0780*/  BSSY.RECONVERGENT B2, `(.L_x_21) ;  /* 0x000000d000027945 */ /* 0x000fe60003800200 */
[----:B------:R-:W0:Y:S08]  /*0790*/  MUFU.RCP R0, R7 ;  /* 0x0000000700007308 */ /* 0x000e300000001000 */
[----:B------:R-:W1:Y:S01]  /*07a0*/  FCHK P0, R3, R7 ;  /* 0x0000000703007302 */ /* 0x000e620000000000 */
[----:B0-----:R-:W-:-:S04]  /*07b0*/  FFMA R5, -R7, R0, 1 ;  /* 0x3f80000007057423 */ /* 0x001fc80000000100 */
[----:B------:R-:W-:-:S04]  /*07c0*/  FFMA R5, R0, R5, R0 ;  /* 0x0000000500057223 */ /* 0x000fc80000000000 */
[----:B------:R-:W-:-:S04]  /*07d0*/  FFMA R0, R5, R3, RZ ;  /* 0x0000000305007223 */ /* 0x000fc800000000ff */
[----:B------:R-:W-:-:S04]  /*07e0*/  FFMA R9, -R7, R0, R3 ;  /* 0x0000000007097223 */ /* 0x000fc80000000103 */
[----:B------:R-:W-:Y:S01]  /*07f0*/  FFMA R5, R5, R9, R0 ;  /* 0x0000000905057223 */ /* 0x000fe20000000000 */
[----:B-1----:R-:W-:Y:S06]  /*0800*/  @!P0 BRA `(.L_x_22) ;  /* 0x0000000000108947 */ /* 0x002fec0003800000 */
[----:B------:R-:W-:Y:S02]  /*0810*/  MOV R0, R7 ;  /* 0x0000000700007202 */ /* 0x000fe40000000f00 */
[----:B------:R-:W-:-:S07]  /*0820*/  MOV R2, 0x840 ;  /* 0x0000084000027802 */ /* 0x000fce0000000f00 */
[----:B------:R-:W-:Y:S05]  /*0830*/  CALL.REL.NOINC `($__internal_3_$__cuda_sm3x_div_rn_noftz_f32_slowpath) ;  /* 0x0000002000fc7944 */ /* 0x000fea0003c00000 */
[----:B------:R-:W-:-:S07]  /*0840*/  MOV R5, R0 ;  /* 0x0000000000057202 */ /* 0x000fce0000000f00 */
.L_x_22:
[----:B------:R-:W-:Y:S05]  /*0850*/  BSYNC.RECONVERGENT B2 ;  /* 0x0000000000027941 */ /* 0x000fea0003800200 */
.L_x_21:
[----:B------:R-:W-:Y:S01]  /*0860*/  HFMA2 R6, -RZ, RZ, 0, 0 ;  /* 0x00000000ff067431 */ /* 0x000fe200000001ff */
[----:B------:R-:W-:Y:S06]  /*0870*/  BRA.U !UP0, `(.L_x_23) ;  /* 0x00000009081c7547 */ /* 0x000fec000b800000 */
[----:B------:R-:W0:Y:S01]  /*0880*/  LDCU UR5, c[0x0][0x3a4] ;  /* 0x00007480ff0577ac */ /* 0x000e220008000800 */
[----:B------:R-:W-:Y:S01]  /*0890*/  MOV R6, RZ ;  /* 0x000000ff00067202 */ /* 0x000fe20000000f00 */
[----:B------:R-:W-:Y:S01]  /*08a0*/  UMOV UR4, URZ ;  /* 0x000000ff00047c82 */ /* 0x000fe20008000000 */
[----:B0-----:R-:W-:Y:S02]  /*08b0*/  UISETP.GE.U32.AND UP1, UPT, UR5, 0x10, UPT ;  /* 0x000000100500788c */ /* 0x001fe4000bf26070 */
[----:B------:R-:W-:-:S04]  /*08c0*/  ULOP3.LUT UR9, UR5, 0xf, URZ, 0xc0, !UPT ;  /* 0x0000000f05097892 */ /* 0x000fc8000f8ec0ff */
        /* <DEDUP_REMOVED lines=9> */
.L_x_25:
        /* <DEDUP_REMOVED lines=18> */
[----:B------:R0:W5:Y:S01]  /*0a80*/  LDG.E R9, desc[UR20][R2.64+0x1c] ;  /* 0x00001c1402097981 */ /* 0x000162000c1e1900 */
[----:B------:R-:W-:Y:S01]  /*0a90*/  UIADD3 UR8, UPT, UPT, UR8, 0x10, URZ ;  /* 0x0000001008087890 */ /* 0x000fe2000fffe0ff */
[----:B------:R-:W-:-:S03]  /*0aa0*/  IADD3 R0, PT, PT, R0, 0x10, RZ ;  /* 0x0000001000007810 */ /* 0x000fc60007ffe0ff */
[----:B------:R-:W-:Y:S01]  /*0ab0*/  UISETP.NE.AND UP1, UPT, UR8, URZ, UPT ;  /* 0x000000ff0800728c */ /* 0x000fe2000bf25270 */
[----:B--2---:R-:W-:-:S04]  /*0ac0*/  FADD R11, R11, -R5 ;  /* 0x800000050b0b7221 */ /* 0x004fc80000000000 */
[----:B------:R-:W-:Y:S01]  /*0ad0*/  FFMA R6, R11, R11, R6 ;  /* 0x0000000b0b067223 */ /* 0x000fe20000000006 */
[--C-:B---3--:R-:W-:Y:S01]  /*0ae0*/  FADD R13, R13, -R5.reuse ;  /* 0x800000050d0d7221 */ /* 0x108fe20000000000 */
[----:B----4-:R-:W-:-:S03]  /*0af0*/  FADD R15, R15, -R5 ;  /* 0x800000050f0f7221 */ /* 0x010fc60000000000 */
[----:B------:R-:W-:Y:S01]  /*0b00*/  FFMA R6, R13, R13, R6 ;  /* 0x0000000d0d067223 */ /* 0x000fe20000000006 */
[----:B-----5:R-:W-:-:S03]  /*0b10*/  FADD R17, R17, -R5 ;  /* 0x8000000511117221 */ /* 0x020fc60000000000 */
[----:B------:R-:W-:Y:S01]  /*0b20*/  FFMA R6, R15, R15, R6 ;  /* 0x0000000f0f067223 */ /* 0x000fe20000000006 */
[----:B------:R-:W-:-:S03]  /*0b30*/  FADD R11, R28, -R5 ;  /* 0x800000051c0b7221 */ /* 0x000fc60000000000 */
[----:B------:R-:W-:Y:S01]  /*0b40*/  FFMA R6, R17, R17, R6 ;  /* 0x0000001111067223 */ /* 0x000fe20000000006 */
[----:B0-----:R-:W-:-:S03]  /*0b50*/  FADD R3, R26, -R5 ;  /* 0x800000051a037221 */ /* 0x001fc60000000000 */
[----:B------:R-:W-:-:S04]  /*0b60*/  FFMA R6, R11, R11, R6 ;  /* 0x0000000b0b067223 */ /* 0x000fc80000000006 */
[----:B------:R-:W-:Y:S01]  /*0b70*/  FFMA R6, R3, R3, R6 ;  /* 0x0000000303067223 */ /* 0x000fe20000000006 */
[----:B------:R-:W-:-:S04]  /*0b80*/  FADD R3, R24, -R5 ;  /* 0x8000000518037221 */ /* 0x000fc80000000000 */
        /* <DEDUP_REMOVED lines=13> */
[--C-:B------:R-:W-:Y:S01]  /*0c60*/  FADD R3, R10, -R5.reuse ;  /* 0x800000050a037221 */ /* 0x100fe20000000000 */
[----:B------:R-:W-:-:S03]  /*0c70*/  FADD R9, R9, -R5 ;  /* 0x8000000509097221 */ /* 0x000fc60000000000 */
[----:B------:R-:W-:Y:S01]  /*0c80*/  FFMA R6, R3, R3, R6 ;  /* 0x0000000303067223 */ /* 0x000fe20000000006 */
[----:B------:R-:W-:-:S04]  /*0c90*/  FADD R3, R8, -R5 ;  /* 0x8000000508037221 */ /* 0x000fc80000000000 */
[----:B------:R-:W-:-:S04]  /*0ca0*/  FFMA R6, R3, R3, R6 ;  /* 0x0000000303067223 */ /* 0x000fc80000000006 */
[----:B------:R-:W-:Y:S01]  /*0cb0*/  FFMA R6, R9, R9, R6 ;  /* 0x0000000909067223 */ /* 0x000fe20000000006 */
[----:B------:R-:W-:Y:S06]  /*0cc0*/  BRA.U UP1, `(.L_x_25) ;  /* 0xfffffffd01247547 */ /* 0x000fec000b83ffff */
.L_x_24:
        /* <DEDUP_REMOVED lines=15> */
[----:B------:R0:W5:Y:S01]  /*0dc0*/  LDG.E R20, desc[UR20][R2.64+0x1c] ;  /* 0x00001c1402147981 */ /* 0x000162000c1e1900 */
[----:B------:R-:W-:Y:S01]  /*0dd0*/  UIADD3 UR4, UPT, UPT, UR4, 0x8, URZ ;  /* 0x0000000804047890 */ /* 0x000fe2000fffe0ff */
[----:B--2---:R-:W-:-:S04]  /*0de0*/  FADD R9, R0, -R5 ;  /* 0x8000000500097221 */ /* 0x004fc80000000000 */
[----:B------:R-:W-:Y:S01]  /*0df0*/  FFMA R6, R9, R9, R6 ;  /* 0x0000000909067223 */ /* 0x000fe20000000006 */
[----:B---3--:R-:W-:-:S04]  /*0e00*/  FADD R9, R8, -R5 ;  /* 0x8000000508097221 */ /* 0x008fc80000000000 */
[----:B------:R-:W-:Y:S01]  /*0e10*/  FFMA R6, R9, R9, R6 ;  /* 0x0000000909067223 */ /* 0x000fe20000000006 */
[----:B----4-:R-:W-:-:S04]  /*0e20*/  FADD R9, R10, -R5 ;  /* 0x800000050a097221 */ /* 0x010fc80000000000 */
[----:B------:R-:W-:Y:S01]  /*0e30*/  FFMA R6, R9, R9, R6 ;  /* 0x0000000909067223 */ /* 0x000fe20000000006 */
[----:B-----5:R-:W-:-:S04]  /*0e40*/  FADD R9, R12, -R5 ;  /* 0x800000050c097221 */ /* 0x020fc80000000000 */
[----:B------:R-:W-:Y:S01]  /*0e50*/  FFMA R6, R9, R9, R6 ;  /* 0x0000000909067223 */ /* 0x000fe20000000006 */
[--C-:B------:R-:W-:Y:S01]  /*0e60*/  FADD R9, R14, -R5.reuse ;  /* 0x800000050e097221 */ /* 0x100fe20000000000 */
[----:B0-----:R-:W-:-:S03]  /*0e70*/  FADD R3, R16, -R5 ;  /* 0x8000000510037221 */ /* 0x001fc60000000000 */
[----:B------:R-:W-:Y:S01]  /*0e80*/  FFMA R6, R9, R9, R6 ;  /* 0x0000000909067223 */ /* 0x000fe20000000006 */
[----:B------:R-:W-:-:S03]  /*0e90*/  FADD R9, R18, -R5 ;  /* 0x8000000512097221 */ /* 0x000fc60000000000 */
[----:B------:R-:W-:Y:S01]  /*0ea0*/  FFMA R6, R3, R3, R6 ;  /* 0x0000000303067223 */ /* 0x000fe20000000006 */
[----:B------:R-:W-:-:S03]  /*0eb0*/  FADD R3, R20, -R5 ;  /* 0x8000000514037221 */ /* 0x000fc60000000000 */
[----:B------:R-:W-:-:S04]  /*0ec0*/  FFMA R6, R9, R9, R6 ;  /* 0x0000000909067223 */ /* 0x000fc80000000006 */
[----:B------:R-:W-:-:S07]  /*0ed0*/  FFMA R6, R3, R3, R6 ;  /* 0x0000000303067223 */ /* 0x000fce0000000006 */
.L_x_26:
        /* <DEDUP_REMOVED lines=13> */
[----:B--2---:R-:W-:-:S04]  /*0fb0*/  FADD R9, R0, -R5 ;  /* 0x8000000500097221 */ /* 0x004fc80000000000 */
[----:B------:R-:W-:Y:S01]  /*0fc0*/  FFMA R6, R9, R9, R6 ;  /* 0x0000000909067223 */ /* 0x000fe20000000006 */
[--C-:B---3--:R-:W-:Y:S01]  /*0fd0*/  FADD R9, R8, -R5.reuse ;  /* 0x8000000508097221 */ /* 0x108fe20000000000 */
[----:B----4-:R-:W-:-:S03]  /*0fe0*/  FADD R11, R10, -R5 ;  /* 0x800000050a0b7221 */ /* 0x010fc60000000000 */
[----:B------:R-:W-:Y:S01]  /*0ff0*/  FFMA R6, R9, R9, R6 ;  /* 0x0000000909067223 */ /* 0x000fe20000000006 */
[----:B-----5:R-:W-:-:S03]  /*1000*/  FADD R9, R12, -R5 ;  /* 0x800000050c097221 */ /* 0x020fc60000000000 */
[----:B------:R-:W-:-:S04]  /*1010*/  FFMA R6, R11, R11, R6 ;  /* 0x0000000b0b067223 */ /* 0x000fc80000000006 */
[----:B------:R-:W-:-:S07]  /*1020*/  FFMA R6, R9, R9, R6 ;  /* 0x0000000909067223 */ /* 0x000fce0000000006 */
.L_x_27:
[----:B------:R-:W-:Y:S05]  /*1030*/  BRA.U !UP1, `(.L_x_23) ;  /* 0x00000001092c7547 */ /* 0x000fea000b800000 */
[----:B------:R-:W0:Y:S01]  /*1040*/  LDC.64 R8, c[0x0][0x380] ;  /* 0x0000e000ff087b82 */ /* 0x000e220000000a00 */
[----:B------:R-:W-:Y:S01]  /*1050*/  IADD3 R11, PT, PT, R4, UR4, RZ ;  /* 0x00000004040b7c10 */ /* 0x000fe2000fffe0ff */
[----:B------:R-:W-:-:S12]  /*1060*/  UIADD3 UR5, UPT, UPT, -UR5, URZ, URZ ;  /* 0x000000ff05057290 */ /* 0x000fd8000fffe1ff */
.L_x_28:
[----:B0-----:R-:W-:-:S06]  /*1070*/  IMAD.WIDE R2, R11, 0x4, R8 ;  /* 0x000000040b027825 */ /* 0x001fcc00078e0208 */
[----:B------:R-:W2:Y:S01]  /*1080*/  LDG.E R2, desc[UR20][R2.64] ;  /* 0x0000001402027981 */ /* 0x000ea2000c1e1900 */
[----:B------:R-:W-:Y:S01]  /*1090*/  UIADD3 UR5, UPT, UPT, UR5, 0x1, URZ ;  /* 0x0000000105057890 */ /* 0x000fe2000fffe0ff */
[----:B------:R-:W-:-:S03]  /*10a0*/  IADD3 R11, PT, PT, R11, 0x1, RZ ;  /* 0x000000010b0b7810 */ /* 0x000fc60007ffe0ff */
[----:B------:R-:W-:Y:S01]  /*10b0*/  UISETP.NE.AND UP0, UPT, UR5, URZ, UPT ;  /* 0x000000ff0500728c */ /* 0x000fe2000bf05270 */
[----:B--2---:R-:W-:-:S04]  /*10c0*/  FADD R13, R2, -R5 ;  /* 0x80000005020d7221 */ /* 0x004fc80000000000 */
[----:B------:R-:W-:-:S04]  /*10d0*/  FFMA R6, R13, R13, R6 ;  /* 0x0000000d0d067223 */ /* 0x000fc80000000006 */
[----:B------:R-:W-:Y:S05]  /*10e0*/  BRA.U UP0, `(.L_x_28) ;  /* 0xfffffffd00e07547 */ /* 0x000fea000b83ffff */
.L_x_23:
[----:B------:R-:W0:Y:S01]  /*10f0*/  MUFU.RCP R0, R7 ;  /* 0x0000000700007308 */ /* 0x000e220000001000 */
[----:B------:R-:W1:Y:S01]  /*1100*/  LDC R2, c[0x0][0x3a4] ;  /* 0x0000e900ff027b82 */ /* 0x000e620000000800 */
[----:B------:R-:W-:Y:S06]  /*1110*/  BSSY.RECONVERGENT B2, `(.L_x_29) ;  /* 0x000000d000027945 */ /* 0x000fec0003800200 */
[----:B------:R-:W2:Y:S01]  /*1120*/  FCHK P0, R6, R7 ;  /* 0x0000000706007302 */ /* 0x000ea20000000000 */
[----:B0-----:R-:W-:-:S04]  /*1130*/  FFMA R3, -R7, R0, 1 ;  /* 0x3f80000007037423 */ /* 0x001fc80000000100 */
[----:B------:R-:W-:-:S04]  /*1140*/  FFMA R0, R0, R3, R0 ;  /* 0x0000000300007223 */ /* 0x000fc80000000000 */
[----:B------:R-:W-:Y:S01]  /*1150*/  FFMA R3, R0, R6, RZ ;  /* 0x0000000600037223 */ /* 0x000fe200000000ff */
[----:B-1----:R-:W-:-:S03]  /*1160*/  ISETP.GE.AND P2, PT, R2, 0x1, PT ;  /* 0x000000010200780c */ /* 0x002fc60003f46270 */
[----:B------:R-:W-:-:S04]  /*1170*/  FFMA R2, -R7, R3, R6 ;  /* 0x0000000307027223 */ /* 0x000fc80000000106 */
[----:B------:R-:W-:Y:S01]  /*1180*/  FFMA R0, R0, R2, R3 ;  /* 0x0000000200007223 */ /* 0x000fe20000000003 */
[----:B--2---:R-:W-:Y:S06]  /*1190*/  @!P0 BRA `(.L_x_30) ;  /* 0x0000000000108947 */ /* 0x004fec0003800000 */
[----:B------:R-:W-:Y:S02]  /*11a0*/  MOV R3, R6 ;  /* 0x0000000600037202 */ /* 0x000fe40000000f00 */
[----:B------:R-:W-:Y:S02]  /*11b0*/  MOV R0, R7 ;  /* 0x0000000700007202 */ /* 0x000fe40000000f00 */
[----:B------:R-:W-:-:S07]  /*11c0*/  MOV R2, 0x11e0 ;  /* 0x000011e000027802 */ /* 0x000fce0000000f00 */
[----:B------:R-:W-:Y:S05]  /*11d0*/  CALL.REL.NOINC `($__internal_3_$__cuda_sm3x_div_rn_noftz_f32_slowpath) ;  /* 0x0000001800947944 */ /* 0x000fea0003c00000 */
.L_x_30:
[----:B------:R-:W-:Y:S05]  /*11e0*/  BSYNC.RECONVERGENT B2 ;  /* 0x0000000000027941 */ /* 0x000fea0003800200 */
.L_x_29:
[----:B------:R-:W0:Y:S01]  /*11f0*/  LDCU UR4, c[0x0][0x3a8] ;  /* 0x00007500ff0477ac */ /* 0x000e220008000800 */
[----:B------:R-:W-:Y:S01]  /*1200*/  BSSY.RECONVERGENT B0, `(.L_x_31) ;  /* 0x000000d000007945 */ /* 0x000fe20003800200 */
[----:B0-----:R-:W-:-:S04]  /*1210*/  FADD R0, R0, UR4 ;  /* 0x0000000400007e21 */ /* 0x001fc80008000000 */
[----:B------:R0:W1:Y:S01]  /*1220*/  MUFU.RSQ R3, R0 ;  /* 0x0000000000037308 */ /* 0x0000620000001400 */
[----:B------:R-:W-:-:S04]  /*1230*/  IADD3 R2, PT, PT, R0, -0xd000000, RZ ;  /* 0xf300000000027810 */ /* 0x000fc80007ffe0ff */
[----:B------:R-:W-:-:S13]  /*1240*/  ISETP.GT.U32.AND P0, PT, R2, 0x727fffff, PT ;  /* 0x727fffff0200780c */ /* 0x000fda0003f04070 */
[----:B01----:R-:W-:Y:S05]  /*1250*/  @!P0 BRA `(.L_x_32) ;  /* 0x00000000000c8947 */ /* 0x003fea0003800000 */
[----:B------:R-:W-:-:S07]  /*1260*/  MOV R10, 0x1280 ;  /* 0x00001280000a7802 */ /* 0x000fce0000000f00 */
[----:B------:R-:W-:Y:S05]  /*1270*/  CALL.REL.NOINC `($__internal_2_$__cuda_sm20_sqrt_rn_f32_slowpath) ;  /* 0x0000001800107944 */ /* 0x000fea0003c00000 */
[----:B------:R-:W-:Y:S05]  /*1280*/  BRA `(.L_x_33) ;  /* 0x0000000000107947 */ /* 0x000fea0003800000 */
.L_x_32:
[----:B------:R-:W-:Y:S01]  /*1290*/  FMUL.FTZ R9, R0, R3 ;  /* 0x0000000300097220 */ /* 0x000fe20000410000 */
[----:B------:R-:W-:-:S03]  /*12a0*/  FMUL.FTZ R2, R3, 0.5 ;  /* 0x3f00000003027820 */ /* 0x000fc60000410000 */
[----:B------:R-:W-:-:S04]  /*12b0*/  FFMA R0, -R9, R9, R0 ;  /* 0x0000000909007223 */ /* 0x000fc80000000100 */
[----:B------:R-:W-:-:S07]  /*12c0*/  FFMA R9, R0, R2, R9 ;  /* 0x0000000200097223 */ /* 0x000fce0000000009 */
.L_x_33:
[----:B------:R-:W-:Y:S05]  /*12d0*/  BSYNC.RECONVERGENT B0 ;  /* 0x0000000000007941 */ /* 0x000fea0003800200 */
.L_x_31:
[----:B------:R-:W-:Y:S05]  /*12e0*/  @!P2 EXIT ;  /* 0x000000000000a94d */ /* 0x000fea0003800000 */
[----:B------:R-:W0:Y:S01]  /*12f0*/  LDCU UR4, c[0x0][0x3a4] ;  /* 0x00007480ff0477ac */ /* 0x000e220008000800 */
[----:B------:R-:W-:Y:S01]  /*1300*/  HFMA2 R7, -RZ, RZ, 0, 0 ;  /* 0x00000000ff077431 */ /* 0x000fe200000001ff */
[----:B0-----:R-:W-:Y:S02]  /*1310*/  UISETP.GE.U32.AND UP0, UPT, UR4, 0x8, UPT ;  /* 0x000000080400788c */ /* 0x001fe4000bf06070 */
[----:B------:R-:W-:-:S07]  /*1320*/  ULOP3.LUT UR22, UR4, 0x7, URZ, 0xc0, !UPT ;  /* 0x0000000704167892 */ /* 0x000fce000f8ec0ff */
[----:B------:R-:W-:Y:S05]  /*1330*/  BRA.U !UP0, `(.L_x_34) ;  /* 0x0000000d08007547 */ /* 0x000fea000b800000 */
[----:B------:R-:W0:Y:S01]  /*1340*/  LDCU.128 UR16, c[0x0][0x380] ;  /* 0x00007000ff1077ac */ /* 0x000e220008000c00 */
[----:B------:R-:W-:Y:S01]  /*1350*/  MOV R21, R4 ;  /* 0x0000000400157202 */ /* 0x000fe20000000f00 */
[----:B------:R-:W1:Y:S01]  /*1360*/  LDCU.128 UR12, c[0x0][0x390] ;  /* 0x00007200ff0c77ac */ /* 0x000e620008000c00 */
[----:B------:R-:W-:-:S06]  /*1370*/  ULOP3.LUT UR4, UR4, 0x7ffffff8, URZ, 0xc0, !UPT ;  /* 0x7ffffff804047892 */ /* 0x000fcc000f8ec0ff */
[----:B------:R-:W-:Y:S01]  /*1380*/  MOV R7, UR4 ;  /* 0x0000000400077c02 */ /* 0x000fe20008000f00 */
[----:B0-----:R-:W-:Y:S02]  /*1390*/  UIADD3 UR11, UP1, UPT, UR16, 0x10, URZ ;  /* 0x00000010100b7890 */ /* 0x001fe4000ff3e0ff */
[----:B------:R-:W-:Y:S02]  /*13a0*/  UIADD3 UR9, UP2, UPT, UR18, 0x10, URZ ;  /* 0x0000001012097890 */ /* 0x000fe4000ff5e0ff */
[----:B-1----:R-:W-:Y:S02]  /*13b0*/  UIADD3 UR7, UP0, UPT, UR12, 0x10, URZ ;  /* 0x000000100c077890 */ /* 0x002fe4000ff1e0ff */
[----:B------:R-:W-:Y:S02]  /*13c0*/  UIADD3.X UR12, UPT, UPT, URZ, UR17, URZ, UP1, !UPT ;  /* 0x00000011ff0c7290 */ /* 0x000fe40008ffe4ff */
[----:B------:R-:W-:Y:S02]  /*13d0*/  UIADD3 UR5, UP1, UPT, UR14, 0x10, URZ ;  /* 0x000000100e057890 */ /* 0x000fe4000ff3e0ff */
[----:B------:R-:W-:Y:S01]  /*13e0*/  UIADD3.X UR8, UPT, UPT, URZ, UR13, URZ, UP0, !UPT ;  /* 0x0000000dff087290 */ /* 0x000fe200087fe4ff */
[----:B------:R-:W-:Y:S01]  /*13f0*/  MOV R12, UR7 ;  /* 0x00000007000c7c02 */ /* 0x000fe20008000f00 */
[----:B------:R-:W-:-:S02]  /*1400*/  UIADD3.X UR6, UPT, UPT, URZ, UR15, URZ, UP1, !UPT ;  /* 0x0000000fff067290 */ /* 0x000fc40008ffe4ff */
[----:B------:R-:W-:Y:S01]  /*1410*/  MOV R10, UR5 ;  /* 0x00000005000a7c02 */ /* 0x000fe20008000f00 */
[----:B------:R-:W-:Y:S01]  /*1420*/  UIADD3.X UR10, UPT, UPT, URZ, UR19, URZ, UP2, !UPT ;  /* 0x00000013ff0a7290 */ /* 0x000fe200097fe4ff */
[----:B------:R-:W-:Y:S01]  /*1430*/  MOV R13, UR8 ;  /* 0x00000008000d7c02 */ /* 0x000fe20008000f00 */
[----:B------:R-:W-:Y:S01]  /*1440*/  UIADD3 UR13, UPT, UPT, -UR4, URZ, URZ ;  /* 0x000000ff040d7290 */ /* 0x000fe2000fffe1ff */
[----:B------:R-:W-:-:S11]  /*1450*/  MOV R19, UR6 ;  /* 0x0000000600137c02 */ /* 0x000fd60008000f00 */
.L_x_51:
[----:B------:R-:W-:Y:S02]  /*1460*/  MOV R16, UR11 ;  /* 0x0000000b00107c02 */ /* 0x000fe40008000f00 */
[----:B------:R-:W-:-:S03]  /*1470*/  MOV R17, UR12 ;  /* 0x0000000c00117c02 */ /* 0x000fc60008000f00 */
[----:B------:R-:W-:-:S05]  /*1480*/  IMAD.WIDE R16, R21, 0x4, R16 ;  /* 0x0000000415107825 */ /* 0x000fca00078e0210 */
[----:B------:R-:W2:Y:S01]  /*1490*/  LDG.E R0, desc[UR20][R16.64+-0x10] ;  /* 0xfffff01410007981 */ /* 0x000ea2000c1e1900 */
[----:B0-----:R-:W0:Y:S01]  /*14a0*/  MUFU.RCP R2, R9 ;  /* 0x0000000900027308 */ /* 0x001e220000001000 */
[----:B------:R-:W-:Y:S01]  /*14b0*/  MOV R14, UR9 ;  /* 0x00000009000e7c02 */ /* 0x000fe20008000f00 */
[----:B------:R-:W-:Y:S01]  /*14c0*/  BSSY.RECONVERGENT B2, `(.L_x_35) ;  /* 0x000000f000027945 */ /* 0x000fe20003800200 */
[----:B------:R-:W-:-:S03]  /*14d0*/  MOV R15, UR10 ;  /* 0x0000000a000f7c02 */ /* 0x000fc60008000f00 */
[----:B------:R-:W-:-:S04]  /*14e0*/  IMAD.WIDE R14, R21, 0x4, R14 ;  /* 0x00000004150e7825 */ /* 0x000fc800078e020e */
[----:B0-----:R-:W-:-:S04]  /*14f0*/  FFMA R11, R2, -R9, 1 ;  /* 0x3f800000020b7423 */ /* 0x001fc80000000809 */
[----:B------:R-:W-:Y:S01]  /*1500*/  FFMA R2, R2, R11, R2 ;  /* 0x0000000b02027223 */ /* 0x000fe20000000002 */
[----:B--2---:R-:W-:-:S04]  /*1510*/  FADD R3, R0, -R5 ;  /* 0x8000000500037221 */ /* 0x004fc80000000000 */
[----:B------:R-:W0:Y:S01]  /*1520*/  FCHK P0, R3, R9 ;  /* 0x0000000903007302 */ /* 0x000e220000000000 */
[----:B------:R-:W-:-:S04]  /*1530*/  FFMA R0, R3, R2, RZ ;  /* 0x0000000203007223 */ /* 0x000fc800000000ff */
[----:B------:R-:W-:-:S04]  /*1540*/  FFMA R11, R0, -R9, R3 ;  /* 0x80000009000b7223 */ /* 0x000fc80000000003 */
[----:B------:R-:W-:Y:S01]  /*1550*/  FFMA R0, R2, R11, R0 ;  /* 0x0000000b02007223 */ /* 0x000fe20000000000 */
[----:B------:R-:W-:Y:S01]  /*1560*/  MOV R11, R19 ;  /* 0x00000013000b7202 */ /* 0x000fe20000000f00 */
[----:B0-----:R-:W-:Y:S06]  /*1570*/  @!P0 BRA `(.L_x_36) ;  /* 0x00000000000c8947 */ /* 0x001fec0003800000 */
[----:B------:R-:W-:Y:S02]  /*1580*/  MOV R0, R9 ;  /* 0x0000000900007202 */ /* 0x000fe40000000f00 */
[----:B------:R-:W-:-:S07]  /*1590*/  MOV R2, 0x15b0 ;  /* 0x000015b000027802 */ /* 0x000fce0000000f00 */
[----:B------:R-:W-:Y:S05]  /*15a0*/  CALL.REL.NOINC `($__internal_3_$__cuda_sm3x_div_rn_noftz_f32_slowpath) ;  /* 0x0000001400a07944 */ /* 0x000fea0003c00000 */
.L_x_36:
[----:B------:R-:W-:Y:S05]  /*15b0*/  BSYNC.RECONVERGENT B2 ;  /* 0x0000000000027941 */ /* 0x000fea0003800200 */
.L_x_35:
[----:B------:R-:W2:Y:S04]  /*15c0*/  LDG.E R3, desc[UR20][R12.64+-0x10] ;  /* 0xfffff0140c037981 */ /* 0x000ea8000c1e1900 */
[----:B------:R-:W2:Y:S02]  /*15d0*/  LDG.E R2, desc[UR20][R10.64+-0x10] ;  /* 0xfffff0140a027981 */ /* 0x000ea4000c1e1900 */
[----:B--2---:R-:W-:-:S05]  /*15e0*/  FFMA R3, R3, R0, R2 ;  /* 0x0000000003037223 */ /* 0x004fca0000000002 */
[----:B------:R0:W-:Y:S04]  /*15f0*/  STG.E desc[UR20][R14.64+-0x10], R3 ;  /* 0xfffff0030e007986 */ /* 0x0001e8000c101914 */
[----:B------:R-:W2:Y:S01]  /*1600*/  LDG.E R0, desc[UR20][R16.64+-0xc] ;  /* 0xfffff41410007981 */ /* 0x000ea2000c1e1900 */
[----:B------:R-:W1:Y:S01]  /*1610*/  MUFU.RCP R2, R9 ;  /* 0x0000000900027308 */ /* 0x000e620000001000 */
[----:B------:R-:W-:Y:S01]  /*1620*/  BSSY.RECONVERGENT B2, `(.L_x_37) ;  /* 0x000000d000027945 */ /* 0x000fe20003800200 */
[----:B-1----:R-:W-:Y:S01]  /*1630*/  FFMA R19, R2, -R9, 1 ;  /* 0x3f80000002137423 */ /* 0x002fe20000000809 */
[----:B--2---:R-:W-:-:S03]  /*1640*/  FADD R23, R0, -R5 ;  /* 0x8000000500177221 */ /* 0x004fc60000000000 */
[----:B------:R-:W-:Y:S02]  /*1650*/  FFMA R0, R2, R19, R2 ;  /* 0x0000001302007223 */ /* 0x000fe40000000002 */
[----:B------:R-:W1:Y:S02]  /*1660*/  FCHK P0, R23, R9 ;  /* 0x0000000917007302 */ /* 0x000e640000000000 */
[----:B------:R-:W-:-:S04]  /*1670*/  FFMA R2, R0, R23, RZ ;  /* 0x0000001700027223 */ /* 0x000fc800000000ff */
[----:B------:R-:W-:-:S04]  /*1680*/  FFMA R19, R2, -R9, R23 ;  /* 0x8000000902137223 */ /* 0x000fc80000000017 */
[----:B------:R-:W-:Y:S01]  /*1690*/  FFMA R0, R0, R19, R2 ;  /* 0x0000001300007223 */ /* 0x000fe20000000002 */
[----:B01----:R-:W-:Y:S06]  /*16a0*/  @!P0 BRA `(.L_x_38) ;  /* 0x0000000000108947 */ /* 0x003fec0003800000 */
[----:B------:R-:W-:Y:S02]  /*16b0*/  MOV R3, R23 ;  /* 0x0000001700037202 */ /* 0x000fe40000000f00 */
[----:B------:R-:W-:Y:S02]  /*16c0*/  MOV R0, R9 ;  /* 0x0000000900007202 */ /* 0x000fe40000000f00 */
[----:B------:R-:W-:-:S07]  /*16d0*/  MOV R2, 0x16f0 ;  /* 0x000016f000027802 */ /* 0x000fce0000000f00 */
[----:B------:R-:W-:Y:S05]  /*16e0*/  CALL.REL.NOINC `($__internal_3_$__cuda_sm3x_div_rn_noftz_f32_slowpath) ;  /* 0x0000001400507944 */ /* 0x000fea0003c00000 */
.L_x_38:
[----:B------:R-:W-:Y:S05]  /*16f0*/  BSYNC.RECONVERGENT B2 ;  /* 0x0000000000027941 */ /* 0x000fea0003800200 */
.L_x_37:
        /* <DEDUP_REMOVED lines=19> */
.L_x_40:
[----:B------:R-:W-:Y:S05]  /*1830*/  BSYNC.RECONVERGENT B2 ;  /* 0x0000000000027941 */ /* 0x000fea0003800200 */
.L_x_39:
        /* <DEDUP_REMOVED lines=19> */
.L_x_42:
[----:B------:R-:W-:Y:S05]  /*1970*/  BSYNC.RECONVERGENT B2 ;  /* 0x0000000000027941 */ /* 0x000fea0003800200 */
.L_x_41:
        /* <DEDUP_REMOVED lines=19> */
.L_x_44:
[----:B------:R-:W-:Y:S05]  /*1ab0*/  BSYNC.RECONVERGENT B2 ;  /* 0x0000000000027941 */ /* 0x000fea0003800200 */
.L_x_43:
        /* <DEDUP_REMOVED lines=19> */
.L_x_46:
[----:B------:R-:W-:Y:S05]  /*1bf0*/  BSYNC.RECONVERGENT B2 ;  /* 0x0000000000027941 */ /* 0x000fea0003800200 */
.L_x_45:
        /* <DEDUP_REMOVED lines=19> */
.L_x_48:
[----:B------:R-:W-:Y:S05]  /*1d30*/  BSYNC.RECONVERGENT B2 ;  /* 0x0000000000027941 */ /* 0x000fea0003800200 */
.L_x_47:
[----:B------:R-:W2:Y:S04]  /*1d40*/  LDG.E R3, desc[UR20][R12.64+0x8] ;  /* 0x000008140c037981 */ /* 0x000ea8000c1e1900 */
[----:B------:R-:W2:Y:S02]  /*1d50*/  LDG.E R2, desc[UR20][R10.64+0x8] ;  /* 0x000008140a027981 */ /* 0x000ea4000c1e1900 */
[----:B--2---:R-:W-:-:S05]  /*1d60*/  FFMA R3, R3, R0, R2 ;  /* 0x0000000003037223 */ /* 0x004fca0000000002 */
[----:B------:R0:W-:Y:S04]  /*1d70*/  STG.E desc[UR20][R14.64+0x8], R3 ;  /* 0x000008030e007986 */ /* 0x0001e8000c101914 */
[----:B------:R-:W2:Y:S01]  /*1d80*/  LDG.E R16, desc[UR20][R16.64+0xc] ;  /* 0x00000c1410107981 */ /* 0x000ea2000c1e1900 */
[----:B------:R-:W1:Y:S01]  /*1d90*/  MUFU.RCP R0, R9 ;  /* 0x0000000900007308 */ /* 0x000e620000001000 */
[----:B------:R-:W-:Y:S01]  /*1da0*/  BSSY.RECONVERGENT B2, `(.L_x_49) ;  /* 0x000000d000027945 */ /* 0x000fe20003800200 */
[----:B-1----:R-:W-:-:S04]  /*1db0*/  FFMA R19, R0, -R9, 1 ;  /* 0x3f80000000137423 */ /* 0x002fc80000000809 */
[----:B------:R-:W-:Y:S01]  /*1dc0*/  FFMA R0, R0, R19, R0 ;  /* 0x0000001300007223 */ /* 0x000fe20000000000 */
[----:B--2---:R-:W-:-:S04]  /*1dd0*/  FADD R23, R16, -R5 ;  /* 0x8000000510177221 */ /* 0x004fc80000000000 */
[----:B------:R-:W1:Y:S01]  /*1de0*/  FCHK P0, R23, R9 ;  /* 0x0000000917007302 */ /* 0x000e620000000000 */
        /* <DEDUP_REMOVED lines=8> */
.L_x_50:
[----:B------:R-:W-:Y:S05]  /*1e70*/  BSYNC.RECONVERGENT B2 ;  /* 0x0000000000027941 */ /* 0x000fea0003800200 */
.L_x_49:
[----:B------:R0:W2:Y:S04]  /*1e80*/  LDG.E R3, desc[UR20][R12.64+0xc] ;  /* 0x00000c140c037981 */ /* 0x0000a8000c1e1900 */
[----:B------:R1:W2:Y:S01]  /*1e90*/  LDG.E R2, desc[UR20][R10.64+0xc] ;  /* 0x00000c140a027981 */ /* 0x0002a2000c1e1900 */
[----:B------:R-:W-:Y:S01]  /*1ea0*/  UIADD3 UR13, UPT, UPT, UR13, 0x8, URZ ;  /* 0x000000080d0d7890 */ /* 0x000fe2000fffe0ff */
[----:B------:R-:W-:-:S03]  /*1eb0*/  IADD3 R21, PT, PT, R21, 0x8, RZ ;  /* 0x0000000815157810 */ /* 0x000fc60007ffe0ff */
[----:B------:R-:W-:Y:S01]  /*1ec0*/  UISETP.NE.AND UP0, UPT, UR13, URZ, UPT ;  /* 0x000000ff0d00728c */ /* 0x000fe2000bf05270 */
[----:B0-----:R-:W-:Y:S02]  /*1ed0*/  IADD3 R12, P0, PT, R12, 0x20, RZ ;  /* 0x000000200c0c7810 */ /* 0x001fe40007f1e0ff */
[----:B-1----:R-:W-:Y:S02]  /*1ee0*/  IADD3 R10, P1, PT, R10, 0x20, RZ ;  /* 0x000000200a0a7810 */ /* 0x002fe40007f3e0ff */
[----:B------:R-:W-:Y:S02]  /*1ef0*/  IADD3.X R13, PT, PT, RZ, R13, RZ, P0, !PT ;  /* 0x0000000dff0d7210 */ /* 0x000fe400007fe4ff */
[----:B------:R-:W-:Y:S01]  /*1f00*/  IADD3.X R19, PT, PT, RZ, R11, RZ, P1, !PT ;  /* 0x0000000bff137210 */ /* 0x000fe20000ffe4ff */
[----:B--2---:R-:W-:-:S05]  /*1f10*/  FFMA R3, R3, R0, R2 ;  /* 0x0000000003037223 */ /* 0x004fca0000000002 */
[----:B------:R0:W-:Y:S01]  /*1f20*/  STG.E desc[UR20][R14.64+0xc], R3 ;  /* 0x00000c030e007986 */ /* 0x0001e2000c101914 */
[----:B------:R-:W-:Y:S05]  /*1f30*/  BRA.U UP0, `(.L_x_51) ;  /* 0xfffffff500487547 */ /* 0x000fea000b83ffff */
.L_x_34:
[----:B------:R-:W-:-:S13]  /*1f40*/  ISETP.NE.AND P0, PT, RZ, UR22, PT ;  /* 0x00000016ff007c0c */ /* 0x000fda000bf05270 */
[----:B------:R-:W-:Y:S05]  /*1f50*/  @!P0 EXIT ;  /* 0x000000000000894d */ /* 0x000fea0003800000 */
[----:B------:R-:W1:Y:S01]  /*1f60*/  LDCU UR4, c[0x0][0x3a4] ;  /* 0x00007480ff0477ac */ /* 0x000e620008000800 */
[----:B------:R-:W-:Y:S02]  /*1f70*/  UISETP.GE.U32.AND UP0, UPT, UR22, 0x4, UPT ;  /* 0x000000041600788c */ /* 0x000fe4000bf06070 */
[----:B-1----:R-:W-:-:S07]  /*1f80*/  ULOP3.LUT UR4, UR4, 0x3, URZ, 0xc0, !UPT ;  /* 0x0000000304047892 */ /* 0x002fce000f8ec0ff */
[----:B------:R-:W-:Y:S05]  /*1f90*/  BRA.U !UP0, `(.L_x_52) ;  /* 0x0000000508687547 */ /* 0x000fea000b800000 */
[----:B------:R-:W1:Y:S01]  /*1fa0*/  LDC.64 R16, c[0x0][0x380] ;  /* 0x0000e000ff107b82 */ /* 0x000e620000000a00 */
[----:B------:R-:W-:-:S05]  /*1fb0*/  IADD3 R10, PT, PT, R4, R7, RZ ;  /* 0x00000007040a7210 */ /* 0x000fca0007ffe0ff */
[----:B-1----:R-:W-:-:S05]  /*1fc0*/  IMAD.WIDE R16, R10, 0x4, R16 ;  /* 0x000000040a107825 */ /* 0x002fca00078e0210 */
[----:B------:R-:W2:Y:S01]  /*1fd0*/  LDG.E R0, desc[UR20][R16.64] ;  /* 0x0000001410007981 */ /* 0x000ea2000c1e1900 */
[----:B------:R-:W0:Y:S01]  /*1fe0*/  MUFU.RCP R2, R9 ;  /* 0x0000000900027308 */ /* 0x000e220000001000 */
[----:B------:R-:W-:Y:S01]  /*1ff0*/  BSSY.RECONVERGENT B2, `(.L_x_53) ;  /* 0x000000d000027945 */ /* 0x000fe20003800200 */
[----:B0-----:R-:W-:Y:S01]  /*2000*/  FFMA R3, R2, -R9, 1 ;  /* 0x3f80000002037423 */ /* 0x001fe20000000809 */
[----:B--2---:R-:W-:-:S03]  /*2010*/  FADD R11, R0, -R5 ;  /* 0x80000005000b7221 */ /* 0x004fc60000000000 */
[----:B------:R-:W-:Y:S02]  /*2020*/  FFMA R0, R2, R3, R2 ;  /* 0x0000000302007223 */ /* 0x000fe40000000002 */
[----:B------:R-:W0:Y:S02]  /*2030*/  FCHK P0, R11, R9 ;  /* 0x000000090b007302 */ /* 0x000e240000000000 */
[----:B------:R-:W-:-:S04]  /*2040*/  FFMA R2, R0, R11, RZ ;  /* 0x0000000b00027223 */ /* 0x000fc800000000ff */
[----:B------:R-:W-:-:S04]  /*2050*/  FFMA R3, R2, -R9, R11 ;  /* 0x8000000902037223 */ /* 0x000fc8000000000b */
[----:B------:R-:W-:Y:S01]  /*2060*/  FFMA R0, R0, R3, R2 ;  /* 0x0000000300007223 */ /* 0x000fe20000000002 */
[----:B0-----:R-:W-:Y:S06]  /*2070*/  @!P0 BRA `(.L_x_54) ;  /* 0x0000000000108947 */ /* 0x001fec0003800000 */
[----:B------:R-:W-:Y:S02]  /*2080*/  MOV R3, R11 ;  /* 0x0000000b00037202 */ /* 0x000fe40000000f00 */
[----:B------:R-:W-:Y:S02]  /*2090*/  MOV R0, R9 ;  /* 0x0000000900007202 */ /* 0x000fe40000000f00 */
[----:B------:R-:W-:-:S07]  /*20a0*/  MOV R2, 0x20c0 ;  /* 0x000020c000027802 */ /* 0x000fce0000000f00 */
[----:B------:R-:W-:Y:S05]  /*20b0*/  CALL.REL.NOINC `($__internal_3_$__cuda_sm3x_div_rn_noftz_f32_slowpath) ;  /* 0x0000000800dc7944 */ /* 0x000fea0003c00000 */
.L_x_54:
[----:B------:R-:W-:Y:S05]  /*20c0*/  BSYNC.RECONVERGENT B2 ;  /* 0x0000000000027941 */ /* 0x000fea0003800200 */
.L_x_53:
[----:B------:R-:W0:Y:S08]  /*20d0*/  LDC.64 R14, c[0x0][0x390] ;  /* 0x0000e400ff0e7b82 */ /* 0x000e300000000a00 */
[----:B------:R-:W1:Y:S08]  /*20e0*/  LDC.64 R12, c[0x0][0x398] ;  /* 0x0000e600ff0c7b82 */ /* 0x000e700000000a00 */
[----:B------:R-:W2:Y:S01]  /*20f0*/  LDC.64 R2, c[0x0][0x388] ;  /* 0x0000e200ff027b82 */ /* 0x000ea20000000a00 */
[----:B0-----:R-:W-:-:S05]  /*2100*/  IMAD.WIDE.U32 R14, R7, 0x4, R14 ;  /* 0x00000004070e7825 */ /* 0x001fca00078e000e */
[----:B------:R-:W3:Y:S01]  /*2110*/  LDG.E R19, desc[UR20][R14.64] ;  /* 0x000000140e137981 */ /* 0x000ee2000c1e1900 */
[----:B-1----:R-:W-:-:S05]  /*2120*/  IMAD.WIDE.U32 R12, R7, 0x4, R12 ;  /* 0x00000004070c7825 */ /* 0x002fca00078e000c */
[----:B------:R-:W3:Y:S01]  /*2130*/  LDG.E R6, desc[UR20][R12.64] ;  /* 0x000000140c067981 */ /* 0x000ee2000c1e1900 */
[----:B--2---:R-:W-:Y:S02]  /*2140*/  IMAD.WIDE R10, R10, 0x4, R2 ;  /* 0x000000040a0a7825 */ /* 0x004fe400078e0202 */
[----:B------:R-:W0:Y:S02]  /*2150*/  MUFU.RCP R2, R9 ;  /* 0x0000000900027308 */ /* 0x000e240000001000 */
[----:B---3--:R-:W-:-:S05]  /*2160*/  FFMA R19, R19, R0, R6 ;  /* 0x0000000013137223 */ /* 0x008fca0000000006 */
[----:B------:R1:W-:Y:S04]  /*2170*/  STG.E desc[UR20][R10.64], R19 ;  /* 0x000000130a007986 */ /* 0x0003e8000c101914 */
[----:B------:R-:W2:Y:S01]  /*2180*/  LDG.E R0, desc[UR20][R16.64+0x4] ;  /* 0x0000041410007981 */ /* 0x000ea2000c1e1900 */
[----:B0-----:R-:W-:Y:S01]  /*2190*/  FFMA R3, R2, -R9, 1 ;  /* 0x3f80000002037423 */ /* 0x001fe20000000809 */
[----:B------:R-:W-:Y:S01]  /*21a0*/  BSSY.RECONVERGENT B2, `(.L_x_55) ;  /* 0x000000c000027945 */ /* 0x000fe20003800200 */
[----:B--2---:R-:W-:-:S04]  /*21b0*/  FADD R21, R0, -R5 ;  /* 0x8000000500157221 */ /* 0x004fc80000000000 */
[----:B------:R-:W0:Y:S01]  /*21c0*/  FCHK P0, R21, R9 ;  /* 0x0000000915007302 */ /* 0x000e220000000000 */
[----:B------:R-:W-:-:S04]  /*21d0*/  FFMA R0, R2, R3, R2 ;  /* 0x0000000302007223 */ /* 0x000fc80000000002 */
        /* <DEDUP_REMOVED lines=8> */
.L_x_56:
[----:B------:R-:W-:Y:S05]  /*2260*/  BSYNC.RECONVERGENT B2 ;  /* 0x0000000000027941 */ /* 0x000fea0003800200 */
.L_x_55:
        /* <DEDUP_REMOVED lines=19> */
.L_x_58:
[----:B------:R-:W-:Y:S05]  /*23a0*/  BSYNC.RECONVERGENT B2 ;  /* 0x0000000000027941 */ /* 0x000fea0003800200 */
.L_x_57:
        /* <DEDUP_REMOVED lines=19> */
.L_x_60:
[----:B------:R-:W-:Y:S05]  /*24e0*/  BSYNC.RECONVERGENT B2 ;  /* 0x0000000000027941 */ /* 0x000fea0003800200 */
.L_x_59:
[----:B------:R-:W2:Y:S04]  /*24f0*/  LDG.E R15, desc[UR20][R14.64+0xc] ;  /* 0x00000c140e0f7981 */ /* 0x000ea8000c1e1900 */
[----:B------:R-:W2:Y:S01]  /*2500*/  LDG.E R12, desc[UR20][R12.64+0xc] ;  /* 0x00000c140c0c7981 */ /* 0x000ea2000c1e1900 */
[----:B------:R-:W-:Y:S01]  /*2510*/  IADD3 R7, PT, PT, R7, 0x4, RZ ;  /* 0x0000000407077810 */ /* 0x000fe20007ffe0ff */
[----:B--2---:R-:W-:-:S05]  /*2520*/  FFMA R3, R15, R0, R12 ;  /* 0x000000000f037223 */ /* 0x004fca000000000c */
[----:B------:R1:W-:Y:S02]  /*2530*/  STG.E desc[UR20][R10.64+0xc], R3 ;  /* 0x00000c030a007986 */ /* 0x0003e4000c101914 */
.L_x_52:
[----:B------:R-:W-:-:S13]  /*2540*/  ISETP.NE.AND P0, PT, RZ, UR4, PT ;  /* 0x00000004ff007c0c */ /* 0x000fda000bf05270 */
[----:B------:R-:W-:Y:S05]  /*2550*/  @!P0 EXIT ;  /* 0x000000000000894d */ /* 0x000fea0003800000 */
[----:B------:R-:W-:-:S09]  /*2560*/  UISETP.NE.AND UP0, UPT, UR4, 0x1, UPT ;  /* 0x000000010400788c */ /* 0x000fd2000bf05270 */
[----:B------:R-:W-:Y:S05]  /*2570*/  BRA.U !UP0, `(.L_x_61) ;  /* 0x0000000108c87547 */ /* 0x000fea000b800000 */
[----:B0-----:R-:W0:Y:S01]  /*2580*/  LDC.64 R14, c[0x0][0x380] ;  /* 0x0000e000ff0e7b82 */ /* 0x001e220000000a00 */
[----:B------:R-:W-:-:S05]  /*2590*/  IADD3 R16, PT, PT, R4, R7, RZ ;  /* 0x0000000704107210 */ /* 0x000fca0007ffe0ff */
[----:B0-----:R-:W-:-:S05]  /*25a0*/  IMAD.WIDE R14, R16, 0x4, R14 ;  /* 0x00000004100e7825 */ /* 0x001fca00078e020e */
[----:B------:R-:W2:Y:S01]  /*25b0*/  LDG.E R0, desc[UR20][R14.64] ;  /* 0x000000140e007981 */ /* 0x000ea2000c1e1900 */
[----:B------:R-:W1:Y:S01]  /*25c0*/  MUFU.RCP R2, R9 ;  /* 0x0000000900027308 */ /* 0x000e620000001000 */
[----:B------:R-:W-:Y:S01]  /*25d0*/  BSSY.RECONVERGENT B2, `(.L_x_62) ;  /* 0x000000d000027945 */ /* 0x000fe20003800200 */
[----:B-1----:R-:W-:Y:S01]  /*25e0*/  FFMA R3, R2, -R9, 1 ;  /* 0x3f80000002037423 */ /* 0x002fe20000000809 */
        /* <DEDUP_REMOVED lines=11> */
.L_x_63:
[----:B------:R-:W-:Y:S05]  /*26a0*/  BSYNC.RECONVERGENT B2 ;  /* 0x0000000000027941 */ /* 0x000fea0003800200 */
.L_x_62:
[----:B------:R-:W0:Y:S08]  /*26b0*/  LDC.64 R12, c[0x0][0x390] ;  /* 0x0000e400ff0c7b82 */ /* 0x000e300000000a00 */
[----:B------:R-:W1:Y:S08]  /*26c0*/  LDC.64 R10, c[0x0][0x398] ;  /* 0x0000e600ff0a7b82 */ /* 0x000e700000000a00 */
[----:B------:R-:W2:Y:S01]  /*26d0*/  LDC.64 R2, c[0x0][0x388] ;  /* 0x0000e200ff027b82 */ /* 0x000ea20000000a00 */
[----:B0-----:R-:W-:-:S05]  /*26e0*/  IMAD.WIDE.U32 R12, R7, 0x4, R12 ;  /* 0x00000004070c7825 */ /* 0x001fca00078e000c */
[----:B------:R-:W3:Y:S01]  /*26f0*/  LDG.E R19, desc[UR20][R12.64] ;  /* 0x000000140c137981 */ /* 0x000ee2000c1e1900 */
[----:B-1----:R-:W-:-:S05]  /*2700*/  IMAD.WIDE.U32 R10, R7, 0x4, R10 ;  /* 0x00000004070a7825 */ /* 0x002fca00078e000a */
[----:B------:R-:W3:Y:S01]  /*2710*/  LDG.E R6, desc[UR20][R10.64] ;  /* 0x000000140a067981 */ /* 0x000ee2000c1e1900 */
[----:B--2---:R-:W-:-:S04]  /*2720*/  IMAD.WIDE R16, R16, 0x4, R2 ;  /* 0x0000000410107825 */ /* 0x004fc800078e0202 */
[----:B---3--:R-:W-:-:S05]  /*2730*/  FFMA R19, R19, R0, R6 ;  /* 0x0000000013137223 */ /* 0x008fca0000000006 */
        /* <DEDUP_REMOVED lines=16> */
.L_x_65:
[----:B------:R-:W-:Y:S05]  /*2840*/  BSYNC.RECONVERGENT B2 ;  /* 0x0000000000027941 */ /* 0x000fea0003800200 */
.L_x_64:
[----:B------:R-:W2:Y:S04]  /*2850*/  LDG.E R13, desc[UR20][R12.64+0x4] ;  /* 0x000004140c0d7981 */ /* 0x000ea8000c1e1900 */
[----:B------:R-:W2:Y:S01]  /*2860*/  LDG.E R10, desc[UR20][R10.64+0x4] ;  /* 0x000004140a0a7981 */ /* 0x000ea2000c1e1900 */
[----:B------:R-:W-:Y:S01]  /*2870*/  IADD3 R7, PT, PT, R7, 0x2, RZ ;  /* 0x0000000207077810 */ /* 0x000fe20007ffe0ff */
[----:B--2---:R-:W-:-:S05]  /*2880*/  FFMA R3, R13, R0, R10 ;  /* 0x000000000d037223 */ /* 0x004fca000000000a */
[----:B------:R2:W-:Y:S02]  /*2890*/  STG.E desc[UR20][R16.64+0x4], R3 ;  /* 0x0000040310007986 */ /* 0x0005e4000c101914 */
.L_x_61:
[----:B------:R-:W3:Y:S02]  /*28a0*/  LDC R0, c[0x0][0x3a4] ;  /* 0x0000e900ff007b82 */ /* 0x000ee40000000800 */
[----:B---3--:R-:W-:-:S04]  /*28b0*/  LOP3.LUT R0, R0, 0x1, RZ, 0xc0, !PT ;  /* 0x0000000100007812 */ /* 0x008fc800078ec0ff */
[----:B------:R-:W-:-:S13]  /*28c0*/  ISETP.NE.U32.AND P0, PT, R0, 0x1, PT ;  /* 0x000000010000780c */ /* 0x000fda0003f05070 */
[----:B------:R-:W-:Y:S05]  /*28d0*/  @P0 EXIT ;  /* 0x000000000000094d */ /* 0x000fea0003800000 */
[----:B012---:R-:W0:Y:S01]  /*28e0*/  LDC.64 R2, c[0x0][0x380] ;  /* 0x0000e000ff027b82 */ /* 0x007e220000000a00 */
[----:B------:R-:W-:-:S05]  /*28f0*/  IADD3 R4, PT, PT, R4, R7, RZ ;  /* 0x0000000704047210 */ /* 0x000fca0007ffe0ff */
[----:B0-----:R-:W-:-:S06]  /*2900*/  IMAD.WIDE R2, R4, 0x4, R2 ;  /* 0x0000000404027825 */ /* 0x001fcc00078e0202 */
[----:B------:R-:W2:Y:S01]  /*2910*/  LDG.E R2, desc[UR20][R2.64] ;  /* 0x0000001402027981 */ /* 0x000ea2000c1e1900 */
[----:B------:R-:W0:Y:S01]  /*2920*/  MUFU.RCP R0, R9 ;  /* 0x0000000900007308 */ /* 0x000e220000001000 */
[----:B------:R-:W-:Y:S01]  /*2930*/  BSSY.RECONVERGENT B2, `(.L_x_66) ;  /* 0x000000d000027945 */ /* 0x000fe20003800200 */
[----:B0-----:R-:W-:-:S04]  /*2940*/  FFMA R11, R0, -R9, 1 ;  /* 0x3f800000000b7423 */ /* 0x001fc80000000809 */
[----:B------:R-:W-:Y:S01]  /*2950*/  FFMA R0, R0, R11, R0 ;  /* 0x0000000b00007223 */ /* 0x000fe20000000000 */
[----:B--2---:R-:W-:-:S04]  /*2960*/  FADD R8, R2, -R5 ;  /* 0x8000000502087221 */ /* 0x004fc80000000000 */
[----:B------:R-:W0:Y:S01]  /*2970*/  FCHK P0, R8, R9 ;  /* 0x0000000908007302 */ /* 0x000e220000000000 */
        /* <DEDUP_REMOVED lines=8> */
.L_x_67:
[----:B------:R-:W-:Y:S05]  /*2a00*/  BSYNC.RECONVERGENT B2 ;  /* 0x0000000000027941 */ /* 0x000fea0003800200 */
.L_x_66:
[----:B------:R-:W0:Y:S08]  /*2a10*/  LDC.64 R2, c[0x0][0x390] ;  /* 0x0000e400ff027b82 */ /* 0x000e300000000a00 */
[----:B------:R-:W1:Y:S01]  /*2a20*/  LDC.64 R8, c[0x0][0x398] ;  /* 0x0000e600ff087b82 */ /* 0x000e620000000a00 */
[----:B0-----:R-:W-:-:S06]  /*2a30*/  IMAD.WIDE.U32 R2, R7, 0x4, R2 ;  /* 0x0000000407027825 */ /* 0x001fcc00078e0002 */
[----:B------:R-:W2:Y:S01]  /*2a40*/  LDG.E R3, desc[UR20][R2.64] ;  /* 0x0000001402037981 */ /* 0x000ea2000c1e1900 */
[----:B-1----:R-:W-:Y:S02]  /*2a50*/  IMAD.WIDE.U32 R6, R7, 0x4, R8 ;  /* 0x0000000407067825 */ /* 0x002fe400078e0008 */
[----:B------:R-:W0:Y:S04]  /*2a60*/  LDC.64 R8, c[0x0][0x388] ;  /* 0x0000e200ff087b82 */ /* 0x000e280000000a00 */
[----:B------:R-:W2:Y:S01]  /*2a70*/  LDG.E R6, desc[UR20][R6.64] ;  /* 0x0000001406067981 */ /* 0x000ea2000c1e1900 */
[----:B0-----:R-:W-:-:S04]  /*2a80*/  IMAD.WIDE R4, R4, 0x4, R8 ;  /* 0x0000000404047825 */ /* 0x001fc800078e0208 */
[----:B--2---:R-:W-:-:S05]  /*2a90*/  FFMA R9, R3, R0, R6 ;  /* 0x0000000003097223 */ /* 0x004fca0000000006 */
[----:B------:R-:W-:Y:S01]  /*2aa0*/  STG.E desc[UR20][R4.64], R9 ;  /* 0x0000000904007986 */ /* 0x000fe2000c101914 */
[----:B------:R-:W-:Y:S05]  /*2ab0*/  EXIT ;  /* 0x000000000000794d */ /* 0x000fea0003800000 */
        .weak           $__internal_2_$__cuda_sm20_sqrt_rn_f32_slowpath
        .type           $__internal_2_$__cuda_sm20_sqrt_rn_f32_slowpath,@function
        .size           $__internal_2_$__cuda_sm20_sqrt_rn_f32_slowpath,($__internal_3_$__cuda_sm3x_div_rn_noftz_f32_slowpath - $__internal_2_$__cuda_sm20_sqrt_rn_f32_slowpath)
$__internal_2_$__cuda_sm20_sqrt_rn_f32_slowpath:
        /* <DEDUP_REMOVED lines=10> */
[----:B------:R-:W-:-:S04]  /*2b60*/  @P0 FFMA R3, R0, 1.84467440737095516160e+19, RZ ;  /* 0x5f80000000030823 */ /* 0x000fc800000000ff */
[----:B------:R-:W0:Y:S02]  /*2b70*/  @P0 MUFU.RSQ R2, R3 ;  /* 0x0000000300020308 */ /* 0x000e240000001400 */
[----:B0-----:R-:W-:Y:S01]  /*2b80*/  @P0 FMUL.FTZ R6, R3, R2 ;  /* 0x0000000203060220 */ /* 0x001fe20000410000 */
[----:B------:R-:W-:Y:S01]  /*2b90*/  @P0 FMUL.FTZ R8, R2, 0.5 ;  /* 0x3f00000002080820 */ /* 0x000fe20000410000 */
[----:B------:R-:W-:Y:S02]  /*2ba0*/  @!P0 MOV R2, R0 ;  /* 0x0000000000028202 */ /* 0x000fe40000000f00 */
[----:B------:R-:W-:-:S04]  /*2bb0*/  @P0 FADD.FTZ R7, -R6, -RZ ;  /* 0x800000ff06070221 */ /* 0x000fc80000010100 */
[----:B------:R-:W-:-:S04]  /*2bc0*/  @P0 FFMA R7, R6, R7, R3 ;  /* 0x0000000706070223 */ /* 0x000fc80000000003 */
[----:B------:R-:W-:-:S04]  /*2bd0*/  @P0 FFMA R7, R7, R8, R6 ;  /* 0x0000000807070223 */ /* 0x000fc80000000006 */
[----:B------:R-:W-:-:S07]  /*2be0*/  @P0 FMUL.FTZ R2, R7, 2.3283064365386962891e-10 ;  /* 0x2f80000007020820 */ /* 0x000fce0000410000 */
.L_x_68:
[----:B------:R-:W-:Y:S01]  /*2bf0*/  HFMA2 R3, -RZ, RZ, 0, 0 ;  /* 0x00000000ff037431 */ /* 0x000fe200000001ff */
[----:B------:R-:W-:Y:S02]  /*2c00*/  MOV R9, R2 ;  /* 0x0000000200097202 */ /* 0x000fe40000000f00 */
[----:B------:R-:W-:-:S04]  /*2c10*/  MOV R2, R10 ;  /* 0x0000000a00027202 */ /* 0x000fc80000000f00 */
[----:B------:R-:W-:Y:S05]  /*2c20*/  RET.REL.NODEC R2 `(_Z16layerNormForwardPfS_S_S_iif) ;  /* 0xffffffd002f47950 */ /* 0x000fea0003c3ffff */
        .weak           $__internal_3_$__cuda_sm3x_div_rn_noftz_f32_slowpath
        .type           $__internal_3_$__cuda_sm3x_div_rn_noftz_f32_slowpath,@function
        .size           $__internal_3_$__cuda_sm3x_div_rn_noftz_f32_slowpath,(.L_x_308 - $__internal_3_$__cuda_sm3x_div_rn_noftz_f32_slowpath)
$__internal_3_$__cuda_sm3x_div_rn_noftz_f32_slowpath:
[----:B------:R-:W-:Y:S01]  /*2c30*/  SHF.R.U32.HI R6, RZ, 0x17, R0 ;  /* 0x00000017ff067819 */ /* 0x000fe20000011600 */
[----:B------:R-:W-:Y:S01]  /*2c40*/  BSSY.RECONVERGENT B0, `(.L_x_69) ;  /* 0x0000062000007945 */ /* 0x000fe20003800200 */
[----:B------:R-:W-:Y:S02]  /*2c50*/  SHF.R.U32.HI R18, RZ, 0x17, R3 ;  /* 0x00000017ff127819 */ /* 0x000fe40000011603 */
[----:B------:R-:W-:Y:S02]  /*2c60*/  LOP3.LUT R6, R6, 0xff, RZ, 0xc0, !PT ;  /* 0x000000ff06067812 */ /* 0x000fe400078ec0ff */
[----:B------:R-:W-:Y:S02]  /*2c70*/  LOP3.LUT R18, R18, 0xff, RZ, 0xc0, !PT ;  /* 0x000000ff12127812 */ /* 0x000fe400078ec0ff */
[----:B------:R-:W-:Y:S02]  /*2c80*/  IADD3 R19, PT, PT, R6, -0x1, RZ ;  /* 0xffffffff06137810 */ /* 0x000fe40007ffe0ff */
[----:B------:R-:W-:-:S02]  /*2c90*/  IADD3 R20, PT, PT, R18, -0x1, RZ ;  /* 0xffffffff12147810 */ /* 0x000fc40007ffe0ff */
[----:B------:R-:W-:-:S04]  /*2ca0*/  ISETP.GT.U32.AND P0, PT, R19, 0xfd, PT ;  /* 0x000000fd1300780c */ /* 0x000fc80003f04070 */
[----:B------:R-:W-:-:S13]  /*2cb0*/  ISETP.GT.U32.OR P0, PT, R20, 0xfd, P0 ;  /* 0x000000fd1400780c */ /* 0x000fda0000704470 */
[----:B------:R-:W-:Y:S01]  /*2cc0*/  @!P0 MOV R8, RZ ;  /* 0x000000ff00088202 */ /* 0x000fe20000000f00 */
[----:B------:R-:W-:Y:S06]  /*2cd0*/  @!P0 BRA `(.L_x_70) ;  /* 0x00000000005c8947 */ /* 0x000fec0003800000 */
[----:B------:R-:W-:Y:S02]  /*2ce0*/  FSETP.GTU.FTZ.AND P0, PT, |R3|, +INF , PT ;  /* 0x7f8000000300780b */ /* 0x000fe40003f1c200 */
[----:B------:R-:W-:-:S04]  /*2cf0*/  FSETP.GTU.FTZ.AND P1, PT, |R0|, +INF , PT ;  /* 0x7f8000000000780b */ /* 0x000fc80003f3c200 */
[----:B------:R-:W-:-:S13]  /*2d00*/  PLOP3.LUT P0, PT, P0, P1, PT, 0xf8, 0x8f ;  /* 0x00000000008f781c */ /* 0x000fda0000703f70 */
[----:B------:R-:W-:Y:S05]  /*2d10*/  @P0 BRA `(.L_x_71) ;  /* 0x00000004004c0947 */ /* 0x000fea0003800000 */
[----:B------:R-:W-:-:S13]  /*2d20*/  LOP3.LUT P0, RZ, R0, 0x7fffffff, R3, 0xc8, !PT ;  /* 0x7fffffff00ff7812 */ /* 0x000fda000780c803 */
[----:B------:R-:W-:Y:S05]  /*2d30*/  @!P0 BRA `(.L_x_72) ;  /* 0x00000004003c8947 */ /* 0x000fea0003800000 */
[C---:B------:R-:W-:Y:S02]  /*2d40*/  FSETP.NEU.FTZ.AND P3, PT, |R3|.reuse, +INF , PT ;  /* 0x7f8000000300780b */ /* 0x040fe40003f7d200 */
[----:B------:R-:W-:Y:S02]  /*2d50*/  FSETP.NEU.FTZ.AND P1, PT, |R0|, +INF , PT ;  /* 0x7f8000000000780b */ /* 0x000fe40003f3d200 */
[----:B------:R-:W-:-:S11]  /*2d60*/  FSETP.NEU.FTZ.AND P0, PT, |R3|, +INF , PT ;  /* 0x7f8000000300780b */ /* 0x000fd60003f1d200 */
[----:B------:R-:W-:Y:S05]  /*2d70*/  @!P1 BRA !P3, `(.L_x_72) ;  /* 0x00000004002c9947 */ /* 0x000fea0005800000 */
[----:B------:R-:W-:-:S04]  /*2d80*/  LOP3.LUT P3, RZ, R3, 0x7fffffff, RZ, 0xc0, !PT ;  /* 0x7fffffff03ff7812 */ /* 0x000fc8000786c0ff */
[----:B------:R-:W-:-:S13]  /*2d90*/  PLOP3.LUT P1, PT, P1, P3, PT, 0x2f, 0xf2 ;  /* 0x0000000000f2781c */ /* 0x000fda0000f26577 */
[----:B------:R-:W-:Y:S05]  /*2da0*/  @P1 BRA `(.L_x_73) ;  /* 0x0000000400181947 */ /* 0x000fea0003800000 */
[----:B------:R-:W-:-:S04]  /*2db0*/  LOP3.LUT P1, RZ, R0, 0x7fffffff, RZ, 0xc0, !PT ;  /* 0x7fffffff00ff7812 */ /* 0x000fc8000782c0ff */
[----:B------:R-:W-:-:S13]  /*2dc0*/  PLOP3.LUT P0, PT, P0, P1, PT, 0x2f, 0xf2 ;  /* 0x0000000000f2781c */ /* 0x000fda0000702577 */
[----:B------:R-:W-:Y:S05]  /*2dd0*/  @P0 BRA `(.L_x_74) ;  /* 0x0000000400000947 */ /* 0x000fea0003800000 */
[----:B------:R-:W-:Y:S02]  /*2de0*/  ISETP.GE.AND P0, PT, R20, RZ, PT ;  /* 0x000000ff1400720c */ /* 0x000fe40003f06270 */
[----:B------:R-:W-:-:S11]  /*2df0*/  ISETP.GE.AND P1, PT, R19, RZ, PT ;  /* 0x000000ff1300720c */ /* 0x000fd60003f26270 */
[----:B------:R-:W-:Y:S01]  /*2e00*/  @P0 MOV R8, RZ ;  /* 0x000000ff00080202 */ /* 0x000fe20000000f00 */
[----:B------:R-:W-:Y:S01]  /*2e10*/  @!P0 FFMA R3, R3, 1.84467440737095516160e+19, RZ ;  /* 0x5f80000003038823 */ /* 0x000fe200000000ff */
[----:B------:R-:W-:Y:S01]  /*2e20*/  @!P0 MOV R8, 0xffffffc0 ;  /* 0xffffffc000088802 */ /* 0x000fe20000000f00 */
[----:B------:R-:W-:-:S03]  /*2e30*/  @!P1 FFMA R0, R0, 1.84467440737095516160e+19, RZ ;  /* 0x5f80000000009823 */ /* 0x000fc600000000ff */
[----:B------:R-:W-:-:S07]  /*2e40*/  @!P1 IADD3 R8, PT, PT, R8, 0x40, RZ ;  /* 0x0000004008089810 */ /* 0x000fce0007ffe0ff */
.L_x_70:
[----:B------:R-:W-:Y:S01]  /*2e50*/  LEA R19, R6, 0xc0800000, 0x17 ;  /* 0xc080000006137811 */ /* 0x000fe200078eb8ff */
[----:B------:R-:W-:Y:S01]  /*2e60*/  BSSY.RECONVERGENT B1, `(.L_x_75) ;  /* 0x0000036000017945 */ /* 0x000fe20003800200 */
[----:B------:R-:W-:Y:S02]  /*2e70*/  IADD3 R18, PT, PT, R18, -0x7f, RZ ;  /* 0xffffff8112127810 */ /* 0x000fe40007ffe0ff */
[----:B------:R-:W-:Y:S02]  /*2e80*/  IADD3 R22, PT, PT, -R19, R0, RZ ;  /* 0x0000000013167210 */ /* 0x000fe40007ffe1ff */
[C---:B------:R-:W-:Y:S01]  /*2e90*/  IADD3 R25, PT, PT, R18.reuse, 0x7f, -R6 ;  /* 0x0000007f12197810 */ /* 0x040fe20007ffe806 */
[----:B------:R-:W-:Y:S01]  /*2ea0*/  IMAD R0, R18, -0x800000, R3 ;  /* 0xff80000012007824 */ /* 0x000fe200078e0203 */
[----:B------:R-:W0:Y:S01]  /*2eb0*/  MUFU.RCP R20, R22 ;  /* 0x0000001600147308 */ /* 0x000e220000001000 */
[----:B------:R-:W-:Y:S01]  /*2ec0*/  FADD.FTZ R19, -R22, -RZ ;  /* 0x800000ff16137221 */ /* 0x000fe20000010100 */
[----:B------:R-:W-:-:S03]  /*2ed0*/  IADD3 R25, PT, PT, R25, R8, RZ ;  /* 0x0000000819197210 */ /* 0x000fc60007ffe0ff */
[----:B0-----:R-:W-:-:S04]  /*2ee0*/  FFMA R23, R20, R19, 1 ;  /* 0x3f80000014177423 */ /* 0x001fc80000000013 */
[----:B------:R-:W-:-:S04]  /*2ef0*/  FFMA R23, R20, R23, R20 ;  /* 0x0000001714177223 */ /* 0x000fc80000000014 */
[----:B------:R-:W-:-:S04]  /*2f00*/  FFMA R20, R0, R23, RZ ;  /* 0x0000001700147223 */ /* 0x000fc800000000ff */
[----:B------:R-:W-:-:S04]  /*2f10*/  FFMA R3, R19, R20, R0 ;  /* 0x0000001413037223 */ /* 0x000fc80000000000 */
[----:B------:R-:W-:-:S04]  /*2f20*/  FFMA R20, R23, R3, R20 ;  /* 0x0000000317147223 */ /* 0x000fc80000000014 */
[----:B------:R-:W-:-:S04]  /*2f30*/  FFMA R19, R19, R20, R0 ;  /* 0x0000001413137223 */ /* 0x000fc80000000000 */
[----:B------:R-:W-:-:S05]  /*2f40*/  FFMA R0, R23, R19, R20 ;  /* 0x0000001317007223 */ /* 0x000fca0000000014 */
[----:B------:R-:W-:-:S04]  /*2f50*/  SHF.R.U32.HI R3, RZ, 0x17, R0 ;  /* 0x00000017ff037819 */ /* 0x000fc80000011600 */
[----:B------:R-:W-:-:S04]  /*2f60*/  LOP3.LUT R6, R3, 0xff, RZ, 0xc0, !PT ;  /* 0x000000ff03067812 */ /* 0x000fc800078ec0ff */
[----:B------:R-:W-:-:S04]  /*2f70*/  IADD3 R3, PT, PT, R6, R25, RZ ;  /* 0x0000001906037210 */ /* 0x000fc80007ffe0ff */
[----:B------:R-:W-:-:S04]  /*2f80*/  IADD3 R6, PT, PT, R3, -0x1, RZ ;  /* 0xffffffff03067810 */ /* 0x000fc80007ffe0ff */
[----:B------:R-:W-:-:S13]  /*2f90*/  ISETP.GE.U32.AND P0, PT, R6, 0xfe, PT ;  /* 0x000000fe0600780c */ /* 0x000fda0003f06070 */
[----:B------:R-:W-:Y:S05]  /*2fa0*/  @!P0 BRA `(.L_x_76) ;  /* 0x0000000000808947 */ /* 0x000fea0003800000 */
[----:B------:R-:W-:-:S13]  /*2fb0*/  ISETP.GT.AND P0, PT, R3, 0xfe, PT ;  /* 0x000000fe0300780c */ /* 0x000fda0003f04270 */
[----:B------:R-:W-:Y:S05]  /*2fc0*/  @P0 BRA `(.L_x_77) ;  /* 0x00000000006c0947 */ /* 0x000fea0003800000 */
[----:B------:R-:W-:-:S13]  /*2fd0*/  ISETP.GE.AND P0, PT, R3, 0x1, PT ;  /* 0x000000010300780c */ /* 0x000fda0003f06270 */
[----:B------:R-:W-:Y:S05]  /*2fe0*/  @P0 BRA `(.L_x_78) ;  /* 0x0000000000740947 */ /* 0x000fea0003800000 */
[----:B------:R-:W-:Y:S02]  /*2ff0*/  ISETP.GE.AND P0, PT, R3, -0x18, PT ;  /* 0xffffffe80300780c */ /* 0x000fe40003f06270 */
[----:B------:R-:W-:-:S11]  /*3000*/  LOP3.LUT R0, R0, 0x80000000, RZ, 0xc0, !PT ;  /* 0x8000000000007812 */ /* 0x000fd600078ec0ff */
[----:B------:R-:W-:Y:S05]  /*3010*/  @!P0 BRA `(.L_x_78) ;  /* 0x0000000000688947 */ /* 0x000fea0003800000 */
[CCC-:B------:R-:W-:Y:S01]  /*3020*/  FFMA.RZ R6, R23.reuse, R19.reuse, R20.reuse ;  /* 0x0000001317067223 */ /* 0x1c0fe2000000c014 */
[CCC-:B------:R-:W-:Y:S01]  /*3030*/  FFMA.RP R8, R23.reuse, R19.reuse, R20.reuse ;  /* 0x0000001317087223 */ /* 0x1c0fe20000008014 */
[----:B------:R-:W-:Y:S01]  /*3040*/  FFMA.RM R19, R23, R19, R20 ;  /* 0x0000001317137223 */ /* 0x000fe20000004014 */
[C---:B------:R-:W-:Y:S02]  /*3050*/  IADD3 R18, PT, PT, R3.reuse, 0x20, RZ ;  /* 0x0000002003127810 */ /* 0x040fe40007ffe0ff */
[----:B------:R-:W-:Y:S02]  /*3060*/  LOP3.LUT R6, R6, 0x7fffff, RZ, 0xc0, !PT ;  /* 0x007fffff06067812 */ /* 0x000fe400078ec0ff */
[C---:B------:R-:W-:Y:S02]  /*3070*/  ISETP.NE.AND P3, PT, R3.reuse, RZ, PT ;  /* 0x000000ff0300720c */ /* 0x040fe40003f65270 */
[----:B------:R-:W-:Y:S02]  /*3080*/  LOP3.LUT R23, R6, 0x800000, RZ, 0xfc, !PT ;  /* 0x0080000006177812 */ /* 0x000fe400078efcff */
[----:B------:R-:W-:-:S02]  /*3090*/  ISETP.NE.AND P1, PT, R3, RZ, PT ;  /* 0x000000ff0300720c */ /* 0x000fc40003f25270 */
[----:B------:R-:W-:Y:S02]  /*30a0*/  IADD3 R3, PT, PT, -R3, RZ, RZ ;  /* 0x000000ff03037210 */ /* 0x000fe40007ffe1ff */
[----:B------:R-:W-:Y:S02]  /*30b0*/  SHF.L.U32 R18, R23, R18, RZ ;  /* 0x0000001217127219 */ /* 0x000fe400000006ff */
[----:B------:R-:W-:Y:S02]  /*30c0*/  FSETP.NEU.FTZ.AND P0, PT, R8, R19, PT ;  /* 0x000000130800720b */ /* 0x000fe40003f1d000 */
[----:B------:R-:W-:Y:S02]  /*30d0*/  SEL R8, R3, RZ, P3 ;  /* 0x000000ff03087207 */ /* 0x000fe40001800000 */
[----:B------:R-:W-:Y:S02]  /*30e0*/  ISETP.NE.AND P1, PT, R18, RZ, P1 ;  /* 0x000000ff1200720c */ /* 0x000fe40000f25270 */
[----:B------:R-:W-:-:S02]  /*30f0*/  SHF.R.U32.HI R8, RZ, R8, R23 ;  /* 0x00000008ff087219 */ /* 0x000fc40000011617 */
[----:B------:R-:W-:Y:S02]  /*3100*/  PLOP3.LUT P0, PT, P0, P1, PT, 0xf8, 0x8f ;  /* 0x00000000008f781c */ /* 0x000fe40000703f70 */
[----:B------:R-:W-:Y:S02]  /*3110*/  SHF.R.U32.HI R6, RZ, 0x1, R8 ;  /* 0x00000001ff067819 */ /* 0x000fe40000011608 */
[----:B------:R-:W-:-:S04]  /*3120*/  SEL R3, RZ, 0x1, !P0 ;  /* 0x00000001ff037807 */ /* 0x000fc80004000000 */
[----:B------:R-:W-:-:S04]  /*3130*/  LOP3.LUT R3, R3, 0x1, R6, 0xf8, !PT ;  /* 0x0000000103037812 */ /* 0x000fc800078ef806 */
[----:B------:R-:W-:-:S04]  /*3140*/  LOP3.LUT R3, R3, R8, RZ, 0xc0, !PT ;  /* 0x0000000803037212 */ /* 0x000fc800078ec0ff */
[----:B------:R-:W-:-:S04]  /*3150*/  IADD3 R3, PT, PT, R6, R3, RZ ;  /* 0x0000000306037210 */ /* 0x000fc80007ffe0ff */
[----:B------:R-:W-:Y:S01]  /*3160*/  LOP3.LUT R0, R3, R0, RZ, 0xfc, !PT ;  /* 0x0000000003007212 */ /* 0x000fe200078efcff */
[----:B------:R-:W-:Y:S06]  /*3170*/  BRA `(.L_x_78) ;  /* 0x0000000000107947 */ /* 0x000fec0003800000 */
.L_x_77:
[----:B------:R-:W-:-:S04]  /*3180*/  LOP3.LUT R0, R0, 0x80000000, RZ, 0xc0, !PT ;  /* 0x8000000000007812 */ /* 0x000fc800078ec0ff */
[----:B------:R-:W-:Y:S01]  /*3190*/  LOP3.LUT R0, R0, 0x7f800000, RZ, 0xfc, !PT ;  /* 0x7f80000000007812 */ /* 0x000fe200078efcff */
[----:B------:R-:W-:Y:S06]  /*31a0*/  BRA `(.L_x_78) ;  /* 0x0000000000047947 */ /* 0x000fec0003800000 */
.L_x_76:
[----:B------:R-:W-:-:S07]  /*31b0*/  LEA R0, R25, R0, 0x17 ;  /* 0x0000000019007211 */ /* 0x000fce00078eb8ff */
.L_x_78:
[----:B------:R-:W-:Y:S05]  /*31c0*/  BSYNC.RECONVERGENT B1 ;  /* 0x0000000000017941 */ /* 0x000fea0003800200 */
.L_x_75:
[----:B------:R-:W-:Y:S05]  /*31d0*/  BRA `(.L_x_79) ;  /* 0x0000000000207947 */ /* 0x000fea0003800000 */
.L_x_74:
[----:B------:R-:W-:-:S04]  /*31e0*/  LOP3.LUT R0, R0, 0x80000000, R3, 0x48, !PT ;  /* 0x8000000000007812 */ /* 0x000fc800078e4803 */
[----:B------:R-:W-:Y:S01]  /*31f0*/  LOP3.LUT R0, R0, 0x7f800000, RZ, 0xfc, !PT ;  /* 0x7f80000000007812 */ /* 0x000fe200078efcff */
[----:B------:R-:W-:Y:S06]  /*3200*/  BRA `(.L_x_79) ;  /* 0x0000000000147947 */ /* 0x000fec0003800000 */
.L_x_73:
[----:B------:R-:W-:Y:S01]  /*3210*/  LOP3.LUT R0, R0, 0x80000000, R3, 0x48, !PT ;  /* 0x8000000000007812 */ /* 0x000fe200078e4803 */
[----:B------:R-:W-:Y:S06]  /*3220*/  BRA `(.L_x_79) ;  /* 0x00000000000c7947 */ /* 0x000fec0003800000 */
.L_x_72:
[----:B------:R-:W0:Y:S01]  /*3230*/  MUFU.RSQ R0, -QNAN ;  /* 0xffc0000000007908 */ /* 0x000e220000001400 */
[----:B------:R-:W-:Y:S05]  /*3240*/  BRA `(.L_x_79) ;  /* 0x0000000000047947 */ /* 0x000fea0003800000 */
.L_x_71:
[----:B------:R-:W-:-:S07]  /*3250*/  FADD.FTZ R0, R3, R0 ;  /* 0x0000000003007221 */ /* 0x000fce0000010000 */
.L_x_79:
[----:B------:R-:W-:Y:S05]  /*3260*/  BSYNC.RECONVERGENT B0 ;  /* 0x0000000000007941 */ /* 0x000fea0003800200 */
.L_x_69:
[----:B------:R-:W-:-:S04]  /*3270*/  HFMA2 R3, -RZ, RZ, 0, 0 ;  /* 0x00000000ff037431 */ /* 0x000fc800000001ff */
[----:B0-----:R-:W-:Y:S05]  /*3280*/  RET.REL.NODEC R2 `(_Z16layerNormForwardPfS_S_S_iif) ;  /* 0xffffffcc025c7950 */ /* 0x001fea0003c3ffff */
.L_x_80:
        /* <DEDUP_REMOVED lines=15> */
.L_x_308:


//--------------------- .text._Z15dropoutBackwardPfS_S_i --------------------------
	.section	.text._Z15dropoutBackwardPfS_S_i,"ax",@progbits
	.align	128
        .global         _Z15dropoutBackwardPfS_S_i
        .type           _Z15dropoutBackwardPfS_S_i,@function
        .size           _Z15dropoutBackwardPfS_S_i,(.L_x_318 - _Z15dropoutBackwardPfS_S_i)
        .other          _Z15dropoutBackwardPfS_S_i,@"STO_CUDA_ENTRY STV_DEFAULT"
_Z15dropoutBackwardPfS_S_i:
.text._Z15dropoutBackwardPfS_S_i:
        /* <DEDUP_REMOVED lines=8> */
[----:B------:R-:W0:Y:S01]  /*0080*/  LDC.64 R2, c[0x0][0x380] ;  /* 0x0000e000ff027b82 */ /* 0x000e220000000a00 */
[----:B------:R-:W1:Y:S07]  /*0090*/  LDCU.64 UR4, c[0x0][0x358] ;  /* 0x00006b00ff0477ac */ /* 0x000e6e0008000a00 */
[----:B------:R-:W2:Y:S08]  /*00a0*/  LDC.64 R4, c[0x0][0x388] ;  /* 0x0000e200ff047b82 */ /* 0x000eb00000000a00 */
[----:B------:R-:W3:Y:S01]  /*00b0*/  LDC.64 R6, c[0x0][0x390] ;  /* 0x0000e400ff067b82 */ /* 0x000ee20000000a00 */
[----:B0-----:R-:W-:-:S06]  /*00c0*/  IMAD.WIDE R2, R9, 0x4, R2 ;  /* 0x0000000409027825 */ /* 0x001fcc00078e0202 */
[----:B-1----:R-:W4:Y:S01]  /*00d0*/  LDG.E R2, desc[UR4][R2.64] ;  /* 0x0000000402027981 */ /* 0x002f22000c1e1900 */
[----:B--2---:R-:W-:-:S06]  /*00e0*/  IMAD.WIDE R4, R9, 0x4, R4 ;  /* 0x0000000409047825 */ /* 0x004fcc00078e0204 */
[----:B------:R-:W4:Y:S01]  /*00f0*/  LDG.E R5, desc[UR4][R4.64] ;  /* 0x0000000404057981 */ /* 0x000f22000c1e1900 */
[----:B---3--:R-:W-:-:S04]  /*0100*/  IMAD.WIDE R6, R9, 0x4, R6 ;  /* 0x0000000409067825 */ /* 0x008fc800078e0206 */
[----:B----4-:R-:W-:-:S05]  /*0110*/  FMUL R9, R2, R5 ;  /* 0x0000000502097220 */ /* 0x010fca0000400000 */
[----:B------:R-:W-:Y:S01]  /*0120*/  STG.E desc[UR4][R6.64], R9 ;  /* 0x0000000906007986 */ /* 0x000fe2000c101904 */
[----:B------:R-:W-:Y:S05]  /*0130*/  EXIT ;  /* 0x000000000000794d */ /* 0x000fea0003800000 */
.L_x_81:
        /* <DEDUP_REMOVED lines=12> */
.L_x_318:


//--------------------- .text._Z14dropoutForwardPfS_S_ify --------------------------
	.section	.text._Z14dropoutForwardPfS_S_ify,"ax",@progbits
	.align	128
        .global         _Z14dropoutForwardPfS_S_ify
        .type           _Z14dropoutForwardPfS_S_ify,@function
        .size           _Z14dropoutForwardPfS_S_ify,(.L_x_309 - _Z14dropoutForwardPfS_S_ify)
        .other          _Z14dropoutForwardPfS_S_ify,@"STO_CUDA_ENTRY STV_DEFAULT"
_Z14dropoutForwardPfS_S_ify:
.text._Z14dropoutForwardPfS_S_ify:
[----:B------:R-:W0:Y:S01]  /*0000*/  LDC R1, c[0x0][0x37c] ;  /* 0x0000df00ff017b82 */ /* 0x000e220000000800 */
[----:B------:R-:W1:Y:S07]  /*0010*/  S2R R3, SR_TID.X ;  /* 0x0000000000037919 */ /* 0x000e6e0000002100 */
[----:B------:R-:W1:Y:S01]  /*0020*/  S2UR UR4, SR_CTAID.X ;  /* 0x00000000000479c3 */ /* 0x000e620000002500 */
[----:B------:R-:W2:Y:S01]  /*0030*/  LDCU UR5, c[0x0][0x398] ;  /* 0x00007300ff0577ac */ /* 0x000ea20008000800 */
[----:B0-----:R-:W-:-:S06]  /*0040*/  VIADD R1, R1, 0xffffffd0 ;  /* 0xffffffd001017836 */ /* 0x001fcc0000000000 */
[----:B------:R-:W1:Y:S02]  /*0050*/  LDC R8, c[0x0][0x360] ;  /* 0x0000d800ff087b82 */ /* 0x000e640000000800 */
[----:B-1----:R-:W-:-:S05]  /*0060*/  IMAD R8, R8, UR4, R3 ;  /* 0x0000000408087c24 */ /* 0x002fca000f8e0203 */
[----:B--2---:R-:W-:-:S13]  /*0070*/  ISETP.GE.AND P0, PT, R8, UR5, PT ;  /* 0x0000000508007c0c */ /* 0x004fda000bf06270 */
[----:B------:R-:W-:Y:S05]  /*0080*/  @P0 EXIT ;  /* 0x000000000000094d */ /* 0x000fea0003800000 */
[----:B------:R-:W0:Y:S01]  /*0090*/  LDC.64 R2, c[0x0][0x3a0] ;  /* 0x0000e800ff027b82 */ /* 0x000e220000000a00 */
[----:B------:R-:W-:Y:S01]  /*00a0*/  ISETP.NE.AND P0, PT, R8, RZ, PT ;  /* 0x000000ff0800720c */ /* 0x000fe20003f05270 */
[----:B------:R-:W1:Y:S01]  /*00b0*/  LDCU.64 UR6, c[0x0][0x358] ;  /* 0x00006b00ff0677ac */ /* 0x000e620008000a00 */
[----:B------:R-:W-:Y:S01]  /*00c0*/  BSSY.RECONVERGENT B0, `(.L_x_82) ;  /* 0x000025e000007945 */ /* 0x000fe20003800200 */
[----:B0-----:R-:W-:Y:S02]  /*00d0*/  LOP3.LUT R0, R2, 0xaad26b49, RZ, 0x3c, !PT ;  /* 0xaad26b4902007812 */ /* 0x001fe400078e3cff */
[----:B------:R-:W-:-:S03]  /*00e0*/  LOP3.LUT R2, R3, 0xf7dcefdd, RZ, 0x3c, !PT ;  /* 0xf7dcefdd03027812 */ /* 0x000fc600078e3cff */
[----:B------:R-:W-:Y:S02]  /*00f0*/  IMAD R0, R0, 0x4182bed5, RZ ;  /* 0x4182bed500007824 */ /* 0x000fe400078e02ff */
[----:B------:R-:W-:Y:S02]  /*0100*/  IMAD R9, R2, -0x658354e5, RZ ;  /* 0x9a7cab1b02097824 */ /* 0x000fe400078e02ff */
[C---:B------:R-:W-:Y:S01]  /*0110*/  VIADD R5, R0.reuse, 0x583f19 ;  /* 0x00583f1900057836 */ /* 0x040fe20000000000 */
[C---:B------:R-:W-:Y:S01]  /*0120*/  LOP3.LUT R6, R0.reuse, 0x159a55e5, RZ, 0x3c, !PT ;  /* 0x159a55e500067812 */ /* 0x040fe200078e3cff */
[C---:B------:R-:W-:Y:S01]  /*0130*/  VIADD R3, R0.reuse, 0x75bcd15 ;  /* 0x075bcd1500037836 */ /* 0x040fe20000000000 */
[----:B------:R-:W-:Y:S01]  /*0140*/  IADD3 R2, PT, PT, R0, 0x64f0c9, R9 ;  /* 0x0064f0c900027810 */ /* 0x000fe20007ffe009 */
[C---:B------:R-:W-:Y:S01]  /*0150*/  VIADD R7, R9.reuse, 0x1f123bb5 ;  /* 0x1f123bb509077836 */ /* 0x040fe20000000000 */
[----:B------:R-:W-:Y:S02]  /*0160*/  LOP3.LUT R4, R9, 0x5491333, RZ, 0x3c, !PT ;  /* 0x0549133309047812 */ /* 0x000fe400078e3cff */
[----:B------:R-:W-:Y:S01]  /*0170*/  SHF.R.S32.HI R0, RZ, 0x1f, R8 ;  /* 0x0000001fff007819 */ /* 0x000fe20000011408 */
[----:B------:R0:W-:Y:S04]  /*0180*/  STL.64 [R1], R2 ;  /* 0x0000000201007387 */ /* 0x0001e80000100a00 */
[----:B------:R0:W-:Y:S04]  /*0190*/  STL.64 [R1+0x8], R6 ;  /* 0x0000080601007387 */ /* 0x0001e80000100a00 */
[----:B------:R0:W-:Y:S01]  /*01a0*/  STL.64 [R1+0x10], R4 ;  /* 0x0000100401007387 */ /* 0x0001e20000100a00 */
[----:B-1----:R-:W-:Y:S05]  /*01b0*/  @!P0 BRA `(.L_x_83) ;  /* 0x0000002400388947 */ /* 0x002fea0003800000 */
[----:B------:R-:W-:Y:S02]  /*01c0*/  IMAD.MOV.U32 R13, RZ, RZ, R0 ;  /* 0x000000ffff0d7224 */ /* 0x000fe400078e0000 */
[----:B------:R-:W-:Y:S02]  /*01d0*/  IMAD.MOV.U32 R9, RZ, RZ, RZ ;  /* 0x000000ffff097224 */ /* 0x000fe400078e00ff */
[----:B0-----:R-:W-:-:S07]  /*01e0*/  IMAD.MOV.U32 R2, RZ, RZ, R8 ;  /* 0x000000ffff027224 */ /* 0x001fce00078e0008 */
.L_x_92:
[----:B------:R-:W-:Y:S01]  /*01f0*/  LOP3.LUT R0, R2, 0x3, RZ, 0xc0, !PT ;  /* 0x0000000302007812 */ /* 0x000fe200078ec0ff */
[----:B------:R-:W-:Y:S03]  /*0200*/  BSSY.RECONVERGENT B1, `(.L_x_84) ;  /* 0x0000243000017945 */ /* 0x000fe60003800200 */
[----:B------:R-:W-:-:S04]  /*0210*/  ISETP.NE.U32.AND P0, PT, R0, RZ, PT ;  /* 0x000000ff0000720c */ /* 0x000fc80003f05070 */
[----:B------:R-:W-:-:S13]  /*0220*/  ISETP.NE.AND.EX P0, PT, RZ, RZ, PT, P0 ;  /* 0x000000ffff00720c */ /* 0x000fda0003f05300 */
[----:B0-----:R-:W-:Y:S05]  /*0230*/  @!P0 BRA `(.L_x_85) ;  /* 0x0000002000fc8947 */ /* 0x001fea0003800000 */
[----:B------:R-:W0:Y:S01]  /*0240*/  LDC.64 R10, c[0x4][RZ] ;  /* 0x01000000ff0a7b82 */ /* 0x000e220000000a00 */
[----:B------:R-:W-:Y:S01]  /*0250*/  IMAD.MOV.U32 R0, RZ, RZ, RZ ;  /* 0x000000ffff007224 */ /* 0x000fe200078e00ff */
[----:B------:R-:W-:Y:S02]  /*0260*/  CS2R R4, SRZ ;  /* 0x0000000000047805 */ /* 0x000fe4000001ff00 */
[----:B------:R-:W-:Y:S01]  /*0270*/  CS2R R6, SRZ ;  /* 0x0000000000067805 */ /* 0x000fe2000001ff00 */
[----:B------:R-:W-:Y:S02]  /*0280*/  IMAD.MOV.U32 R3, RZ, RZ, RZ ;  /* 0x000000ffff037224 */ /* 0x000fe400078e00ff */
[----:B0-----:R-:W-:-:S07]  /*0290*/  IMAD.WIDE.U32 R10, R9, 0xc80, R10 ;  /* 0x00000c80090a7825 */ /* 0x001fce00078e000a */
.L_x_87:
[----:B------:R-:W-:-:S06]  /*02a0*/  IMAD R12, R0, 0x4, R1 ;  /* 0x00000004000c7824 */ /* 0x000fcc00078e0201 */
[----:B------:R-:W5:Y:S01]  /*02b0*/  LDL R12, [R12+0x4] ;  /* 0x000004000c0c7983 */ /* 0x000f620000100800 */
[----:B------:R-:W-:-:S05]  /*02c0*/  UMOV UR4, URZ ;  /* 0x000000ff00047c82 */ /* 0x000fca0008000000 */
.L_x_86:
[----:B-----5:R-:W-:Y:S01]  /*02d0*/  SHF.R.U32.HI R22, RZ, UR4, R12 ;  /* 0x00000004ff167c19 */ /* 0x020fe2000801160c */
[----:B------:R-:W-:-:S03]  /*02e0*/  IMAD.SHL.U32 R14, R0, 0x20, RZ ;  /* 0x00000020000e7824 */ /* 0x000fc600078e00ff */
[----:B------:R-:W-:Y:S01]  /*02f0*/  LOP3.LUT R15, R22, 0x1, RZ, 0xc0, !PT ;  /* 0x00000001160f7812 */ /* 0x000fe200078ec0ff */
[----:B------:R-:W-:-:S03]  /*0300*/  VIADD R14, R14, UR4 ;  /* 0x000000040e0e7c36 */ /* 0x000fc60008000000 */
[----:B------:R-:W-:Y:S01]  /*0310*/  ISETP.NE.U32.AND P0, PT, R15, 0x1, PT ;  /* 0x000000010f00780c */ /* 0x000fe20003f05070 */
[----:B------:R-:W-:-:S03]  /*0320*/  IMAD R15, R14, 0x5, RZ ;  /* 0x000000050e0f7824 */ /* 0x000fc600078e02ff */
[----:B------:R-:W-:Y:S01]  /*0330*/  R2P PR, R22, 0x7e ;  /* 0x0000007e16007804 */ /* 0x000fe20000000000 */
[----:B------:R-:W-:-:S08]  /*0340*/  IMAD.WIDE.U32 R14, R15, 0x4, R10 ;  /* 0x000000040f0e7825 */ /* 0x000fd000078e000a */
[----:B------:R-:W2:Y:S04]  /*0350*/  @!P0 LDG.E R16, desc[UR6][R14.64+0x10] ;  /* 0x000010060e108981 */ /* 0x000ea8000c1e1900 */
[----:B------:R-:W3:Y:S04]  /*0360*/  @P1 LDG.E R18, desc[UR6][R14.64+0x24] ;  /* 0x000024060e121981 */ /* 0x000ee8000c1e1900 */
[----:B------:R-:W4:Y:S04]  /*0370*/  @P2 LDG.E R20, desc[UR6][R14.64+0x38] ;  /* 0x000038060e142981 */ /* 0x000f28000c1e1900 */
[----:B------:R-:W4:Y:S04]  /*0380*/  @P3 LDG.E R24, desc[UR6][R14.64+0x4c] ;  /* 0x00004c060e183981 */ /* 0x000f28000c1e1900 */
[----:B------:R-:W4:Y:S04]  /*0390*/  @P4 LDG.E R26, desc[UR6][R14.64+0x60] ;  /* 0x000060060e1a4981 */ /* 0x000f28000c1e1900 */
[----:B------:R-:W4:Y:S04]  /*03a0*/  @!P0 LDG.E R17, desc[UR6][R14.64+0x4] ;  /* 0x000004060e118981 */ /* 0x000f28000c1e1900 */
[----:B------:R-:W4:Y:S04]  /*03b0*/  @!P0 LDG.E R19, desc[UR6][R14.64+0xc] ;  /* 0x00000c060e138981 */ /* 0x000f28000c1e1900 */
[----:B------:R-:W4:Y:S04]  /*03c0*/  @P1 LDG.E R21, desc[UR6][R14.64+0x18] ;  /* 0x000018060e151981 */ /* 0x000f28000c1e1900 */
[----:B------:R-:W4:Y:S04]  /*03d0*/  @P3 LDG.E R23, desc[UR6][R14.64+0x40] ;  /* 0x000040060e173981 */ /* 0x000f28000c1e1900 */
[----:B------:R-:W4:Y:S04]  /*03e0*/  @P5 LDG.E R25, desc[UR6][R14.64+0x70] ;  /* 0x000070060e195981 */ /* 0x000f28000c1e1900 */
[----:B------:R-:W4:Y:S01]  /*03f0*/  @P6 LDG.E R28, desc[UR6][R14.64+0x88] ;  /* 0x000088060e1c6981 */ /* 0x000f22000c1e1900 */
[----:B--2---:R-:W-:-:S03]  /*0400*/  @!P0 LOP3.LUT R5, R5, R16, RZ, 0x3c, !PT ;  /* 0x0000001005058212 */ /* 0x004fc600078e3cff */
[----:B------:R-:W2:Y:S01]  /*0410*/  @!P0 LDG.E R16, desc[UR6][R14.64] ;  /* 0x000000060e108981 */ /* 0x000ea2000c1e1900 */
[----:B---3--:R-:W-:-:S03]  /*0420*/  @P1 LOP3.LUT R5, R5, R18, RZ, 0x3c, !PT ;  /* 0x0000001205051212 */ /* 0x008fc600078e3cff */
[----:B------:R-:W3:Y:S01]  /*0430*/  @!P0 LDG.E R18, desc[UR6][R14.64+0x8] ;  /* 0x000008060e128981 */ /* 0x000ee2000c1e1900 */
[----:B----4-:R-:W-:-:S03]  /*0440*/  @P2 LOP3.LUT R5, R5, R20, RZ, 0x3c, !PT ;  /* 0x0000001405052212 */ /* 0x010fc600078e3cff */
[----:B------:R-:W4:Y:S01]  /*0450*/  @P1 LDG.E R20, desc[UR6][R14.64+0x14] ;  /* 0x000014060e141981 */ /* 0x000f22000c1e1900 */
[----:B------:R-:W-:-:S03]  /*0460*/  @P3 LOP3.LUT R5, R5, R24, RZ, 0x3c, !PT ;  /* 0x0000001805053212 */ /* 0x000fc600078e3cff */
[----:B------:R-:W4:Y:S01]  /*0470*/  @P5 LDG.E R24, desc[UR6][R14.64+0x74] ;  /* 0x000074060e185981 */ /* 0x000f22000c1e1900 */
[----:B------:R-:W-:-:S03]  /*0480*/  @P4 LOP3.LUT R5, R5, R26, RZ, 0x3c, !PT ;  /* 0x0000001a05054212 */ /* 0x000fc600078e3cff */
[----:B------:R-:W4:Y:S01]  /*0490*/  @P3 LDG.E R26, desc[UR6][R14.64+0x44] ;  /* 0x000044060e1a3981 */ /* 0x000f22000c1e1900 */
[----:B------:R-:W-:-:S03]  /*04a0*/  @!P0 LOP3.LUT R6, R6, R17, RZ, 0x3c, !PT ;  /* 0x0000001106068212 */ /* 0x000fc600078e3cff */
[----:B------:R-:W4:Y:S01]  /*04b0*/  @P1 LDG.E R17, desc[UR6][R14.64+0x20] ;  /* 0x000020060e111981 */ /* 0x000f22000c1e1900 */
[----:B------:R-:W-:-:S03]  /*04c0*/  @!P0 LOP3.LUT R4, R4, R19, RZ, 0x3c, !PT ;  /* 0x0000001304048212 */ /* 0x000fc600078e3cff */
[----:B------:R-:W4:Y:S01]  /*04d0*/  @P2 LDG.E R19, desc[UR6][R14.64+0x2c] ;  /* 0x00002c060e132981 */ /* 0x000f22000c1e1900 */
[----:B------:R-:W-:-:S03]  /*04e0*/  @P1 LOP3.LUT R6, R6, R21, RZ, 0x3c, !PT ;  /* 0x0000001506061212 */ /* 0x000fc600078e3cff */
[----:B------:R-:W4:Y:S01]  /*04f0*/  @P2 LDG.E R21, desc[UR6][R14.64+0x34] ;  /* 0x000034060e152981 */ /* 0x000f22000c1e1900 */
[----:B--2---:R-:W-:-:S03]  /*0500*/  @!P0 LOP3.LUT R3, R3, R16, RZ, 0x3c, !PT ;  /* 0x0000001003038212 */ /* 0x004fc600078e3cff */
[----:B------:R-:W2:Y:S01]  /*0510*/  @P1 LDG.E R16, desc[UR6][R14.64+0x1c] ;  /* 0x00001c060e101981 */ /* 0x000ea2000c1e1900 */
[----:B---3--:R-:W-:-:S03]  /*0520*/  @!P0 LOP3.LUT R7, R7, R18, RZ, 0x3c, !PT ;  /* 0x0000001207078212 */ /* 0x008fc600078e3cff */
[----:B------:R-:W3:Y:S01]  /*0530*/  @P2 LDG.E R18, desc[UR6][R14.64+0x28] ;  /* 0x000028060e122981 */ /* 0x000ee2000c1e1900 */
[----:B----4-:R-:W-:-:S03]  /*0540*/  @P1 LOP3.LUT R3, R3, R20, RZ, 0x3c, !PT ;  /* 0x0000001403031212 */ /* 0x010fc600078e3cff */
[----:B------:R-:W4:Y:S01]  /*0550*/  @P2 LDG.E R20, desc[UR6][R14.64+0x30] ;  /* 0x000030060e142981 */ /* 0x000f22000c1e1900 */
[----:B------:R-:W-:-:S03]  /*0560*/  @P5 LOP3.LUT R5, R5, R24, RZ, 0x3c, !PT ;  /* 0x0000001805055212 */ /* 0x000fc600078e3cff */
[----:B------:R-:W4:Y:S01]  /*0570*/  @P3 LDG.E R24, desc[UR6][R14.64+0x3c] ;  /* 0x00003c060e183981 */ /* 0x000f22000c1e1900 */
[----:B------:R-:W-:-:S03]  /*0580*/  @P1 LOP3.LUT R4, R4, R17, RZ, 0x3c, !PT ;  /* 0x0000001104041212 */ /* 0x000fc600078e3cff */
[----:B------:R-:W4:Y:S01]  /*0590*/  @P3 LDG.E R17, desc[UR6][R14.64+0x48] ;  /* 0x000048060e113981 */ /* 0x000f22000c1e1900 */
[----:B------:R-:W-:-:S03]  /*05a0*/  @P2 LOP3.LUT R6, R6, R19, RZ, 0x3c, !PT ;  /* 0x0000001306062212 */ /* 0x000fc600078e3cff */
[----:B------:R-:W4:Y:S01]  /*05b0*/  @P4 LDG.E R19, desc[UR6][R14.64+0x54] ;  /* 0x000054060e134981 */ /* 0x000f22000c1e1900 */
[----:B------:R-:W-:Y:S02]  /*05c0*/  @P2 LOP3.LUT R4, R4, R21, RZ, 0x3c, !PT ;  /* 0x0000001504042212 */ /* 0x000fe400078e3cff */
[----:B------:R-:W-:Y:S01]  /*05d0*/  @P3 LOP3.LUT R6, R6, R23, RZ, 0x3c, !PT ;  /* 0x0000001706063212 */ /* 0x000fe200078e3cff */
[----:B------:R-:W4:Y:S04]  /*05e0*/  @P4 LDG.E R21, desc[UR6][R14.64+0x5c] ;  /* 0x00005c060e154981 */ /* 0x000f28000c1e1900 */
[----:B------:R-:W4:Y:S01]  /*05f0*/  @P5 LDG.E R23, desc[UR6][R14.64+0x68] ;  /* 0x000068060e175981 */ /* 0x000f22000c1e1900 */
[----:B--2---:R-:W-:-:S03]  /*0600*/  @P1 LOP3.LUT R7, R7, R16, RZ, 0x3c, !PT ;  /* 0x0000001007071212 */ /* 0x004fc600078e3cff */
[----:B------:R-:W2:Y:S01]  /*0610*/  @P4 LDG.E R16, desc[UR6][R14.64+0x50] ;  /* 0x000050060e104981 */ /* 0x000ea2000c1e1900 */
[----:B---3--:R-:W-:-:S03]  /*0620*/  @P2 LOP3.LUT R3, R3, R18, RZ, 0x3c, !PT ;  /* 0x0000001203032212 */ /* 0x008fc600078e3cff */
[----:B------:R-:W3:Y:S01]  /*0630*/  @P4 LDG.E R18, desc[UR6][R14.64+0x58] ;  /* 0x000058060e124981 */ /* 0x000ee2000c1e1900 */
[----:B----4-:R-:W-:-:S03]  /*0640*/  @P2 LOP3.LUT R7, R7, R20, RZ, 0x3c, !PT ;  /* 0x0000001407072212 */ /* 0x010fc600078e3cff */
[----:B------:R-:W4:Y:S01]  /*0650*/  @P5 LDG.E R20, desc[UR6][R14.64+0x64] ;  /* 0x000064060e145981 */ /* 0x000f22000c1e1900 */
[----:B------:R-:W-:-:S03]  /*0660*/  @P3 LOP3.LUT R3, R3, R24, RZ, 0x3c, !PT ;  /* 0x0000001803033212 */ /* 0x000fc600078e3cff */
[----:B------:R-:W4:Y:S01]  /*0670*/  @P5 LDG.E R24, desc[UR6][R14.64+0x6c] ;  /* 0x00006c060e185981 */ /* 0x000f22000c1e1900 */
[----:B------:R-:W-:Y:S02]  /*0680*/  LOP3.LUT P0, RZ, R22, 0x80, RZ, 0xc0, !PT ;  /* 0x0000008016ff7812 */ /* 0x000fe4000780c0ff */
[----:B------:R-:W-:Y:S02]  /*0690*/  @P3 LOP3.LUT R7, R7, R26, RZ, 0x3c, !PT ;  /* 0x0000001a07073212 */ /* 0x000fe400078e3cff */
[----:B------:R-:W-:Y:S02]  /*06a0*/  @P3 LOP3.LUT R4, R4, R17, RZ, 0x3c, !PT ;  /* 0x0000001104043212 */ /* 0x000fe400078e3cff */
[----:B------:R-:W4:Y:S01]  /*06b0*/  @P6 LDG.E R17, desc[UR6][R14.64+0x7c] ;  /* 0x00007c060e116981 */ /* 0x000f22000c1e1900 */
[----:B------:R-:W-:-:S03]  /*06c0*/  @P4 LOP3.LUT R6, R6, R19, RZ, 0x3c, !PT ;  /* 0x0000001306064212 */ /* 0x000fc600078e3cff */
[----:B------:R-:W4:Y:S01]  /*06d0*/  @P6 LDG.E R19, desc[UR6][R14.64+0x84] ;  /* 0x000084060e136981 */ /* 0x000f22000c1e1900 */
[----:B------:R-:W-:-:S03]  /*06e0*/  @P4 LOP3.LUT R4, R4, R21, RZ, 0x3c, !PT ;  /* 0x0000001504044212 */ /* 0x000fc600078e3cff */
[----:B------:R-:W4:Y:S01]  /*06f0*/  @P0 LDG.E R26, desc[UR6][R14.64+0x9c] ;  /* 0x00009c060e1a0981 */ /* 0x000f22000c1e1900 */
[----:B------:R-:W-:-:S03]  /*0700*/  @P5 LOP3.LUT R6, R6, R23, RZ, 0x3c, !PT ;  /* 0x0000001706065212 */ /* 0x000fc600078e3cff */
        /* <DEDUP_REMOVED lines=10> */
[----:B------:R-:W-:Y:S02]  /*07b0*/  @P5 LOP3.LUT R4, R4, R25, RZ, 0x3c, !PT ;  /* 0x0000001904045212 */ /* 0x000fe400078e3cff */
[----:B------:R-:W-:Y:S02]  /*07c0*/  @P6 LOP3.LUT R5, R5, R28, RZ, 0x3c, !PT ;  /* 0x0000001c05056212 */ /* 0x000fe400078e3cff */
[----:B------:R-:W-:Y:S02]  /*07d0*/  @P6 LOP3.LUT R6, R6, R17, RZ, 0x3c, !PT ;  /* 0x0000001106066212 */ /* 0x000fe400078e3cff */
[----:B------:R-:W-:Y:S02]  /*07e0*/  @P6 LOP3.LUT R4, R4, R19, RZ, 0x3c, !PT ;  /* 0x0000001304046212 */ /* 0x000fe400078e3cff */
[----:B------:R-:W-:Y:S02]  /*07f0*/  @P0 LOP3.LUT R5, R5, R26, RZ, 0x3c, !PT ;  /* 0x0000001a05050212 */ /* 0x000fe400078e3cff */
[----:B------:R-:W-:-:S02]  /*0800*/  @P0 LOP3.LUT R6, R6, R21, RZ, 0x3c, !PT ;  /* 0x0000001506060212 */ /* 0x000fc400078e3cff */
[----:B------:R-:W-:Y:S02]  /*0810*/  @P0 LOP3.LUT R4, R4, R23, RZ, 0x3c, !PT ;  /* 0x0000001704040212 */ /* 0x000fe400078e3cff */
[----:B--2---:R-:W-:Y:S02]  /*0820*/  @P6 LOP3.LUT R3, R3, R16, RZ, 0x3c, !PT ;  /* 0x0000001003036212 */ /* 0x004fe400078e3cff */
[----:B---3--:R-:W-:Y:S02]  /*0830*/  @P6 LOP3.LUT R7, R7, R18, RZ, 0x3c, !PT ;  /* 0x0000001207076212 */ /* 0x008fe400078e3cff */
[----:B----4-:R-:W-:Y:S02]  /*0840*/  @P0 LOP3.LUT R3, R3, R20, RZ, 0x3c, !PT ;  /* 0x0000001403030212 */ /* 0x010fe400078e3cff */
[----:B------:R-:W-:Y:S02]  /*0850*/  @P0 LOP3.LUT R7, R7, R24, RZ, 0x3c, !PT ;  /* 0x0000001807070212 */ /* 0x000fe400078e3cff */
[----:B------:R-:W-:-:S13]  /*0860*/  R2P PR, R22.B1, 0x7f ;  /* 0x0000007f16007804 */ /* 0x000fda0000001000 */
[----:B------:R-:W2:Y:S04]  /*0870*/  @P0 LDG.E R18, desc[UR6][R14.64+0xa0] ;  /* 0x0000a0060e120981 */ /* 0x000ea8000c1e1900 */
[----:B------:R-:W3:Y:S04]  /*0880*/  @P0 LDG.E R19, desc[UR6][R14.64+0xa4] ;  /* 0x0000a4060e130981 */ /* 0x000ee8000c1e1900 */
[----:B------:R-:W4:Y:S04]  /*0890*/  @P0 LDG.E R20, desc[UR6][R14.64+0xa8] ;  /* 0x0000a8060e140981 */ /* 0x000f28000c1e1900 */
[----:B------:R-:W4:Y:S04]  /*08a0*/  @P0 LDG.E R21, desc[UR6][R14.64+0xac] ;  /* 0x0000ac060e150981 */ /* 0x000f28000c1e1900 */
[----:B------:R-:W4:Y:S04]  /*08b0*/  @P0 LDG.E R24, desc[UR6][R14.64+0xb0] ;  /* 0x0000b0060e180981 */ /* 0x000f28000c1e1900 */
[----:B------:R-:W4:Y:S04]  /*08c0*/  @P1 LDG.E R16, desc[UR6][R14.64+0xbc] ;  /* 0x0000bc060e101981 */ /* 0x000f28000c1e1900 */
[----:B------:R-:W4:Y:S04]  /*08d0*/  @P1 LDG.E R26, desc[UR6][R14.64+0xb4] ;  /* 0x0000b4060e1a1981 */ /* 0x000f28000c1e1900 */
        /* <DEDUP_REMOVED lines=11> */
[----:B------:R-:W-:Y:S01]  /*0990*/  LOP3.LUT P0, RZ, R22, 0x8000, RZ, 0xc0, !PT ;  /* 0x0000800016ff7812 */ /* 0x000fe2000780c0ff */
[----:B------:R-:W4:Y:S01]  /*09a0*/  @P2 LDG.E R24, desc[UR6][R14.64+0xd8] ;  /* 0x0000d8060e182981 */ /* 0x000f22000c1e1900 */
[----:B------:R-:W-:-:S03]  /*09b0*/  @P1 LOP3.LUT R7, R7, R16, RZ, 0x3c, !PT ;  /* 0x0000001007071212 */ /* 0x000fc600078e3cff */
[----:B------:R-:W4:Y:S01]  /*09c0*/  @P2 LDG.E R22, desc[UR6][R14.64+0xd0] ;  /* 0x0000d0060e162981 */ /* 0x000f22000c1e1900 */
[----:B------:R-:W-:-:S03]  /*09d0*/  @P1 LOP3.LUT R3, R3, R26, RZ, 0x3c, !PT ;  /* 0x0000001a03031212 */ /* 0x000fc600078e3cff */
[----:B------:R-:W4:Y:S01]  /*09e0*/  @P3 LDG.E R16, desc[UR6][R14.64+0xe4] ;  /* 0x0000e4060e103981 */ /* 0x000f22000c1e1900 */
[----:B------:R-:W-:-:S03]  /*09f0*/  @P1 LOP3.LUT R6, R6, R23, RZ, 0x3c, !PT ;  /* 0x0000001706061212 */ /* 0x000fc600078e3cff */
[----:B------:R-:W4:Y:S01]  /*0a00*/  @P3 LDG.E R26, desc[UR6][R14.64+0xdc] ;  /* 0x0000dc060e1a3981 */ /* 0x000f22000c1e1900 */
[----:B------:R-:W-:-:S03]  /*0a10*/  @P1 LOP3.LUT R4, R4, R17, RZ, 0x3c, !PT ;  /* 0x0000001104041212 */ /* 0x000fc600078e3cff */
        /* <DEDUP_REMOVED lines=43> */
[----:B------:R-:W-:-:S04]  /*0cd0*/  UIADD3 UR4, UPT, UPT, UR4, 0x10, URZ ;  /* 0x0000001004047890 */ /* 0x000fc8000fffe0ff */
[----:B------:R-:W-:Y:S01]  /*0ce0*/  UISETP.NE.AND UP0, UPT, UR4, 0x20, UPT ;  /* 0x000000200400788c */ /* 0x000fe2000bf05270 */
[----:B--2---:R-:W-:Y:S02]  /*0cf0*/  @P5 LOP3.LUT R5, R5, R18, RZ, 0x3c, !PT ;  /* 0x0000001205055212 */ /* 0x004fe400078e3cff */
[----:B---3--:R-:W-:Y:S02]  /*0d00*/  @P6 LOP3.LUT R6, R6, R19, RZ, 0x3c, !PT ;  /* 0x0000001306066212 */ /* 0x008fe400078e3cff */
[----:B----4-:R-:W-:Y:S02]  /*0d10*/  @P6 LOP3.LUT R3, R3, R20, RZ, 0x3c, !PT ;  /* 0x0000001403036212 */ /* 0x010fe400078e3cff */
[----:B------:R-:W-:Y:S02]  /*0d20*/  @P6 LOP3.LUT R4, R4, R21, RZ, 0x3c, !PT ;  /* 0x0000001504046212 */ /* 0x000fe400078e3cff */
[----:B------:R-:W-:Y:S02]  /*0d30*/  @P6 LOP3.LUT R7, R7, R22, RZ, 0x3c, !PT ;  /* 0x0000001607076212 */ /* 0x000fe400078e3cff */
[----:B------:R-:W-:-:S02]  /*0d40*/  @P6 LOP3.LUT R5, R5, R16, RZ, 0x3c, !PT ;  /* 0x0000001005056212 */ /* 0x000fc400078e3cff */
[----:B------:R-:W-:Y:S02]  /*0d50*/  @P0 LOP3.LUT R3, R3, R24, RZ, 0x3c, !PT ;  /* 0x0000001803030212 */ /* 0x000fe400078e3cff */
[----:B------:R-:W-:Y:S02]  /*0d60*/  @P0 LOP3.LUT R5, R5, R28, RZ, 0x3c, !PT ;  /* 0x0000001c05050212 */ /* 0x000fe400078e3cff */
[----:B------:R-:W-:Y:S02]  /*0d70*/  @P0 LOP3.LUT R7, R7, R26, RZ, 0x3c, !PT ;  /* 0x0000001a07070212 */ /* 0x000fe400078e3cff */
[----:B------:R-:W-:Y:S02]  /*0d80*/  @P0 LOP3.LUT R4, R4, R23, RZ, 0x3c, !PT ;  /* 0x0000001704040212 */ /* 0x000fe400078e3cff */
[----:B------:R-:W-:Y:S01]  /*0d90*/  @P0 LOP3.LUT R6, R6, R17, RZ, 0x3c, !PT ;  /* 0x0000001106060212 */ /* 0x000fe200078e3cff */
[----:B------:R-:W-:Y:S06]  /*0da0*/  BRA.U UP0, `(.L_x_86) ;  /* 0xfffffff500487547 */ /* 0x000fec000b83ffff */
[----:B------:R-:W-:-:S05]  /*0db0*/  VIADD R0, R0, 0x1 ;  /* 0x0000000100007836 */ /* 0x000fca0000000000 */
[----:B------:R-:W-:-:S13]  /*0dc0*/  ISETP.NE.AND P0, PT, R0, 0x5, PT ;  /* 0x000000050000780c */ /* 0x000fda0003f05270 */
[----:B------:R-:W-:Y:S05]  /*0dd0*/  @P0 BRA `(.L_x_87) ;  /* 0xfffffff400300947 */ /* 0x000fea000383ffff */
[----:B------:R-:W-:Y:S01]  /*0de0*/  LOP3.LUT R0, R2, 0x3, RZ, 0xc0, !PT ;  /* 0x0000000302007812 */ /* 0x000fe200078ec0ff */
[----:B------:R0:W-:Y:S03]  /*0df0*/  STL.64 [R1+0x8], R6 ;  /* 0x0000080601007387 */ /* 0x0001e60000100a00 */
[----:B------:R-:W-:Y:S01]  /*0e00*/  ISETP.NE.U32.AND P0, PT, R0, 0x1, PT ;  /* 0x000000010000780c */ /* 0x000fe20003f05070 */
[----:B------:R0:W-:Y:S03]  /*0e10*/  STL.64 [R1+0x10], R4 ;  /* 0x0000100401007387 */ /* 0x0001e60000100a00 */
[----:B------:R-:W-:Y:S01]  /*0e20*/  ISETP.NE.AND.EX P0, PT, RZ, RZ, PT, P0 ;  /* 0x000000ffff00720c */ /* 0x000fe20003f05300 */
[----:B------:R0:W-:-:S12]  /*0e30*/  STL [R1+0x4], R3 ;  /* 0x0000040301007387 */ /* 0x0001d80000100800 */
[----:B0-----:R-:W-:Y:S05]  /*0e40*/  @!P0 BRA `(.L_x_85) ;  /* 0x0000001400f88947 */ /* 0x001fea0003800000 */
[----:B------:R-:W-:Y:S01]  /*0e50*/  UMOV UR4, URZ ;  /* 0x000000ff00047c82 */ /* 0x000fe20008000000 */
[----:B------:R-:W-:Y:S01]  /*0e60*/  IMAD.MOV.U32 R0, RZ, RZ, RZ ;  /* 0x000000ffff007224 */ /* 0x000fe200078e00ff */
[----:B------:R-:W-:Y:S01]  /*0e70*/  CS2R R6, SRZ ;  /* 0x0000000000067805 */ /* 0x000fe2000001ff00 */
[----:B------:R-:W-:Y:S02]  /*0e80*/  IMAD.MOV.U32 R4, RZ, RZ, RZ ;  /* 0x000000ffff047224 */ /* 0x000fe400078e00ff */
[----:B------:R-:W-:Y:S02]  /*0e90*/  IMAD.MOV.U32 R3, RZ, RZ, RZ ;  /* 0x000000ffff037224 */ /* 0x000fe400078e00ff */
[----:B------:R-:W-:-:S07]  /*0ea0*/  IMAD.U32 R5, RZ, RZ, UR4 ;  /* 0x00000004ff057e24 */ /* 0x000fce000f8e00ff */
.L_x_89:
[----:B------:R-:W-:-:S06]  /*0eb0*/  IMAD R12, R0, 0x4, R1 ;  /* 0x00000004000c7824 */ /* 0x000fcc00078e0201 */
[----:B------:R-:W5:Y:S01]  /*0ec0*/  LDL R12, [R12+0x4] ;  /* 0x000004000c0c7983 */ /* 0x000f620000100800 */
[----:B------:R-:W-:-:S05]  /*0ed0*/  UMOV UR4, URZ ;  /* 0x000000ff00047c82 */ /* 0x000fca0008000000 */
.L_x_88:
        /* <DEDUP_REMOVED lines=180> */
[----:B------:R0:W-:Y:S03]  /*1a20*/  STL [R1+0x4], R3 ;  /* 0x0000040301007387 */ /* 0x0001e60000100800 */
[----:B------:R-:W-:Y:S01]  /*1a30*/  ISETP.NE.AND.EX P0, PT, RZ, RZ, PT, P0 ;  /* 0x000000ffff00720c */ /* 0x000fe20003f05300 */
[----:B------:R0:W-:-:S12]  /*1a40*/  STL.64 [R1+0x10], R4 ;  /* 0x0000100401007387 */ /* 0x0001d80000100a00 */
[----:B0-----:R-:W-:Y:S05]  /*1a50*/  @P0 BRA `(.L_x_85) ;  /* 0x0000000800f40947 */ /* 0x001fea0003800000 */
[----:B------:R-:W-:Y:S01]  /*1a60*/  UMOV UR4, URZ ;  /* 0x000000ff00047c82 */ /* 0x000fe20008000000 */
[----:B------:R-:W-:Y:S01]  /*1a70*/  IMAD.MOV.U32 R0, RZ, RZ, RZ ;  /* 0x000000ffff007224 */ /* 0x000fe200078e00ff */
[----:B------:R-:W-:Y:S01]  /*1a80*/  CS2R R6, SRZ ;  /* 0x0000000000067805 */ /* 0x000fe2000001ff00 */
[----:B------:R-:W-:Y:S02]  /*1a90*/  IMAD.MOV.U32 R4, RZ, RZ, RZ ;  /* 0x000000ffff047224 */ /* 0x000fe400078e00ff */
[----:B------:R-:W-:Y:S02]  /*1aa0*/  IMAD.MOV.U32 R3, RZ, RZ, RZ ;  /* 0x000000ffff037224 */ /* 0x000fe400078e00ff */
[----:B------:R-:W-:-:S07]  /*1ab0*/  IMAD.U32 R5, RZ, RZ, UR4 ;  /* 0x00000004ff057e24 */ /* 0x000fce000f8e00ff */
.L_x_91:
[----:B------:R-:W-:-:S06]  /*1ac0*/  IMAD R12, R0, 0x4, R1 ;  /* 0x00000004000c7824 */ /* 0x000fcc00078e0201 */
[----:B------:R-:W5:Y:S01]  /*1ad0*/  LDL R12, [R12+0x4] ;  /* 0x000004000c0c7983 */ /* 0x000f620000100800 */
[----:B------:R-:W-:-:S05]  /*1ae0*/  UMOV UR4, URZ ;  /* 0x000000ff00047c82 */ /* 0x000fca0008000000 */
.L_x_90:
        /* <DEDUP_REMOVED lines=177> */
[----:B------:R0:W-:Y:S04]  /*2600*/  STL.64 [R1+0x8], R6 ;  /* 0x0000080601007387 */ /* 0x0001e80000100a00 */
[----:B------:R0:W-:Y:S04]  /*2610*/  STL [R1+0x4], R3 ;  /* 0x0000040301007387 */ /* 0x0001e80000100800 */
[----:B------:R0:W-:Y:S02]  /*2620*/  STL.64 [R1+0x10], R4 ;  /* 0x0000100401007387 */ /* 0x0001e40000100a00 */
.L_x_85:
[----:B------:R-:W-:Y:S05]  /*2630*/  BSYNC.RECONVERGENT B1 ;  /* 0x0000000000017941 */ /* 0x000fea0003800200 */
.L_x_84:
[C---:B------:R-:W-:Y:S01]  /*2640*/  ISETP.GT.U32.AND P0, PT, R2.reuse, 0x3, PT ;  /* 0x000000030200780c */ /* 0x040fe20003f04070 */
[----:B------:R-:W-:Y:S01]  /*2650*/  VIADD R9, R9, 0x1 ;  /* 0x0000000109097836 */ /* 0x000fe20000000000 */
[--C-:B------:R-:W-:Y:S02]  /*2660*/  SHF.R.U64 R2, R2, 0x2, R13.reuse ;  /* 0x0000000202027819 */ /* 0x100fe4000000120d */
[----:B------:R-:W-:Y:S02]  /*2670*/  ISETP.GT.U32.AND.EX P0, PT, R13, RZ, PT, P0 ;  /* 0x000000ff0d00720c */ /* 0x000fe40003f04100 */
[----:B------:R-:W-:-:S11]  /*2680*/  SHF.R.U32.HI R13, RZ, 0x2, R13 ;  /* 0x00000002ff0d7819 */ /* 0x000fd6000001160d */
[----:B------:R-:W-:Y:S05]  /*2690*/  @P0 BRA `(.L_x_92) ;  /* 0xffffffd800d40947 */ /* 0x000fea000383ffff */
.L_x_83:
[----:B------:R-:W-:Y:S05]  /*26a0*/  BSYNC.RECONVERGENT B0 ;  /* 0x0000000000007941 */ /* 0x000fea0003800200 */
.L_x_82:
[----:B0-----:R-:W0:Y:S01]  /*26b0*/  LDC.64 R6, c[0x0][0x3a0] ;  /* 0x0000e800ff067b82 */ /* 0x001e220000000a00 */
[----:B------:R-:W-:-:S04]  /*26c0*/  SHF.R.U32.HI R0, RZ, 0x2, R3 ;  /* 0x00000002ff007819 */ /* 0x000fc80000011603 */
[----:B------:R-:W-:Y:S01]  /*26d0*/  LOP3.LUT R0, R0, R3, RZ, 0x3c, !PT ;  /* 0x0000000300007212 */ /* 0x000fe200078e3cff */
[----:B------:R-:W-:Y:S02]  /*26e0*/  IMAD.SHL.U32 R3, R5, 0x10, RZ ;  /* 0x0000001005037824 */ /* 0x000fe400078e00ff */
[----:B------:R-:W1:Y:S02]  /*26f0*/  LDC R4, c[0x0][0x39c] ;  /* 0x0000e700ff047b82 */ /* 0x000e640000000800 */
[----:B------:R-:W-:-:S05]  /*2700*/  IMAD.SHL.U32 R2, R0, 0x2, RZ ;  /* 0x0000000200027824 */ /* 0x000fca00078e00ff */
[----:B------:R-:W-:Y:S01]  /*2710*/  LOP3.LUT R2, R0, R2, R3, 0x96, !PT ;  /* 0x0000000200027212 */ /* 0x000fe200078e9603 */
[----:B------:R-:W-:-:S03]  /*2720*/  IMAD.MOV.U32 R3, RZ, RZ, 0x2f800000 ;  /* 0x2f800000ff037424 */ /* 0x000fc600078e00ff */
[----:B------:R-:W-:Y:S02]  /*2730*/  LOP3.LUT R2, R2, R5, RZ, 0x3c, !PT ;  /* 0x0000000502027212 */ /* 0x000fe400078e3cff */
[----:B0-----:R-:W-:Y:S02]  /*2740*/  LOP3.LUT R6, R6, 0xaad26b49, RZ, 0x3c, !PT ;  /* 0xaad26b4906067812 */ /* 0x001fe400078e3cff */
[----:B------:R-:W-:-:S03]  /*2750*/  LOP3.LUT R7, R7, 0xf7dcefdd, RZ, 0x3c, !PT ;  /* 0xf7dcefdd07077812 */ /* 0x000fc600078e3cff */
[----:B------:R-:W-:Y:S02]  /*2760*/  IMAD R6, R6, 0x4182bed5, RZ ;  /* 0x4182bed506067824 */ /* 0x000fe400078e02ff */
[----:B------:R-:W-:-:S05]  /*2770*/  IMAD R7, R7, -0x658354e5, RZ ;  /* 0x9a7cab1b07077824 */ /* 0x000fca00078e02ff */
[----:B------:R-:W-:-:S04]  /*2780*/  IADD3 R7, PT, PT, R6, 0x64f0c9, R7 ;  /* 0x0064f0c906077810 */ /* 0x000fc80007ffe007 */
[----:B------:R-:W-:-:S04]  /*2790*/  IADD3 R2, PT, PT, R7, 0x587c5, R2 ;  /* 0x000587c507027810 */ /* 0x000fc80007ffe002 */
[----:B------:R-:W-:-:S05]  /*27a0*/  I2FP.F32.U32 R2, R2 ;  /* 0x0000000200027245 */ /* 0x000fca0000201000 */
[----:B------:R-:W-:Y:S01]  /*27b0*/  FFMA R2, R2, R3, 1.1641532182693481445e-10 ;  /* 0x2f00000002027423 */ /* 0x000fe20000000003 */
[----:B------:R-:W-:-:S04]  /*27c0*/  SHF.R.S32.HI R3, RZ, 0x1f, R8 ;  /* 0x0000001fff037819 */ /* 0x000fc80000011408 */
[----:B-1----:R-:W-:-:S13]  /*27d0*/  FSETP.GEU.AND P0, PT, R2, R4, PT ;  /* 0x000000040200720b */ /* 0x002fda0003f0e000 */
[----:B------:R-:W-:Y:S05]  /*27e0*/  @P0 BRA `(.L_x_93) ;  /* 0x0000000000680947 */ /* 0x000fea0003800000 */
[----:B------:R-:W-:-:S05]  /*27f0*/  VIADD R0, R4, 0x1800000 ;  /* 0x0180000004007836 */ /* 0x000fca0000000000 */
[----:B------:R-:W-:-:S04]  /*2800*/  LOP3.LUT R0, R0, 0x7f800000, RZ, 0xc0, !PT ;  /* 0x7f80000000007812 */ /* 0x000fc800078ec0ff */
[----:B------:R-:W-:-:S13]  /*2810*/  ISETP.GT.U32.AND P0, PT, R0, 0x1ffffff, PT ;  /* 0x01ffffff0000780c */ /* 0x000fda0003f04070 */
[----:B------:R-:W-:Y:S05]  /*2820*/  @P0 BRA `(.L_x_94) ;  /* 0x00000000000c0947 */ /* 0x000fea0003800000 */
[----:B------:R-:W-:-:S07]  /*2830*/  MOV R2, 0x2850 ;  /* 0x0000285000027802 */ /* 0x000fce0000000f00 */
[----:B------:R-:W-:Y:S05]  /*2840*/  CALL.REL.NOINC `($__internal_4_$__cuda_sm20_rcp_rn_f32_slowpath) ;  /* 0x00000000007c7944 */ /* 0x000fea0003c00000 */
[----:B------:R-:W-:Y:S05]  /*2850*/  BRA `(.L_x_95) ;  /* 0x0000000000107947 */ /* 0x000fea0003800000 */
.L_x_94:
[----:B------:R-:W0:Y:S02]  /*2860*/  MUFU.RCP R9, R4 ;  /* 0x0000000400097308 */ /* 0x000e240000001000 */
[----:B0-----:R-:W-:-:S04]  /*2870*/  FFMA R0, R9, R4, -1 ;  /* 0xbf80000009007423 */ /* 0x001fc80000000004 */
[----:B------:R-:W-:-:S04]  /*2880*/  FADD.FTZ R0, -R0, -RZ ;  /* 0x800000ff00007221 */ /* 0x000fc80000010100 */
[----:B------:R-:W-:-:S07]  /*2890*/  FFMA R9, R9, R0, R9 ;  /* 0x0000000009097223 */ /* 0x000fce0000000009 */
.L_x_95:
[----:B------:R-:W0:Y:S01]  /*28a0*/  LDCU.64 UR4, c[0x0][0x390] ;  /* 0x00007200ff0477ac */ /* 0x000e220008000a00 */
[C---:B------:R-:W-:Y:S01]  /*28b0*/  IMAD.SHL.U32 R6, R8.reuse, 0x4, RZ ;  /* 0x0000000408067824 */ /* 0x040fe200078e00ff */
[----:B------:R-:W-:Y:S01]  /*28c0*/  SHF.L.U64.HI R8, R8, 0x2, R3 ;  /* 0x0000000208087819 */ /* 0x000fe20000010203 */
[----:B------:R-:W1:Y:S03]  /*28d0*/  LDCU.128 UR8, c[0x0][0x380] ;  /* 0x00007000ff0877ac */ /* 0x000e660008000c00 */
[C---:B0-----:R-:W-:Y:S02]  /*28e0*/  IADD3 R2, P0, PT, R6.reuse, UR4, RZ ;  /* 0x0000000406027c10 */ /* 0x041fe4000ff1e0ff */
[----:B-1----:R-:W-:Y:S02]  /*28f0*/  IADD3 R4, P1, PT, R6, UR8, RZ ;  /* 0x0000000806047c10 */ /* 0x002fe4000ff3e0ff */
[----:B------:R-:W-:-:S02]  /*2900*/  IADD3.X R3, PT, PT, R8, UR5, RZ, P0, !PT ;  /* 0x0000000508037c10 */ /* 0x000fc400087fe4ff */
[----:B------:R-:W-:-:S03]  /*2910*/  IADD3.X R5, PT, PT, R8, UR9, RZ, P1, !PT ;  /* 0x0000000908057c10 */ /* 0x000fc60008ffe4ff */
[----:B------:R-:W-:Y:S04]  /*2920*/  STG.E desc[UR6][R2.64], R9 ;  /* 0x0000000902007986 */ /* 0x000fe8000c101906 */
[----:B------:R-:W2:Y:S01]  /*2930*/  LDG.E R4, desc[UR6][R4.64] ;  /* 0x0000000604047981 */ /* 0x000ea2000c1e1900 */
[----:B------:R-:W-:-:S04]  /*2940*/  IADD3 R6, P0, PT, R6, UR10, RZ ;  /* 0x0000000a06067c10 */ /* 0x000fc8000ff1e0ff */
[----:B------:R-:W-:Y:S01]  /*2950*/  IADD3.X R7, PT, PT, R8, UR11, RZ, P0, !PT ;  /* 0x0000000b08077c10 */ /* 0x000fe200087fe4ff */
[----:B--2---:R-:W-:-:S05]  /*2960*/  FMUL R11, R4, R9 ;  /* 0x00000009040b7220 */ /* 0x004fca0000400000 */
[----:B------:R-:W-:Y:S01]  /*2970*/  STG.E desc[UR6][R6.64], R11 ;  /* 0x0000000b06007986 */ /* 0x000fe2000c101906 */
[----:B------:R-:W-:Y:S05]  /*2980*/  EXIT ;  /* 0x000000000000794d */ /* 0x000fea0003800000 */
.L_x_93:
[----:B------:R-:W0:Y:S01]  /*2990*/  LDCU.64 UR4, c[0x0][0x390] ;  /* 0x00007200ff0477ac */ /* 0x000e220008000a00 */
[C---:B------:R-:W-:Y:S01]  /*29a0*/  IMAD.SHL.U32 R2, R8.reuse, 0x4, RZ ;  /* 0x0000000408027824 */ /* 0x040fe200078e00ff */
[----:B------:R-:W-:Y:S01]  /*29b0*/  SHF.L.U64.HI R3, R8, 0x2, R3 ;  /* 0x0000000208037819 */ /* 0x000fe20000010203 */
[----:B------:R-:W1:Y:S03]  /*29c0*/  LDCU.64 UR8, c[0x0][0x388] ;  /* 0x00007100ff0877ac */ /* 0x000e660008000a00 */
[C---:B0-----:R-:W-:Y:S02]  /*29d0*/  IADD3 R4, P0, PT, R2.reuse, UR4, RZ ;  /* 0x0000000402047c10 */ /* 0x041fe4000ff1e0ff */
[----:B-1----:R-:W-:Y:S02]  /*29e0*/  IADD3 R2, P1, PT, R2, UR8, RZ ;  /* 0x0000000802027c10 */ /* 0x002fe4000ff3e0ff */
[----:B------:R-:W-:-:S02]  /*29f0*/  IADD3.X R5, PT, PT, R3, UR5, RZ, P0, !PT ;  /* 0x0000000503057c10 */ /* 0x000fc400087fe4ff */
[----:B------:R-:W-:-:S03]  /*2a00*/  IADD3.X R3, PT, PT, R3, UR9, RZ, P1, !PT ;  /* 0x0000000903037c10 */ /* 0x000fc60008ffe4ff */
[----:B------:R-:W-:Y:S04]  /*2a10*/  STG.E desc[UR6][R4.64], RZ ;  /* 0x000000ff04007986 */ /* 0x000fe8000c101906 */
[----:B------:R-:W-:Y:S01]  /*2a20*/  STG.E desc[UR6][R2.64], RZ ;  /* 0x000000ff02007986 */ /* 0x000fe2000c101906 */
[----:B------:R-:W-:Y:S05]  /*2a30*/  EXIT ;  /* 0x000000000000794d */ /* 0x000fea0003800000 */
        .weak           $__internal_4_$__cuda_sm20_rcp_rn_f32_slowpath
        .type           $__internal_4_$__cuda_sm20_rcp_rn_f32_slowpath,@function
        .size           $__internal_4_$__cuda_sm20_rcp_rn_f32_slowpath,(.L_x_309 - $__internal_4_$__cuda_sm20_rcp_rn_f32_slowpath)
$__internal_4_$__cuda_sm20_rcp_rn_f32_slowpath:
[----:B------:R-:W0:Y:S02]  /*2a40*/  LDC R0, c[0x0][0x39c] ;  /* 0x0000e700ff007b82 */ /* 0x000e240000000800 */
[----:B0-----:R-:W-:-:S05]  /*2a50*/  IMAD.SHL.U32 R5, R0, 0x2, RZ ;  /* 0x0000000200057824 */ /* 0x001fca00078e00ff */
[----:B------:R-:W-:-:S04]  /*2a60*/  SHF.R.U32.HI R4, RZ, 0x18, R5 ;  /* 0x00000018ff047819 */ /* 0x000fc80000011605 */
[----:B------:R-:W-:-:S13]  /*2a70*/  ISETP.NE.U32.AND P0, PT, R4, RZ, PT ;  /* 0x000000ff0400720c */ /* 0x000fda0003f05070 */
[----:B------:R-:W-:Y:S05]  /*2a80*/  @P0 BRA `(.L_x_96) ;  /* 0x0000000000280947 */ /* 0x000fea0003800000 */
[----:B------:R-:W-:-:S13]  /*2a90*/  ISETP.NE.AND P0, PT, R5, RZ, PT ;  /* 0x000000ff0500720c */ /* 0x000fda0003f05270 */
[----:B------:R2:W3:Y:S01]  /*2aa0*/  @!P0 MUFU.RCP R4, R0 ;  /* 0x0000000000048308 */ /* 0x0004e20000001000 */
[----:B------:R-:W-:Y:S05]  /*2ab0*/  @!P0 BRA `(.L_x_97) ;  /* 0x0000000000a48947 */ /* 0x000fea0003800000 */
[----:B------:R-:W-:-:S04]  /*2ac0*/  FFMA R5, R0, 1.84467440737095516160e+19, RZ ;  /* 0x5f80000000057823 */ /* 0x000fc800000000ff */
[----:B--2---:R-:W3:Y:S02]  /*2ad0*/  MUFU.RCP R0, R5 ;  /* 0x0000000500007308 */ /* 0x004ee40000001000 */
[----:B---3--:R-:W-:-:S04]  /*2ae0*/  FFMA R4, R5, R0, -1 ;  /* 0xbf80000005047423 */ /* 0x008fc80000000000 */
[----:B------:R-:W-:-:S04]  /*2af0*/  FADD.FTZ R7, -R4, -RZ ;  /* 0x800000ff04077221 */ /* 0x000fc80000010100 */
[----:B------:R-:W-:-:S04]  /*2b00*/  FFMA R0, R0, R7, R0 ;  /* 0x0000000700007223 */ /* 0x000fc80000000000 */
[----:B------:R-:W-:Y:S01]  /*2b10*/  FFMA R4, R0, 1.84467440737095516160e+19, RZ ;  /* 0x5f80000000047823 */ /* 0x000fe200000000ff */
[----:B------:R-:W-:Y:S06]  /*2b20*/  BRA `(.L_x_97) ;  /* 0x0000000000887947 */ /* 0x000fec0003800000 */
.L_x_96:
[----:B------:R-:W-:-:S05]  /*2b30*/  VIADD R5, R4, 0xffffff03 ;  /* 0xffffff0304057836 */ /* 0x000fca0000000000 */
[----:B------:R-:W-:-:S13]  /*2b40*/  ISETP.GT.U32.AND P0, PT, R5, 0x1, PT ;  /* 0x000000010500780c */ /* 0x000fda0003f04070 */
[----:B------:R-:W-:Y:S05]  /*2b50*/  @P0 BRA `(.L_x_98) ;  /* 0x0000000000780947 */ /* 0x000fea0003800000 */
[----:B------:R-:W-:Y:S01]  /*2b60*/  LOP3.LUT R6, R0, 0x7fffff, RZ, 0xc0, !PT ;  /* 0x007fffff00067812 */ /* 0x000fe200078ec0ff */
[----:B------:R-:W-:-:S03]  /*2b70*/  IMAD.MOV.U32 R12, RZ, RZ, 0x3 ;  /* 0x00000003ff0c7424 */ /* 0x000fc600078e00ff */
[----:B------:R-:W-:Y:S02]  /*2b80*/  LOP3.LUT R6, R6, 0x3f800000, RZ, 0xfc, !PT ;  /* 0x3f80000006067812 */ /* 0x000fe400078efcff */
[----:B------:R-:W-:Y:S02]  /*2b90*/  SHF.L.U32 R11, R12, R5, RZ ;  /* 0x000000050c0b7219 */ /* 0x000fe400000006ff */
[----:B------:R-:W0:Y:S02]  /*2ba0*/  MUFU.RCP R7, R6 ;  /* 0x0000000600077308 */ /* 0x000e240000001000 */
        /* <DEDUP_REMOVED lines=8> */
[----:B------:R-:W-:-:S03]  /*2c30*/  LOP3.LUT R6, R11, R10, RZ, 0xc0, !PT ;  /* 0x0000000a0b067212 */ /* 0x000fc600078ec0ff */
[----:B------:R-:W-:Y:S01]  /*2c40*/  IMAD.MOV R7, RZ, RZ, -R7 ;  /* 0x000000ffff077224 */ /* 0x000fe200078e0a07 */
[----:B------:R-:W-:-:S04]  /*2c50*/  SHF.R.U32.HI R6, RZ, R5, R6 ;  /* 0x00000005ff067219 */ /* 0x000fc80000011606 */
[----:B------:R-:W-:Y:S02]  /*2c60*/  LOP3.LUT P1, RZ, R7, R5, R10, 0xf8, !PT ;  /* 0x0000000507ff7212 */ /* 0x000fe4000782f80a */
[C---:B------:R-:W-:Y:S02]  /*2c70*/  LOP3.LUT P0, RZ, R6.reuse, 0x1, RZ, 0xc0, !PT ;  /* 0x0000000106ff7812 */ /* 0x040fe4000780c0ff */
[----:B------:R-:W-:-:S04]  /*2c80*/  LOP3.LUT P2, RZ, R6, 0x2, RZ, 0xc0, !PT ;  /* 0x0000000206ff7812 */ /* 0x000fc8000784c0ff */
[----:B------:R-:W-:Y:S02]  /*2c90*/  PLOP3.LUT P0, PT, P0, P1, P2, 0xe0, 0x0 ;  /* 0x000000000000781c */ /* 0x000fe40000703c20 */
[----:B------:R-:W-:Y:S02]  /*2ca0*/  LOP3.LUT P1, RZ, R0, 0x7fffff, RZ, 0xc0, !PT ;  /* 0x007fffff00ff7812 */ /* 0x000fe4000782c0ff */
[----:B------:R-:W-:-:S05]  /*2cb0*/  SEL R5, RZ, 0x1, !P0 ;  /* 0x00000001ff057807 */ /* 0x000fca0004000000 */
[----:B------:R-:W-:-:S05]  /*2cc0*/  IMAD.MOV R5, RZ, RZ, -R5 ;  /* 0x000000ffff057224 */ /* 0x000fca00078e0a05 */
[----:B------:R-:W-:Y:S01]  /*2cd0*/  ISETP.GE.AND P0, PT, R5, RZ, PT ;  /* 0x000000ff0500720c */ /* 0x000fe20003f06270 */
[----:B------:R-:W-:-:S05]  /*2ce0*/  VIADD R5, R4, 0xffffff04 ;  /* 0xffffff0404057836 */ /* 0x000fca0000000000 */
[----:B------:R-:W-:-:S07]  /*2cf0*/  SHF.R.U32.HI R5, RZ, R5, R10 ;  /* 0x00000005ff057219 */ /* 0x000fce000001160a */
[----:B------:R-:W-:-:S04]  /*2d00*/  @!P0 VIADD R5, R5, 0x1 ;  /* 0x0000000105058836 */ /* 0x000fc80000000000 */
[----:B------:R-:W-:-:S05]  /*2d10*/  @!P1 IMAD.SHL.U32 R5, R5, 0x2, RZ ;  /* 0x0000000205059824 */ /* 0x000fca00078e00ff */
[----:B------:R-:W-:Y:S01]  /*2d20*/  LOP3.LUT R4, R5, 0x80000000, R0, 0xf8, !PT ;  /* 0x8000000005047812 */ /* 0x000fe200078ef800 */
[----:B------:R-:W-:Y:S06]  /*2d30*/  BRA `(.L_x_97) ;  /* 0x0000000000047947 */ /* 0x000fec0003800000 */
.L_x_98:
[----:B------:R0:W1:Y:S02]  /*2d40*/  MUFU.RCP R4, R0 ;  /* 0x0000000000047308 */ /* 0x0000640000001000 */
.L_x_97:
[----:B-1-3--:R-:W-:Y:S02]  /*2d50*/  IMAD.MOV.U32 R9, RZ, RZ, R4 ;  /* 0x000000ffff097224 */ /* 0x00afe400078e0004 */
[----:B------:R-:W-:Y:S02]  /*2d60*/  IMAD.MOV.U32 R4, RZ, RZ, R2 ;  /* 0x000000ffff047224 */ /* 0x000fe400078e0002 */
[----:B------:R-:W-:-:S04]  /*2d70*/  IMAD.MOV.U32 R5, RZ, RZ, 0x0 ;  /* 0x00000000ff057424 */ /* 0x000fc800078e00ff */
[----:B0-2---:R-:W-:Y:S05]  /*2d80*/  RET.REL.NODEC R4 `(_Z14dropoutForwardPfS_S_ify) ;  /* 0xffffffd0049c7950 */ /* 0x005fea0003c3ffff */
.L_x_99:
        /* <DEDUP_REMOVED lines=15> */
.L_x_309:


//--------------------- .text._Z16batchNormForwardPfS_S_S_S_S_iif --------------------------
	.section	.text._Z16batchNormForwardPfS_S_S_S_S_iif,"ax",@progbits
	.align	128
        .global         _Z16batchNormForwardPfS_S_S_S_S_iif
        .type           _Z16batchNormForwardPfS_S_S_S_S_iif,@function
        .size           _Z16batchNormForwardPfS_S_S_S_S_iif,(.L_x_311 - _Z16batchNormForwardPfS_S_S_S_S_iif)
        .other          _Z16batchNormForwardPfS_S_S_S_S_iif,@"STO_CUDA_ENTRY STV_DEFAULT"
_Z16batchNormForwardPfS_S_S_S_S_iif:
.text._Z16batchNormForwardPfS_S_S_S_S_iif:
[----:B------:R-:W-:Y:S01]  /*0000*/  LDC R1, c[0x0][0x37c] ;  /* 0x0000df00ff017b82 */ /* 0x000fe20000000800 */
[----:B------:R-:W0:Y:S07]  /*0010*/  S2R R3, SR_TID.X ;  /* 0x0000000000037919 */ /* 0x000e2e0000002100 */
[----:B------:R-:W0:Y:S08]  /*0020*/  S2UR UR4, SR_CTAID.X ;  /* 0x00000000000479c3 */ /* 0x000e300000002500 */
[----:B------:R-:W0:Y:S08]  /*0030*/  LDC R6, c[0x0][0x360] ;  /* 0x0000d800ff067b82 */ /* 0x000e300000000800 */
[----:B------:R-:W1:Y:S01]  /*0040*/  LDC R19, c[0x0][0x3b4] ;  /* 0x0000ed00ff137b82 */ /* 0x000e620000000800 */
[----:B0-----:R-:W-:-:S05]  /*0050*/  IMAD R6, R6, UR4, R3 ;  /* 0x0000000406067c24 */ /* 0x001fca000f8e0203 */
[----:B-1----:R-:W-:-:S13]  /*0060*/  ISETP.GE.AND P0, PT, R6, R19, PT ;  /* 0x000000130600720c */ /* 0x002fda0003f06270 */
[----:B------:R-:W-:Y:S05]  /*0070*/  @P0 EXIT ;  /* 0x000000000000094d */ /* 0x000fea0003800000 */
[----:B------:R-:W0:Y:S01]  /*0080*/  LDCU UR7, c[0x0][0x3b0] ;  /* 0x00007600ff0777ac */ /* 0x000e220008000800 */
[----:B------:R-:W-:Y:S01]  /*0090*/  HFMA2 R7, -RZ, RZ, 0, 0 ;  /* 0x00000000ff077431 */ /* 0x000fe200000001ff */
[----:B------:R-:W1:Y:S01]  /*00a0*/  LDCU.64 UR8, c[0x0][0x358] ;  /* 0x00006b00ff0877ac */ /* 0x000e620008000a00 */
[----:B0-----:R-:W-:-:S09]  /*00b0*/  UISETP.GE.AND UP0, UPT, UR7, 0x1, UPT ;  /* 0x000000010700788c */ /* 0x001fd2000bf06270 */
[----:B-1----:R-:W-:Y:S05]  /*00c0*/  BRA.U !UP0, `(.L_x_100) ;  /* 0x0000000508f87547 */ /* 0x002fea000b800000 */
[----:B------:R-:W-:Y:S01]  /*00d0*/  UISETP.GE.U32.AND UP2, UPT, UR7, 0x10, UPT ;  /* 0x000000100700788c */ /* 0x000fe2000bf46070 */
[----:B------:R-:W-:Y:S01]  /*00e0*/  MOV R7, RZ ;  /* 0x000000ff00077202 */ /* 0x000fe20000000f00 */
[----:B------:R-:W-:Y:S01]  /*00f0*/  ULOP3.LUT UR5, UR7, 0xf, URZ, 0xc0, !UPT ;  /* 0x0000000f07057892 */ /* 0x000fe2000f8ec0ff */
[----:B------:R-:W-:-:S03]  /*0100*/  UMOV UR4, URZ ;  /* 0x000000ff00047c82 */ /* 0x000fc60008000000 */
[----:B------:R-:W-:-:S03]  /*0110*/  UISETP.NE.AND UP1, UPT, UR5, URZ, UPT ;  /* 0x000000ff0500728c */ /* 0x000fc6000bf25270 */
[----:B------:R-:W-:Y:S08]  /*0120*/  BRA.U !UP2, `(.L_x_101) ;  /* 0x000000010ae47547 */ /* 0x000ff0000b800000 */
[----:B------:R-:W-:Y:S01]  /*0130*/  ULOP3.LUT UR4, UR7, 0x7ffffff0, URZ, 0xc0, !UPT ;  /* 0x7ffffff007047892 */ /* 0x000fe2000f8ec0ff */
[----:B------:R-:W-:Y:S02]  /*0140*/  MOV R7, RZ ;  /* 0x000000ff00077202 */ /* 0x000fe40000000f00 */
[----:B------:R-:W-:Y:S01]  /*0150*/  MOV R0, R6 ;  /* 0x0000000600007202 */ /* 0x000fe20000000f00 */
[----:B------:R-:W-:-:S12]  /*0160*/  UIADD3 UR6, UPT, UPT, -UR4, URZ, URZ ;  /* 0x000000ff04067290 */ /* 0x000fd8000fffe1ff */
.L_x_102:
[----:B------:R-:W0:Y:S02]  /*0170*/  LDC.64 R4, c[0x0][0x380] ;  /* 0x0000e000ff047b82 */ /* 0x000e240000000a00 */
[----:B0-----:R-:W-:-:S05]  /*0180*/  IMAD.WIDE R4, R0, 0x4, R4 ;  /* 0x0000000400047825 */ /* 0x001fca00078e0204 */
[----:B------:R-:W2:Y:S01]  /*0190*/  LDG.E R24, desc[UR8][R4.64] ;  /* 0x0000000804187981 */ /* 0x000ea2000c1e1900 */
[----:B------:R-:W-:-:S05]  /*01a0*/  IMAD.WIDE R8, R19, 0x4, R4 ;  /* 0x0000000413087825 */ /* 0x000fca00078e0204 */
[----:B------:R0:W3:Y:S01]  /*01b0*/  LDG.E R23, desc[UR8][R8.64] ;  /* 0x0000000808177981 */ /* 0x0000e2000c1e1900 */
[----:B------:R-:W-:-:S05]  /*01c0*/  IMAD.WIDE R10, R19, 0x4, R8 ;  /* 0x00000004130a7825 */ /* 0x000fca00078e0208 */
[----:B------:R1:W4:Y:S01]  /*01d0*/  LDG.E R22, desc[UR8][R10.64] ;  /* 0x000000080a167981 */ /* 0x000322000c1e1900 */
[----:B------:R-:W-:-:S05]  /*01e0*/  IMAD.WIDE R14, R19, 0x4, R10 ;  /* 0x00000004130e7825 */ /* 0x000fca00078e020a */
[----:B------:R-:W5:Y:S01]  /*01f0*/  LDG.E R21, desc[UR8][R14.64] ;  /* 0x000000080e157981 */ /* 0x000f62000c1e1900 */
[----:B------:R-:W-:-:S05]  /*0200*/  IMAD.WIDE R16, R19, 0x4, R14 ;  /* 0x0000000413107825 */ /* 0x000fca00078e020e */
[----:B------:R-:W5:Y:S01]  /*0210*/  LDG.E R20, desc[UR8][R16.64] ;  /* 0x0000000810147981 */ /* 0x000f62000c1e1900 */
[----:B------:R-:W-:-:S05]  /*0220*/  IMAD.WIDE R2, R19, 0x4, R16 ;  /* 0x0000000413027825 */ /* 0x000fca00078e0210 */
[----:B------:R1:W5:Y:S01]  /*0230*/  LDG.E R18, desc[UR8][R2.64] ;  /* 0x0000000802127981 */ /* 0x000362000c1e1900 */
[----:B------:R-:W-:-:S05]  /*0240*/  IMAD.WIDE R26, R19, 0x4, R2 ;  /* 0x00000004131a7825 */ /* 0x000fca00078e0202 */
[----:B------:R1:W5:Y:S01]  /*0250*/  LDG.E R25, desc[UR8][R26.64] ;  /* 0x000000081a197981 */ /* 0x000362000c1e1900 */
[----:B------:R-:W-:-:S05]  /*0260*/  IMAD.WIDE R12, R19, 0x4, R26 ;  /* 0x00000004130c7825 */ /* 0x000fca00078e021a */
[----:B------:R1:W5:Y:S01]  /*0270*/  LDG.E R28, desc[UR8][R12.64] ;  /* 0x000000080c1c7981 */ /* 0x000362000c1e1900 */
[----:B0-----:R-:W-:-:S04]  /*0280*/  IMAD.WIDE R8, R19, 0x4, R12 ;  /* 0x0000000413087825 */ /* 0x001fc800078e020c */
[C---:B-1----:R-:W-:Y:S02]  /*0290*/  IMAD.WIDE R10, R19.reuse, 0x4, R8 ;  /* 0x00000004130a7825 */ /* 0x042fe400078e0208 */
[----:B------:R-:W5:Y:S02]  /*02a0*/  LDG.E R8, desc[UR8][R8.64] ;  /* 0x0000000808087981 */ /* 0x000f64000c1e1900 */
[C---:B------:R-:W-:Y:S02]  /*02b0*/  IMAD.WIDE R2, R19.reuse, 0x4, R10 ;  /* 0x0000000413027825 */ /* 0x040fe400078e020a */
[----:B------:R-:W5:Y:S02]  /*02c0*/  LDG.E R10, desc[UR8][R10.64] ;  /* 0x000000080a0a7981 */ /* 0x000f64000c1e1900 */
[C---:B------:R-:W-:Y:S02]  /*02d0*/  IMAD.WIDE R4, R19.reuse, 0x4, R2 ;  /* 0x0000000413047825 */ /* 0x040fe400078e0202 */
[----:B------:R-:W5:Y:S02]  /*02e0*/  LDG.E R29, desc[UR8][R2.64] ;  /* 0x00000008021d7981 */ /* 0x000f64000c1e1900 */
[----:B------:R-:W-:-:S02]  /*02f0*/  IMAD.WIDE R14, R19, 0x4, R4 ;  /* 0x00000004130e7825 */ /* 0x000fc400078e0204 */
[----:B------:R-:W5:Y:S02]  /*0300*/  LDG.E R4, desc[UR8][R4.64] ;  /* 0x0000000804047981 */ /* 0x000f64000c1e1900 */
[C---:B------:R-:W-:Y:S02]  /*0310*/  IMAD.WIDE R16, R19.reuse, 0x4, R14 ;  /* 0x0000000413107825 */ /* 0x040fe400078e020e */
[----:B------:R-:W5:Y:S02]  /*0320*/  LDG.E R14, desc[UR8][R14.64] ;  /* 0x000000080e0e7981 */ /* 0x000f64000c1e1900 */
[C---:B------:R-:W-:Y:S02]  /*0330*/  IMAD.WIDE R26, R19.reuse, 0x4, R16 ;  /* 0x00000004131a7825 */ /* 0x040fe400078e0210 */
[----:B------:R-:W5:Y:S02]  /*0340*/  LDG.E R16, desc[UR8][R16.64] ;  /* 0x0000000810107981 */ /* 0x000f64000c1e1900 */
[----:B------:R-:W-:-:S02]  /*0350*/  IMAD.WIDE R12, R19, 0x4, R26 ;  /* 0x00000004130c7825 */ /* 0x000fc400078e021a */
[----:B------:R-:W5:Y:S04]  /*0360*/  LDG.E R26, desc[UR8][R26.64] ;  /* 0x000000081a1a7981 */ /* 0x000f68000c1e1900 */
[----:B------:R-:W5:Y:S01]  /*0370*/  LDG.E R12, desc[UR8][R12.64] ;  /* 0x000000080c0c7981 */ /* 0x000f62000c1e1900 */
[----:B------:R-:W-:-:S04]  /*0380*/  UIADD3 UR6, UPT, UPT, UR6, 0x10, URZ ;  /* 0x0000001006067890 */ /* 0x000fc8000fffe0ff */
[----:B------:R-:W-:Y:S01]  /*0390*/  UISETP.NE.AND UP2, UPT, UR6, URZ, UPT ;  /* 0x000000ff0600728c */ /* 0x000fe2000bf45270 */
[----:B------:R-:W-:Y:S01]  /*03a0*/  LEA R0, R19, R0, 0x4 ;  /* 0x0000000013007211 */ /* 0x000fe200078e20ff */
        /* <DEDUP_REMOVED lines=17> */
.L_x_101:
[----:B------:R-:W-:Y:S05]  /*04c0*/  BRA.U !UP1, `(.L_x_100) ;  /* 0x0000000109f87547 */ /* 0x000fea000b800000 */
[----:B------:R-:W-:Y:S02]  /*04d0*/  UISETP.GE.U32.AND UP1, UPT, UR5, 0x8, UPT ;  /* 0x000000080500788c */ /* 0x000fe4000bf26070 */
[----:B------:R-:W-:-:S04]  /*04e0*/  ULOP3.LUT UR6, UR7, 0x7, URZ, 0xc0, !UPT ;  /* 0x0000000707067892 */ /* 0x000fc8000f8ec0ff */
[----:B------:R-:W-:-:S03]  /*04f0*/  UISETP.NE.AND UP2, UPT, UR6, URZ, UPT ;  /* 0x000000ff0600728c */ /* 0x000fc6000bf45270 */
[----:B------:R-:W-:Y:S08]  /*0500*/  BRA.U !UP1, `(.L_x_103) ;  /* 0x00000001096c7547 */ /* 0x000ff0000b800000 */
[----:B------:R-:W0:Y:S01]  /*0510*/  LDC.64 R2, c[0x0][0x380] ;  /* 0x0000e000ff027b82 */ /* 0x000e220000000a00 */
[----:B------:R-:W-:-:S04]  /*0520*/  IMAD R5, R19, UR4, R6 ;  /* 0x0000000413057c24 */ /* 0x000fc8000f8e0206 */
[----:B0-----:R-:W-:-:S04]  /*0530*/  IMAD.WIDE R2, R5, 0x4, R2 ;  /* 0x0000000405027825 */ /* 0x001fc800078e0202 */
[C---:B------:R-:W-:Y:S02]  /*0540*/  IMAD.WIDE R4, R19.reuse, 0x4, R2 ;  /* 0x0000000413047825 */ /* 0x040fe400078e0202 */
[----:B------:R-:W2:Y:S02]  /*0550*/  LDG.E R2, desc[UR8][R2.64] ;  /* 0x0000000802027981 */ /* 0x000ea4000c1e1900 */
[C---:B------:R-:W-:Y:S02]  /*0560*/  IMAD.WIDE R8, R19.reuse, 0x4, R4 ;  /* 0x0000000413087825 */ /* 0x040fe400078e0204 */
[----:B------:R-:W3:Y:S02]  /*0570*/  LDG.E R5, desc[UR8][R4.64] ;  /* 0x0000000804057981 */ /* 0x000ee4000c1e1900 */
[C---:B------:R-:W-:Y:S02]  /*0580*/  IMAD.WIDE R10, R19.reuse, 0x4, R8 ;  /* 0x00000004130a7825 */ /* 0x040fe400078e0208 */
[----:B------:R-:W4:Y:S02]  /*0590*/  LDG.E R9, desc[UR8][R8.64] ;  /* 0x0000000808097981 */ /* 0x000f24000c1e1900 */
        /* <DEDUP_REMOVED lines=18> */
.L_x_103:
        /* <DEDUP_REMOVED lines=12> */
[----:B------:R-:W-:Y:S02]  /*0780*/  IMAD.WIDE R10, R19, 0x4, R8 ;  /* 0x00000004130a7825 */ /* 0x000fe400078e0208 */
[----:B------:R-:W4:Y:S04]  /*0790*/  LDG.E R8, desc[UR8][R8.64] ;  /* 0x0000000808087981 */ /* 0x000f28000c1e1900 */
[----:B------:R-:W5:Y:S01]  /*07a0*/  LDG.E R10, desc[UR8][R10.64] ;  /* 0x000000080a0a7981 */ /* 0x000f62000c1e1900 */
[----:B------:R-:W-:Y:S01]  /*07b0*/  UIADD3 UR4, UPT, UPT, UR4, 0x4, URZ ;  /* 0x0000000404047890 */ /* 0x000fe2000fffe0ff */
[----:B--2---:R-:W-:-:S04]  /*07c0*/  FADD R7, R7, R2 ;  /* 0x0000000207077221 */ /* 0x004fc80000000000 */
[----:B---3--:R-:W-:-:S04]  /*07d0*/  FADD R7, R7, R4 ;  /* 0x0000000407077221 */ /* 0x008fc80000000000 */
[----:B----4-:R-:W-:-:S04]  /*07e0*/  FADD R7, R7, R8 ;  /* 0x0000000807077221 */ /* 0x010fc80000000000 */
[----:B-----5:R-:W-:-:S07]  /*07f0*/  FADD R7, R7, R10 ;  /* 0x0000000a07077221 */ /* 0x020fce0000000000 */
.L_x_104:
[----:B------:R-:W-:Y:S05]  /*0800*/  BRA.U !UP2, `(.L_x_100) ;  /* 0x000000010a287547 */ /* 0x000fea000b800000 */
[----:B------:R-:W0:Y:S01]  /*0810*/  LDC.64 R4, c[0x0][0x380] ;  /* 0x0000e000ff047b82 */ /* 0x000e220000000a00 */
[----:B------:R-:W-:Y:S01]  /*0820*/  IMAD R0, R19, UR4, R6 ;  /* 0x0000000413007c24 */ /* 0x000fe2000f8e0206 */
[----:B------:R-:W-:-:S12]  /*0830*/  UIADD3 UR5, UPT, UPT, -UR5, URZ, URZ ;  /* 0x000000ff05057290 */ /* 0x000fd8000fffe1ff */
.L_x_105:
[----:B0-----:R-:W-:-:S06]  /*0840*/  IMAD.WIDE R2, R0, 0x4, R4 ;  /* 0x0000000400027825 */ /* 0x001fcc00078e0204 */
[----:B------:R-:W2:Y:S01]  /*0850*/  LDG.E R2, desc[UR8][R2.64] ;  /* 0x0000000802027981 */ /* 0x000ea2000c1e1900 */
[----:B------:R-:W-:Y:S01]  /*0860*/  UIADD3 UR5, UPT, UPT, UR5, 0x1, URZ ;  /* 0x0000000105057890 */ /* 0x000fe2000fffe0ff */
[----:B------:R-:W-:-:S03]  /*0870*/  IADD3 R0, PT, PT, R0, R19, RZ ;  /* 0x0000001300007210 */ /* 0x000fc60007ffe0ff */
[----:B------:R-:W-:Y:S01]  /*0880*/  UISETP.NE.AND UP1, UPT, UR5, URZ, UPT ;  /* 0x000000ff0500728c */ /* 0x000fe2000bf25270 */
[----:B--2---:R-:W-:-:S08]  /*0890*/  FADD R7, R2, R7 ;  /* 0x0000000702077221 */ /* 0x004fd00000000000 */
[----:B------:R-:W-:Y:S05]  /*08a0*/  BRA.U UP1, `(.L_x_105) ;  /* 0xfffffffd01e47547 */ /* 0x000fea000b83ffff */
.L_x_100:
        /* <DEDUP_REMOVED lines=11> */
[----:B------:R-:W-:Y:S02]  /*0960*/  MOV R0, R4 ;  /* 0x0000000400007202 */ /* 0x000fe40000000f00 */
[----:B------:R-:W-:-:S07]  /*0970*/  MOV R22, 0x990 ;  /* 0x0000099000167802 */ /* 0x000fce0000000f00 */
[----:B------:R-:W-:Y:S05]  /*0980*/  CALL.REL.NOINC `($__internal_6_$__cuda_sm3x_div_rn_noftz_f32_slowpath) ;  /* 0x0000002400b87944 */ /* 0x000fea0003c00000 */
.L_x_107:
[----:B------:R-:W-:Y:S05]  /*0990*/  BSYNC.RECONVERGENT B2 ;  /* 0x0000000000027941 */ /* 0x000fea0003800200 */
.L_x_106:
[----:B------:R-:W0:Y:S01]  /*09a0*/  LDC.64 R18, c[0x0][0x390] ;  /* 0x0000e400ff127b82 */ /* 0x000e220000000a00 */
[----:B------:R-:W-:Y:S02]  /*09b0*/  HFMA2 R14, -RZ, RZ, 0, 0 ;  /* 0x00000000ff0e7431 */ /* 0x000fe400000001ff */
[----:B0-----:R-:W-:-:S05]  /*09c0*/  IMAD.WIDE R18, R6, 0x4, R18 ;  /* 0x0000000406127825 */ /* 0x001fca00078e0212 */
[----:B------:R0:W-:Y:S01]  /*09d0*/  STG.E desc[UR8][R18.64], R0 ;  /* 0x0000000012007986 */ /* 0x0001e2000c101908 */
[----:B------:R-:W-:Y:S05]  /*09e0*/  BRA.U !UP0, `(.L_x_108) ;  /* 0x0000000908807547 */ /* 0x000fea000b800000 */
[----:B------:R-:W1:Y:S01]  /*09f0*/  LDCU UR5, c[0x0][0x3b0] ;  /* 0x00007600ff0577ac */ /* 0x000e620008000800 */
[----:B------:R-:W-:Y:S01]  /*0a00*/  MOV R14, RZ ;  /* 0x000000ff000e7202 */ /* 0x000fe20000000f00 */
[----:B------:R-:W-:Y:S01]  /*0a10*/  UMOV UR4, URZ ;  /* 0x000000ff00047c82 */ /* 0x000fe20008000000 */
[----:B-1----:R-:W-:Y:S02]  /*0a20*/  UISETP.GE.U32.AND UP0, UPT, UR5, 0x10, UPT ;  /* 0x000000100500788c */ /* 0x002fe4000bf06070 */
[----:B------:R-:W-:-:S04]  /*0a30*/  ULOP3.LUT UR7, UR5, 0xf, URZ, 0xc0, !UPT ;  /* 0x0000000f05077892 */ /* 0x000fc8000f8ec0ff */
[----:B------:R-:W-:-:S03]  /*0a40*/  UISETP.NE.AND UP1, UPT, UR7, URZ, UPT ;  /* 0x000000ff0700728c */ /* 0x000fc6000bf25270 */
[----:B------:R-:W-:Y:S08]  /*0a50*/  BRA.U !UP0, `(.L_x_109) ;  /* 0x0000000508287547 */ /* 0x000ff0000b800000 */
[----:B------:R-:W-:Y:S01]  /*0a60*/  ULOP3.LUT UR4, UR5, 0x7ffffff0, URZ, 0xc0, !UPT ;  /* 0x7ffffff005047892 */ /* 0x000fe2000f8ec0ff */
[----:B------:R-:W-:Y:S02]  /*0a70*/  MOV R14, RZ ;  /* 0x000000ff000e7202 */ /* 0x000fe40000000f00 */
[----:B------:R-:W-:Y:S01]  /*0a80*/  MOV R2, R6 ;  /* 0x0000000600027202 */ /* 0x000fe20000000f00 */
[----:B------:R-:W-:-:S12]  /*0a90*/  UIADD3 UR6, UPT, UPT, -UR4, URZ, URZ ;  /* 0x000000ff04067290 */ /* 0x000fd8000fffe1ff */
.L_x_110:
[----:B------:R-:W1:Y:S08]  /*0aa0*/  LDC.64 R16, c[0x0][0x380] ;  /* 0x0000e000ff107b82 */ /* 0x000e700000000a00 */
[----:B------:R-:W2:Y:S01]  /*0ab0*/  LDC R5, c[0x0][0x3b4] ;  /* 0x0000ed00ff057b82 */ /* 0x000ea20000000800 */
[----:B-1----:R-:W-:-:S05]  /*0ac0*/  IMAD.WIDE R16, R2, 0x4, R16 ;  /* 0x0000000402107825 */ /* 0x002fca00078e0210 */
[----:B------:R1:W3:Y:S01]  /*0ad0*/  LDG.E R3, desc[UR8][R16.64] ;  /* 0x0000000810037981 */ /* 0x0002e2000c1e1900 */
[----:B--2---:R-:W-:-:S04]  /*0ae0*/  IMAD.WIDE R12, R5, 0x4, R16 ;  /* 0x00000004050c7825 */ /* 0x004fc800078e0210 */
[C---:B------:R-:W-:Y:S02]  /*0af0*/  IMAD.WIDE R10, R5.reuse, 0x4, R12 ;  /* 0x00000004050a7825 */ /* 0x040fe400078e020c */
[----:B------:R-:W2:Y:S02]  /*0b00*/  LDG.E R12, desc[UR8][R12.64] ;  /* 0x000000080c0c7981 */ /* 0x000ea4000c1e1900 */
[C---:B------:R-:W-:Y:S02]  /*0b10*/  IMAD.WIDE R8, R5.reuse, 0x4, R10 ;  /* 0x0000000405087825 */ /* 0x040fe400078e020a */
[----:B------:R-:W4:Y:S02]  /*0b20*/  LDG.E R10, desc[UR8][R10.64] ;  /* 0x000000080a0a7981 */ /* 0x000f24000c1e1900 */
[C---:B------:R-:W-:Y:S02]  /*0b30*/  IMAD.WIDE R26, R5.reuse, 0x4, R8 ;  /* 0x00000004051a7825 */ /* 0x040fe400078e0208 */
[----:B------:R-:W5:Y:S02]  /*0b40*/  LDG.E R8, desc[UR8][R8.64] ;  /* 0x0000000808087981 */ /* 0x000f64000c1e1900 */
[----:B------:R-:W-:-:S02]  /*0b50*/  IMAD.WIDE R24, R5, 0x4, R26 ;  /* 0x0000000405187825 */ /* 0x000fc400078e021a */
[----:B------:R-:W5:Y:S02]  /*0b60*/  LDG.E R27, desc[UR8][R26.64] ;  /* 0x000000081a1b7981 */ /* 0x000f64000c1e1900 */
[C---:B------:R-:W-:Y:S02]  /*0b70*/  IMAD.WIDE R22, R5.reuse, 0x4, R24 ;  /* 0x0000000405167825 */ /* 0x040fe400078e0218 */
[----:B------:R-:W5:Y:S04]  /*0b80*/  LDG.E R15, desc[UR8][R24.64] ;  /* 0x00000008180f7981 */ /* 0x000f68000c1e1900 */
[----:B------:R0:W5:Y:S01]  /*0b90*/  LDG.E R13, desc[UR8][R22.64] ;  /* 0x00000008160d7981 */ /* 0x000162000c1e1900 */
[----:B------:R-:W-:-:S05]  /*0ba0*/  IMAD.WIDE R20, R5, 0x4, R22 ;  /* 0x0000000405147825 */ /* 0x000fca00078e0216 */
[----:B------:R-:W5:Y:S01]  /*0bb0*/  LDG.E R11, desc[UR8][R20.64] ;  /* 0x00000008140b7981 */ /* 0x000f62000c1e1900 */
[----:B------:R-:W-:-:S05]  /*0bc0*/  IMAD.WIDE R28, R5, 0x4, R20 ;  /* 0x00000004051c7825 */ /* 0x000fca00078e0214 */
[----:B------:R-:W5:Y:S01]  /*0bd0*/  LDG.E R9, desc[UR8][R28.64] ;  /* 0x000000081c097981 */ /* 0x000f62000c1e1900 */
[----:B-1----:R-:W-:-:S05]  /*0be0*/  IMAD.WIDE R16, R5, 0x4, R28 ;  /* 0x0000000405107825 */ /* 0x002fca00078e021c */
[----:B------:R1:W5:Y:S01]  /*0bf0*/  LDG.E R7, desc[UR8][R16.64] ;  /* 0x0000000810077981 */ /* 0x000362000c1e1900 */
[----:B0-----:R-:W-:-:S05]  /*0c00*/  IMAD.WIDE R22, R5, 0x4, R16 ;  /* 0x0000000405167825 */ /* 0x001fca00078e0210 */
[----:B------:R-:W5:Y:S01]  /*0c10*/  LDG.E R26, desc[UR8][R22.64] ;  /* 0x00000008161a7981 */ /* 0x000f62000c1e1900 */
[----:B-1----:R-:W-:-:S04]  /*0c20*/  IMAD.WIDE R16, R5, 0x4, R22 ;  /* 0x0000000405107825 */ /* 0x002fc800078e0216 */
[C---:B------:R-:W-:Y:S02]  /*0c30*/  IMAD.WIDE R20, R5.reuse, 0x4, R16 ;  /* 0x0000000405147825 */ /* 0x040fe400078e0210 */
[----:B------:R-:W5:Y:S02]  /*0c40*/  LDG.E R17, desc[UR8][R16.64] ;  /* 0x0000000810117981 */ /* 0x000f64000c1e1900 */
[C---:B------:R-:W-:Y:S02]  /*0c50*/  IMAD.WIDE R24, R5.reuse, 0x4, R20 ;  /* 0x0000000405187825 */ /* 0x040fe400078e0214 */
[----:B------:R-:W5:Y:S04]  /*0c60*/  LDG.E R23, desc[UR8][R20.64] ;  /* 0x0000000814177981 */ /* 0x000f68000c1e1900 */
[----:B------:R0:W5:Y:S02]  /*0c70*/  LDG.E R21, desc[UR8][R24.64] ;  /* 0x0000000818157981 */ /* 0x000164000c1e1900 */
[----:B0-----:R-:W-:-:S05]  /*0c80*/  IMAD.WIDE R24, R5, 0x4, R24 ;  /* 0x0000000405187825 */ /* 0x001fca00078e0218 */
[----:B------:R-:W5:Y:S01]  /*0c90*/  LDG.E R20, desc[UR8][R24.64] ;  /* 0x0000000818147981 */ /* 0x000f62000c1e1900 */
[----:B------:R-:W-:-:S06]  /*0ca0*/  IMAD.WIDE R28, R5, 0x4, R24 ;  /* 0x00000004051c7825 */ /* 0x000fcc00078e0218 */
[----:B------:R-:W5:Y:S01]  /*0cb0*/  LDG.E R29, desc[UR8][R28.64] ;  /* 0x000000081c1d7981 */ /* 0x000f62000c1e1900 */
[----:B------:R-:W-:-:S04]  /*0cc0*/  UIADD3 UR6, UPT, UPT, UR6, 0x10, URZ ;  /* 0x0000001006067890 */ /* 0x000fc8000fffe0ff */
[----:B------:R-:W-:Y:S01]  /*0cd0*/  UISETP.NE.AND UP0, UPT, UR6, URZ, UPT ;  /* 0x000000ff0600728c */ /* 0x000fe2000bf05270 */
[----:B------:R-:W-:Y:S01]  /*0ce0*/  LEA R2, R5, R2, 0x4 ;  /* 0x0000000205027211 */ /* 0x000fe200078e20ff */
[----:B---3--:R-:W-:-:S04]  /*0cf0*/  FADD R3, R3, -R0 ;  /* 0x8000000003037221 */ /* 0x008fc80000000000 */
[----:B------:R-:W-:Y:S01]  /*0d00*/  FFMA R3, R3, R3, R14 ;  /* 0x0000000303037223 */ /* 0x000fe2000000000e */
[----:B--2---:R-:W-:-:S04]  /*0d10*/  FADD R12, R12, -R0 ;  /* 0x800000000c0c7221 */ /* 0x004fc80000000000 */
[----:B------:R-:W-:Y:S01]  /*0d20*/  FFMA R3, R12, R12, R3 ;  /* 0x0000000c0c037223 */ /* 0x000fe20000000003 */
[----:B----4-:R-:W-:-:S04]  /*0d30*/  FADD R10, R10, -R0 ;  /* 0x800000000a0a7221 */ /* 0x010fc80000000000 */
[----:B------:R-:W-:Y:S01]  /*0d40*/  FFMA R3, R10, R10, R3 ;  /* 0x0000000a0a037223 */ /* 0x000fe20000000003 */
[----:B-----5:R-:W-:-:S04]  /*0d50*/  FADD R8, R8, -R0 ;  /* 0x8000000008087221 */ /* 0x020fc80000000000 */
        /* <DEDUP_REMOVED lines=25> */
[----:B------:R-:W-:Y:S06]  /*0ef0*/  BRA.U UP0, `(.L_x_110) ;  /* 0xfffffff900e87547 */ /* 0x000fec000b83ffff */
.L_x_109:
[----:B------:R-:W-:Y:S05]  /*0f00*/  BRA.U !UP1, `(.L_x_108) ;  /* 0x0000000509387547 */ /* 0x000fea000b800000 */
[----:B------:R-:W-:Y:S02]  /*0f10*/  UISETP.GE.U32.AND UP0, UPT, UR7, 0x8, UPT ;  /* 0x000000080700788c */ /* 0x000fe4000bf06070 */
[----:B------:R-:W-:-:S04]  /*0f20*/  ULOP3.LUT UR6, UR5, 0x7, URZ, 0xc0, !UPT ;  /* 0x0000000705067892 */ /* 0x000fc8000f8ec0ff */
[----:B------:R-:W-:-:S03]  /*0f30*/  UISETP.NE.AND UP1, UPT, UR6, URZ, UPT ;  /* 0x000000ff0600728c */ /* 0x000fc6000bf25270 */
[----:B------:R-:W-:Y:S08]  /*0f40*/  BRA.U !UP0, `(.L_x_111) ;  /* 0x0000000108907547 */ /* 0x000ff0000b800000 */
[----:B------:R-:W1:Y:S08]  /*0f50*/  LDC R3, c[0x0][0x3b4] ;  /* 0x0000ed00ff037b82 */ /* 0x000e700000000800 */
[----:B------:R-:W2:Y:S01]  /*0f60*/  LDC.64 R10, c[0x0][0x380] ;  /* 0x0000e000ff0a7b82 */ /* 0x000ea20000000a00 */
[----:B-1----:R-:W-:-:S04]  /*0f70*/  IMAD R5, R3, UR4, R6 ;  /* 0x0000000403057c24 */ /* 0x002fc8000f8e0206 */
[----:B--2---:R-:W-:-:S04]  /*0f80*/  IMAD.WIDE R10, R5, 0x4, R10 ;  /* 0x00000004050a7825 */ /* 0x004fc800078e020a */
        /* <DEDUP_REMOVED lines=13> */
[----:B------:R1:W5:Y:S04]  /*1060*/  LDG.E R5, desc[UR8][R8.64] ;  /* 0x0000000808057981 */ /* 0x000368000c1e1900 */
        /* <DEDUP_REMOVED lines=10> */
[----:B-1----:R-:W-:-:S04]  /*1110*/  FADD R8, R23, -R0 ;  /* 0x8000000017087221 */ /* 0x002fc80000000000 */
[----:B------:R-:W-:Y:S01]  /*1120*/  FFMA R11, R8, R8, R11 ;  /* 0x00000008080b7223 */ /* 0x000fe2000000000b */
[----:B0-----:R-:W-:-:S04]  /*1130*/  FADD R2, R25, -R0 ;  /* 0x8000000019027221 */ /* 0x001fc80000000000 */
[----:B------:R-:W-:Y:S01]  /*1140*/  FFMA R11, R2, R2, R11 ;  /* 0x00000002020b7223 */ /* 0x000fe2000000000b */
[----:B------:R-:W-:-:S04]  /*1150*/  FADD R2, R5, -R0 ;  /* 0x8000000005027221 */ /* 0x000fc80000000000 */
[----:B------:R-:W-:Y:S01]  /*1160*/  FFMA R11, R2, R2, R11 ;  /* 0x00000002020b7223 */ /* 0x000fe2000000000b */
[----:B------:R-:W-:-:S04]  /*1170*/  FADD R14, R3, -R0 ;  /* 0x80000000030e7221 */ /* 0x000fc80000000000 */
[----:B------:R-:W-:-:S07]  /*1180*/  FFMA R14, R14, R14, R11 ;  /* 0x0000000e0e0e7223 */ /* 0x000fce000000000b */
.L_x_111:
        /* <DEDUP_REMOVED lines=24> */
[----:B------:R-:W-:-:S07]  /*1310*/  FFMA R14, R14, R14, R5 ;  /* 0x0000000e0e0e7223 */ /* 0x000fce0000000005 */
.L_x_112:
[----:B------:R-:W-:Y:S05]  /*1320*/  BRA.U !UP1, `(.L_x_108) ;  /* 0x0000000109307547 */ /* 0x000fea000b800000 */
[----:B------:R-:W1:Y:S01]  /*1330*/  LDC R10, c[0x0][0x3b4] ;  /* 0x0000ed00ff0a7b82 */ /* 0x000e620000000800 */
[----:B------:R-:W-:-:S07]  /*1340*/  UIADD3 UR5, UPT, UPT, -UR5, URZ, URZ ;  /* 0x000000ff05057290 */ /* 0x000fce000fffe1ff */
[----:B------:R-:W2:Y:S01]  /*1350*/  LDC.64 R8, c[0x0][0x380] ;  /* 0x0000e000ff087b82 */ /* 0x000ea20000000a00 */
[----:B-1----:R-:W-:-:S07]  /*1360*/  IMAD R5, R10, UR4, R6 ;  /* 0x000000040a057c24 */ /* 0x002fce000f8e0206 */
.L_x_113:
[----:B--2---:R-:W-:-:S06]  /*1370*/  IMAD.WIDE R2, R5, 0x4, R8 ;  /* 0x0000000405027825 */ /* 0x004fcc00078e0208 */
[----:B------:R-:W2:Y:S01]  /*1380*/  LDG.E R3, desc[UR8][R2.64] ;  /* 0x0000000802037981 */ /* 0x000ea2000c1e1900 */
[----:B------:R-:W-:Y:S01]  /*1390*/  UIADD3 UR5, UPT, UPT, UR5, 0x1, URZ ;  /* 0x0000000105057890 */ /* 0x000fe2000fffe0ff */
[----:B------:R-:W-:-:S03]  /*13a0*/  IADD3 R5, PT, PT, R5, R10, RZ ;  /* 0x0000000a05057210 */ /* 0x000fc60007ffe0ff */
[----:B------:R-:W-:Y:S01]  /*13b0*/  UISETP.NE.AND UP0, UPT, UR5, URZ, UPT ;  /* 0x000000ff0500728c */ /* 0x000fe2000bf05270 */
[----:B--2---:R-:W-:-:S04]  /*13c0*/  FADD R7, R3, -R0 ;  /* 0x8000000003077221 */ /* 0x004fc80000000000 */
[----:B------:R-:W-:-:S04]  /*13d0*/  FFMA R14, R7, R7, R14 ;  /* 0x00000007070e7223 */ /* 0x000fc8000000000e */
[----:B------:R-:W-:Y:S05]  /*13e0*/  BRA.U UP0, `(.L_x_113) ;  /* 0xfffffffd00e07547 */ /* 0x000fea000b83ffff */
.L_x_108:
[----:B------:R-:W1:Y:S01]  /*13f0*/  MUFU.RCP R3, R4 ;  /* 0x0000000400037308 */ /* 0x000e620000001000 */
[----:B0-----:R-:W0:Y:S01]  /*1400*/  LDC R0, c[0x0][0x3b0] ;  /* 0x0000ec00ff007b82 */ /* 0x001e220000000800 */
[----:B------:R-:W-:Y:S06]  /*1410*/  BSSY.RECONVERGENT B2, `(.L_x_114) ;  /* 0x000000d000027945 */ /* 0x000fec0003800200 */
[----:B------:R-:W2:Y:S01]  /*1420*/  FCHK P0, R14, R4 ;  /* 0x000000040e007302 */ /* 0x000ea20000000000 */
[----:B-1----:R-:W-:-:S04]  /*1430*/  FFMA R2, -R4, R3, 1 ;  /* 0x3f80000004027423 */ /* 0x002fc80000000103 */
[----:B------:R-:W-:-:S04]  /*1440*/  FFMA R3, R3, R2, R3 ;  /* 0x0000000203037223 */ /* 0x000fc80000000003 */
[----:B------:R-:W-:Y:S01]  /*1450*/  FFMA R5, R3, R14, RZ ;  /* 0x0000000e03057223 */ /* 0x000fe200000000ff */
[----:B0-----:R-:W-:-:S03]  /*1460*/  ISETP.GE.AND P2, PT, R0, 0x1, PT ;  /* 0x000000010000780c */ /* 0x001fc60003f46270 */
[----:B------:R-:W-:-:S04]  /*1470*/  FFMA R0, -R4, R5, R14 ;  /* 0x0000000504007223 */ /* 0x000fc8000000010e */
[----:B------:R-:W-:Y:S01]  /*1480*/  FFMA R0, R3, R0, R5 ;  /* 0x0000000003007223 */ /* 0x000fe20000000005 */
[----:B--2---:R-:W-:Y:S06]  /*1490*/  @!P0 BRA `(.L_x_115) ;  /* 0x0000000000108947 */ /* 0x004fec0003800000 */
[----:B------:R-:W-:Y:S02]  /*14a0*/  MOV R3, R14 ;  /* 0x0000000e00037202 */ /* 0x000fe40000000f00 */
[----:B------:R-:W-:Y:S02]  /*14b0*/  MOV R0, R4 ;  /* 0x0000000400007202 */ /* 0x000fe40000000f00 */
[----:B------:R-:W-:-:S07]  /*14c0*/  MOV R22, 0x14e0 ;  /* 0x000014e000167802 */ /* 0x000fce0000000f00 */
[----:B------:R-:W-:Y:S05]  /*14d0*/  CALL.REL.NOINC `($__internal_6_$__cuda_sm3x_div_rn_noftz_f32_slowpath) ;  /* 0x0000001800e47944 */ /* 0x000fea0003c00000 */
.L_x_115:
[----:B------:R-:W-:Y:S05]  /*14e0*/  BSYNC.RECONVERGENT B2 ;  /* 0x0000000000027941 */ /* 0x000fea0003800200 */
.L_x_114:
[----:B------:R-:W0:Y:S01]  /*14f0*/  LDC.64 R2, c[0x0][0x398] ;  /* 0x0000e600ff027b82 */ /* 0x000e220000000a00 */
[----:B------:R-:W1:Y:S01]  /*1500*/  LDCU UR4, c[0x0][0x3b8] ;  /* 0x00007700ff0477ac */ /* 0x000e620008000800 */
[----:B------:R-:W-:Y:S01]  /*1510*/  BSSY.RECONVERGENT B0, `(.L_x_116) ;  /* 0x000000f000007945 */ /* 0x000fe20003800200 */
[----:B-1----:R-:W-:-:S04]  /*1520*/  FADD R5, R0, UR4 ;  /* 0x0000000400057e21 */ /* 0x002fc80008000000 */
[----:B------:R1:W2:Y:S01]  /*1530*/  MUFU.RSQ R8, R5 ;  /* 0x0000000500087308 */ /* 0x0002a20000001400 */
[----:B0-----:R-:W-:Y:S01]  /*1540*/  IMAD.WIDE R2, R6, 0x4, R2 ;  /* 0x0000000406027825 */ /* 0x001fe200078e0202 */
[----:B------:R-:W-:-:S04]  /*1550*/  IADD3 R4, PT, PT, R5, -0xd000000, RZ ;  /* 0xf300000005047810 */ /* 0x000fc80007ffe0ff */
[----:B------:R1:W-:Y:S01]  /*1560*/  STG.E desc[UR8][R2.64], R0 ;  /* 0x0000000002007986 */ /* 0x0003e2000c101908 */
[----:B------:R-:W-:-:S13]  /*1570*/  ISETP.GT.U32.AND P0, PT, R4, 0x727fffff, PT ;  /* 0x727fffff0400780c */ /* 0x000fda0003f04070 */
[----:B-12---:R-:W-:Y:S05]  /*1580*/  @!P0 BRA `(.L_x_117) ;  /* 0x00000000000c8947 */ /* 0x006fea0003800000 */
[----:B------:R-:W-:-:S07]  /*1590*/  MOV R8, 0x15b0 ;  /* 0x000015b000087802 */ /* 0x000fce0000000f00 */
[----:B------:R-:W-:Y:S05]  /*15a0*/  CALL.REL.NOINC `($__internal_5_$__cuda_sm20_sqrt_rn_f32_slowpath) ;  /* 0x0000001800507944 */ /* 0x000fea0003c00000 */
[----:B------:R-:W-:Y:S05]  /*15b0*/  BRA `(.L_x_118) ;  /* 0x0000000000107947 */ /* 0x000fea0003800000 */
.L_x_117:
[----:B------:R-:W-:Y:S01]  /*15c0*/  FMUL.FTZ R26, R5, R8 ;  /* 0x00000008051a7220 */ /* 0x000fe20000410000 */
[----:B------:R-:W-:-:S03]  /*15d0*/  FMUL.FTZ R0, R8, 0.5 ;  /* 0x3f00000008007820 */ /* 0x000fc60000410000 */
[----:B------:R-:W-:-:S04]  /*15e0*/  FFMA R3, -R26, R26, R5 ;  /* 0x0000001a1a037223 */ /* 0x000fc80000000105 */
[----:B------:R-:W-:-:S07]  /*15f0*/  FFMA R26, R3, R0, R26 ;  /* 0x00000000031a7223 */ /* 0x000fce000000001a */
.L_x_118:
[----:B------:R-:W-:Y:S05]  /*1600*/  BSYNC.RECONVERGENT B0 ;  /* 0x0000000000007941 */ /* 0x000fea0003800200 */
.L_x_116:
[----:B------:R-:W-:Y:S05]  /*1610*/  @!P2 EXIT ;  /* 0x000000000000a94d */ /* 0x000fea0003800000 */
[----:B------:R-:W0:Y:S01]  /*1620*/  LDCU UR5, c[0x0][0x3b0] ;  /* 0x00007600ff0577ac */ /* 0x000e220008000800 */
[----:B------:R-:W1:Y:S01]  /*1630*/  LDC.64 R16, c[0x0][0x3a0] ;  /* 0x0000e800ff107b82 */ /* 0x000e620000000a00 */
[----:B------:R-:W-:-:S07]  /*1640*/  UMOV UR4, URZ ;  /* 0x000000ff00047c82 */ /* 0x000fce0008000000 */
[----:B------:R-:W2:Y:S01]  /*1650*/  LDC.64 R14, c[0x0][0x3a8] ;  /* 0x0000ea00ff0e7b82 */ /* 0x000ea20000000a00 */
[----:B0-----:R-:W-:Y:S02]  /*1660*/  UISETP.GE.U32.AND UP0, UPT, UR5, 0x8, UPT ;  /* 0x000000080500788c */ /* 0x001fe4000bf06070 */
[----:B------:R-:W-:Y:S01]  /*1670*/  ULOP3.LUT UR6, UR5, 0x7, URZ, 0xc0, !UPT ;  /* 0x0000000705067892 */ /* 0x000fe2000f8ec0ff */
[----:B-1----:R-:W-:-:S04]  /*1680*/  IMAD.WIDE R16, R6, 0x4, R16 ;  /* 0x0000000406107825 */ /* 0x002fc800078e0210 */
[----:B--2---:R-:W-:Y:S02]  /*1690*/  IMAD.WIDE R14, R6, 0x4, R14 ;  /* 0x00000004060e7825 */ /* 0x004fe400078e020e */
[----:B------:R-:W-:Y:S05]  /*16a0*/  BRA.U !UP0, `(.L_x_119) ;  /* 0x0000000d08047547 */ /* 0x000fea000b800000 */
[----:B------:R-:W0:Y:S01]  /*16b0*/  LDC R5, c[0x0][0x3b4] ;  /* 0x0000ed00ff057b82 */ /* 0x000e220000000800 */
[----:B------:R-:W-:Y:S01]  /*16c0*/  ULOP3.LUT UR4, UR5, 0x7ffffff8, URZ, 0xc0, !UPT ;  /* 0x7ffffff805047892 */ /* 0x000fe2000f8ec0ff */
[----:B------:R-:W-:-:S03]  /*16d0*/  MOV R4, R6 ;  /* 0x0000000600047202 */ /* 0x000fc60000000f00 */
[----:B------:R-:W-:-:S03]  /*16e0*/  UIADD3 UR5, UPT, UPT, -UR4, URZ, URZ ;  /* 0x000000ff04057290 */ /* 0x000fc6000fffe1ff */
[----:B------:R-:W1:Y:S08]  /*16f0*/  LDC.64 R12, c[0x0][0x380] ;  /* 0x0000e000ff0c7b82 */ /* 0x000e700000000a00 */
[----:B------:R-:W2:Y:S02]  /*1700*/  LDC.64 R10, c[0x0][0x388] ;  /* 0x0000e200ff0a7b82 */ /* 0x000ea40000000a00 */
.L_x_136:
[----:B-1----:R-:W-:Y:S01]  /*1710*/  IMAD.WIDE R8, R4, 0x4, R12 ;  /* 0x0000000404087825 */ /* 0x002fe200078e020c */
[----:B---3--:R-:W3:Y:S04]  /*1720*/  LDG.E R0, desc[UR8][R18.64] ;  /* 0x0000000812007981 */ /* 0x008ee8000c1e1900 */
[----:B------:R-:W3:Y:S01]  /*1730*/  LDG.E R3, desc[UR8][R8.64] ;  /* 0x0000000808037981 */ /* 0x000ee2000c1e1900 */
[----:B------:R-:W1:Y:S01]  /*1740*/  MUFU.RCP R7, R26 ;  /* 0x0000001a00077308 */ /* 0x000e620000001000 */
[----:B------:R-:W-:Y:S01]  /*1750*/  BSSY.RECONVERGENT B2, `(.L_x_120) ;  /* 0x000000c000027945 */ /* 0x000fe20003800200 */
[----:B-1----:R-:W-:-:S04]  /*1760*/  FFMA R2, R7, -R26, 1 ;  /* 0x3f80000007027423 */ /* 0x002fc8000000081a */
[----:B------:R-:W-:Y:S01]  /*1770*/  FFMA R2, R7, R2, R7 ;  /* 0x0000000207027223 */ /* 0x000fe20000000007 */
[----:B---3--:R-:W-:-:S04]  /*1780*/  FADD R3, R3, -R0 ;  /* 0x8000000003037221 */ /* 0x008fc80000000000 */
[----:B------:R-:W1:Y:S01]  /*1790*/  FCHK P0, R3, R26 ;  /* 0x0000001a03007302 */ /* 0x000e620000000000 */
[----:B------:R-:W-:-:S04]  /*17a0*/  FFMA R7, R3, R2, RZ ;  /* 0x0000000203077223 */ /* 0x000fc800000000ff */
[----:B------:R-:W-:-:S04]  /*17b0*/  FFMA R0, R7, -R26, R3 ;  /* 0x8000001a07007223 */ /* 0x000fc80000000003 */
[----:B------:R-:W-:Y:S01]  /*17c0*/  FFMA R0, R2, R0, R7 ;  /* 0x0000000002007223 */ /* 0x000fe20000000007 */
[----:B-1----:R-:W-:Y:S06]  /*17d0*/  @!P0 BRA `(.L_x_121) ;  /* 0x00000000000c8947 */ /* 0x002fec0003800000 */
[----:B------:R-:W-:Y:S02]  /*17e0*/  MOV R0, R26 ;  /* 0x0000001a00007202 */ /* 0x000fe40000000f00 */
[----:B------:R-:W-:-:S07]  /*17f0*/  MOV R22, 0x1810 ;  /* 0x0000181000167802 */ /* 0x000fce0000000f00 */
[----:B0-2---:R-:W-:Y:S05]  /*1800*/  CALL.REL.NOINC `($__internal_6_$__cuda_sm3x_div_rn_noftz_f32_slowpath) ;  /* 0x0000001800187944 */ /* 0x005fea0003c00000 */
.L_x_121:
[----:B------:R-:W-:Y:S05]  /*1810*/  BSYNC.RECONVERGENT B2 ;  /* 0x0000000000027941 */ /* 0x000fea0003800200 */
.L_x_120:
[----:B------:R-:W3:Y:S04]  /*1820*/  LDG.E R3, desc[UR8][R16.64] ;  /* 0x0000000810037981 */ /* 0x000ee8000c1e1900 */
[----:B------:R-:W3:Y:S01]  /*1830*/  LDG.E R2, desc[UR8][R14.64] ;  /* 0x000000080e027981 */ /* 0x000ee2000c1e1900 */
[----:B--2---:R-:W-:-:S04]  /*1840*/  IMAD.WIDE R20, R4, 0x4, R10 ;  /* 0x0000000404147825 */ /* 0x004fc800078e020a */
[----:B0-----:R-:W-:Y:S01]  /*1850*/  IMAD.WIDE R8, R5, 0x4, R8 ;  /* 0x0000000405087825 */ /* 0x001fe200078e0208 */
[----:B------:R-:W0:Y:S03]  /*1860*/  MUFU.RCP R23, R26 ;  /* 0x0000001a00177308 */ /* 0x000e260000001000 */
[----:B---3--:R-:W-:-:S05]  /*1870*/  FFMA R3, R3, R0, R2 ;  /* 0x0000000003037223 */ /* 0x008fca0000000002 */
[----:B------:R1:W-:Y:S04]  /*1880*/  STG.E desc[UR8][R20.64], R3 ;  /* 0x0000000314007986 */ /* 0x0003e8000c101908 */
[----:B------:R-:W2:Y:S04]  /*1890*/  LDG.E R0, desc[UR8][R8.64] ;  /* 0x0000000808007981 */ /* 0x000ea8000c1e1900 */
[----:B------:R-:W2:Y:S01]  /*18a0*/  LDG.E R7, desc[UR8][R18.64] ;  /* 0x0000000812077981 */ /* 0x000ea2000c1e1900 */
[----:B0-----:R-:W-:Y:S01]  /*18b0*/  FFMA R2, R23, -R26, 1 ;  /* 0x3f80000017027423 */ /* 0x001fe2000000081a */
[----:B------:R-:W-:Y:S01]  /*18c0*/  BSSY.RECONVERGENT B2, `(.L_x_122) ;  /* 0x000000c000027945 */ /* 0x000fe20003800200 */
[----:B--2---:R-:W-:-:S02]  /*18d0*/  FADD R22, R0, -R7 ;  /* 0x8000000700167221 */ /* 0x004fc40000000000 */
[----:B------:R-:W-:Y:S02]  /*18e0*/  FFMA R0, R23, R2, R23 ;  /* 0x0000000217007223 */ /* 0x000fe40000000017 */
[----:B------:R-:W0:Y:S02]  /*18f0*/  FCHK P0, R22, R26 ;  /* 0x0000001a16007302 */ /* 0x000e240000000000 */
[----:B------:R-:W-:-:S04]  /*1900*/  FFMA R7, R0, R22, RZ ;  /* 0x0000001600077223 */ /* 0x000fc800000000ff */
[----:B------:R-:W-:-:S04]  /*1910*/  FFMA R2, R7, -R26, R22 ;  /* 0x8000001a07027223 */ /* 0x000fc80000000016 */
[----:B------:R-:W-:Y:S01]  /*1920*/  FFMA R0, R0, R2, R7 ;  /* 0x0000000200007223 */ /* 0x000fe20000000007 */
[----:B01----:R-:W-:Y:S06]  /*1930*/  @!P0 BRA `(.L_x_123) ;  /* 0x0000000000108947 */ /* 0x003fec0003800000 */
[----:B------:R-:W-:Y:S02]  /*1940*/  MOV R3, R22 ;  /* 0x0000001600037202 */ /* 0x000fe40000000f00 */
[----:B------:R-:W-:Y:S02]  /*1950*/  MOV R0, R26 ;  /* 0x0000001a00007202 */ /* 0x000fe40000000f00 */
[----:B------:R-:W-:-:S07]  /*1960*/  MOV R22, 0x1980 ;  /* 0x0000198000167802 */ /* 0x000fce0000000f00 */
[----:B------:R-:W-:Y:S05]  /*1970*/  CALL.REL.NOINC `($__internal_6_$__cuda_sm3x_div_rn_noftz_f32_slowpath) ;  /* 0x0000001400bc7944 */ /* 0x000fea0003c00000 */
.L_x_123:
[----:B------:R-:W-:Y:S05]  /*1980*/  BSYNC.RECONVERGENT B2 ;  /* 0x0000000000027941 */ /* 0x000fea0003800200 */
.L_x_122:
[----:B------:R-:W2:Y:S04]  /*1990*/  LDG.E R3, desc[UR8][R16.64] ;  /* 0x0000000810037981 */ /* 0x000ea8000c1e1900 */
[----:B------:R-:W2:Y:S01]  /*19a0*/  LDG.E R2, desc[UR8][R14.64] ;  /* 0x000000080e027981 */ /* 0x000ea2000c1e1900 */
[----:B------:R-:W-:-:S04]  /*19b0*/  IMAD.WIDE R20, R5, 0x4, R20 ;  /* 0x0000000405147825 */ /* 0x000fc800078e0214 */
[----:B------:R-:W-:Y:S01]  /*19c0*/  IMAD.WIDE R8, R5, 0x4, R8 ;  /* 0x0000000405087825 */ /* 0x000fe200078e0208 */
[----:B------:R-:W0:Y:S03]  /*19d0*/  MUFU.RCP R23, R26 ;  /* 0x0000001a00177308 */ /* 0x000e260000001000 */
[----:B--2---:R-:W-:-:S05]  /*19e0*/  FFMA R3, R3, R0, R2 ;  /* 0x0000000003037223 */ /* 0x004fca0000000002 */
        /* <DEDUP_REMOVED lines=16> */
.L_x_125:
[----:B------:R-:W-:Y:S05]  /*1af0*/  BSYNC.RECONVERGENT B2 ;  /* 0x0000000000027941 */ /* 0x000fea0003800200 */
.L_x_124:
        /* <DEDUP_REMOVED lines=22> */
.L_x_127:
[----:B------:R-:W-:Y:S05]  /*1c60*/  BSYNC.RECONVERGENT B2 ;  /* 0x0000000000027941 */ /* 0x000fea0003800200 */
.L_x_126:
        /* <DEDUP_REMOVED lines=22> */
.L_x_129:
[----:B------:R-:W-:Y:S05]  /*1dd0*/  BSYNC.RECONVERGENT B2 ;  /* 0x0000000000027941 */ /* 0x000fea0003800200 */
.L_x_128:
        /* <DEDUP_REMOVED lines=22> */
.L_x_131:
[----:B------:R-:W-:Y:S05]  /*1f40*/  BSYNC.RECONVERGENT B2 ;  /* 0x0000000000027941 */ /* 0x000fea0003800200 */
.L_x_130:
        /* <DEDUP_REMOVED lines=22> */
.L_x_133:
[----:B------:R-:W-:Y:S05]  /*20b0*/  BSYNC.RECONVERGENT B2 ;  /* 0x0000000000027941 */ /* 0x000fea0003800200 */
.L_x_132:
        /* <DEDUP_REMOVED lines=9> */
[C---:B0-----:R-:W-:Y:S01]  /*2150*/  FFMA R0, R23.reuse, -R26, 1 ;  /* 0x3f80000017007423 */ /* 0x041fe2000000081a */
[----:B------:R-:W-:Y:S03]  /*2160*/  BSSY.RECONVERGENT B2, `(.L_x_134) ;  /* 0x000000c000027945 */ /* 0x000fe60003800200 */
[----:B------:R-:W-:Y:S01]  /*2170*/  FFMA R0, R23, R0, R23 ;  /* 0x0000000017007223 */ /* 0x000fe20000000017 */
[----:B--2---:R-:W-:-:S04]  /*2180*/  FADD R22, R8, -R7 ;  /* 0x8000000708167221 */ /* 0x004fc80000000000 */
[----:B------:R-:W0:Y:S01]  /*2190*/  FCHK P0, R22, R26 ;  /* 0x0000001a16007302 */ /* 0x000e220000000000 */
        /* <DEDUP_REMOVED lines=8> */
.L_x_135:
[----:B------:R-:W-:Y:S05]  /*2220*/  BSYNC.RECONVERGENT B2 ;  /* 0x0000000000027941 */ /* 0x000fea0003800200 */
.L_x_134:
[----:B------:R-:W2:Y:S04]  /*2230*/  LDG.E R3, desc[UR8][R16.64] ;  /* 0x0000000810037981 */ /* 0x000ea8000c1e1900 */
[----:B------:R-:W2:Y:S01]  /*2240*/  LDG.E R2, desc[UR8][R14.64] ;  /* 0x000000080e027981 */ /* 0x000ea2000c1e1900 */
[C---:B------:R-:W-:Y:S01]  /*2250*/  IMAD.WIDE R20, R5.reuse, 0x4, R20 ;  /* 0x0000000405147825 */ /* 0x040fe200078e0214 */
[----:B------:R-:W-:Y:S01]  /*2260*/  UIADD3 UR5, UPT, UPT, UR5, 0x8, URZ ;  /* 0x0000000805057890 */ /* 0x000fe2000fffe0ff */
[----:B------:R-:W-:-:S03]  /*2270*/  LEA R4, R5, R4, 0x3 ;  /* 0x0000000405047211 */ /* 0x000fc600078e18ff */
[----:B------:R-:W-:Y:S01]  /*2280*/  UISETP.NE.AND UP0, UPT, UR5, URZ, UPT ;  /* 0x000000ff0500728c */ /* 0x000fe2000bf05270 */
[----:B--2---:R-:W-:-:S05]  /*2290*/  FFMA R3, R3, R0, R2 ;  /* 0x0000000003037223 */ /* 0x004fca0000000002 */
[----:B------:R3:W-:Y:S03]  /*22a0*/  STG.E desc[UR8][R20.64], R3 ;  /* 0x0000000314007986 */ /* 0x0007e6000c101908 */
[----:B------:R-:W-:Y:S05]  /*22b0*/  BRA.U UP0, `(.L_x_136) ;  /* 0xfffffff500147547 */ /* 0x000fea000b83ffff */
.L_x_119:
[----:B------:R-:W-:-:S13]  /*22c0*/  ISETP.NE.AND P0, PT, RZ, UR6, PT ;  /* 0x00000006ff007c0c */ /* 0x000fda000bf05270 */
[----:B------:R-:W-:Y:S05]  /*22d0*/  @!P0 EXIT ;  /* 0x000000000000894d */ /* 0x000fea0003800000 */
[----:B------:R-:W0:Y:S01]  /*22e0*/  LDCU UR5, c[0x0][0x3b0] ;  /* 0x00007600ff0577ac */ /* 0x000e220008000800 */
[----:B------:R-:W-:Y:S02]  /*22f0*/  UISETP.GE.U32.AND UP0, UPT, UR6, 0x4, UPT ;  /* 0x000000040600788c */ /* 0x000fe4000bf06070 */
[----:B0-----:R-:W-:-:S07]  /*2300*/  ULOP3.LUT UR5, UR5, 0x3, URZ, 0xc0, !UPT ;  /* 0x0000000305057892 */ /* 0x001fce000f8ec0ff */
[----:B------:R-:W-:Y:S05]  /*2310*/  BRA.U !UP0, `(.L_x_137) ;  /* 0x0000000508947547 */ /* 0x000fea000b800000 */
[----:B---3--:R-:W0:Y:S08]  /*2320*/  LDC R3, c[0x0][0x3b4] ;  /* 0x0000ed00ff037b82 */ /* 0x008e300000000800 */
[----:B------:R-:W1:Y:S01]  /*2330*/  LDC.64 R8, c[0x0][0x380] ;  /* 0x0000e000ff087b82 */ /* 0x000e620000000a00 */
[----:B0-----:R-:W-:Y:S02]  /*2340*/  IMAD R4, R3, UR4, R6 ;  /* 0x0000000403047c24 */ /* 0x001fe4000f8e0206 */
[----:B------:R-:W2:Y:S02]  /*2350*/  LDG.E R3, desc[UR8][R18.64] ;  /* 0x0000000812037981 */ /* 0x000ea4000c1e1900 */
[----:B-1----:R-:W-:-:S05]  /*2360*/  IMAD.WIDE R8, R4, 0x4, R8 ;  /* 0x0000000404087825 */ /* 0x002fca00078e0208 */
[----:B------:R-:W2:Y:S01]  /*2370*/  LDG.E R0, desc[UR8][R8.64] ;  /* 0x0000000808007981 */ /* 0x000ea2000c1e1900 */
[----:B------:R-:W0:Y:S01]  /*2380*/  MUFU.RCP R7, R26 ;  /* 0x0000001a00077308 */ /* 0x000e220000001000 */
[----:B------:R-:W-:Y:S01]  /*2390*/  BSSY.RECONVERGENT B2, `(.L_x_138) ;  /* 0x000000d000027945 */ /* 0x000fe20003800200 */
[----:B0-----:R-:W-:Y:S01]  /*23a0*/  FFMA R2, R7, -R26, 1 ;  /* 0x3f80000007027423 */ /* 0x001fe2000000081a */
[----:B--2---:R-:W-:-:S05]  /*23b0*/  FADD R5, R0, -R3 ;  /* 0x8000000300057221 */ /* 0x004fca0000000000 */
[----:B------:R-:W0:Y:S01]  /*23c0*/  FCHK P0, R5, R26 ;  /* 0x0000001a05007302 */ /* 0x000e220000000000 */
[----:B------:R-:W-:-:S04]  /*23d0*/  FFMA R0, R7, R2, R7 ;  /* 0x0000000207007223 */ /* 0x000fc80000000007 */
[----:B------:R-:W-:-:S04]  /*23e0*/  FFMA R3, R0, R5, RZ ;  /* 0x0000000500037223 */ /* 0x000fc800000000ff */
[----:B------:R-:W-:-:S04]  /*23f0*/  FFMA R2, R3, -R26, R5 ;  /* 0x8000001a03027223 */ /* 0x000fc80000000005 */
[----:B------:R-:W-:Y:S01]  /*2400*/  FFMA R0, R0, R2, R3 ;  /* 0x0000000200007223 */ /* 0x000fe20000000003 */
[----:B0-----:R-:W-:Y:S06]  /*2410*/  @!P0 BRA `(.L_x_139) ;  /* 0x0000000000108947 */ /* 0x001fec0003800000 */
[----:B------:R-:W-:Y:S02]  /*2420*/  MOV R3, R5 ;  /* 0x0000000500037202 */ /* 0x000fe40000000f00 */
[----:B------:R-:W-:Y:S02]  /*2430*/  MOV R0, R26 ;  /* 0x0000001a00007202 */ /* 0x000fe40000000f00 */
[----:B------:R-:W-:-:S07]  /*2440*/  MOV R22, 0x2460 ;  /* 0x0000246000167802 */ /* 0x000fce0000000f00 */
[----:B------:R-:W-:Y:S05]  /*2450*/  CALL.REL.NOINC `($__internal_6_$__cuda_sm3x_div_rn_noftz_f32_slowpath) ;  /* 0x0000000c00047944 */ /* 0x000fea0003c00000 */
.L_x_139:
[----:B------:R-:W-:Y:S05]  /*2460*/  BSYNC.RECONVERGENT B2 ;  /* 0x0000000000027941 */ /* 0x000fea0003800200 */
.L_x_138:
[----:B------:R-:W2:Y:S01]  /*2470*/  LDG.E R5, desc[UR8][R16.64] ;  /* 0x0000000810057981 */ /* 0x000ea2000c1e1900 */
[----:B------:R-:W0:Y:S03]  /*2480*/  LDC.64 R2, c[0x0][0x388] ;  /* 0x0000e200ff027b82 */ /* 0x000e260000000a00 */
[----:B------:R-:W2:Y:S05]  /*2490*/  LDG.E R10, desc[UR8][R14.64] ;  /* 0x000000080e0a7981 */ /* 0x000eaa000c1e1900 */
[----:B------:R-:W1:Y:S02]  /*24a0*/  LDC R11, c[0x0][0x3b4] ;  /* 0x0000ed00ff0b7b82 */ /* 0x000e640000000800 */
[----:B-1----:R-:W-:-:S04]  /*24b0*/  IMAD.WIDE R8, R11, 0x4, R8 ;  /* 0x000000040b087825 */ /* 0x002fc800078e0208 */
[----:B--2---:R-:W-:Y:S01]  /*24c0*/  FFMA R7, R5, R0, R10 ;  /* 0x0000000005077223 */ /* 0x004fe2000000000a */
[----:B0-----:R-:W-:-:S05]  /*24d0*/  IMAD.WIDE R4, R4, 0x4, R2 ;  /* 0x0000000404047825 */ /* 0x001fca00078e0202 */
[----:B------:R0:W-:Y:S04]  /*24e0*/  STG.E desc[UR8][R4.64], R7 ;  /* 0x0000000704007986 */ /* 0x0001e8000c101908 */
[----:B------:R-:W2:Y:S04]  /*24f0*/  LDG.E R3, desc[UR8][R18.64] ;  /* 0x0000000812037981 */ /* 0x000ea8000c1e1900 */
        /* <DEDUP_REMOVED lines=15> */
.L_x_141:
[----:B------:R-:W-:Y:S05]  /*25f0*/  BSYNC.RECONVERGENT B2 ;  /* 0x0000000000027941 */ /* 0x000fea0003800200 */
.L_x_140:
[----:B------:R-:W2:Y:S01]  /*2600*/  LDG.E R3, desc[UR8][R16.64] ;  /* 0x0000000810037981 */ /* 0x000ea2000c1e1900 */
[----:B------:R-:W0:Y:S03]  /*2610*/  LDC R7, c[0x0][0x3b4] ;  /* 0x0000ed00ff077b82 */ /* 0x000e260000000800 */
[----:B------:R-:W2:Y:S01]  /*2620*/  LDG.E R2, desc[UR8][R14.64] ;  /* 0x000000080e027981 */ /* 0x000ea2000c1e1900 */
[----:B0-----:R-:W-:-:S04]  /*2630*/  IMAD.WIDE R4, R7, 0x4, R4 ;  /* 0x0000000407047825 */ /* 0x001fc800078e0204 */
[----:B------:R-:W-:-:S04]  /*2640*/  IMAD.WIDE R8, R7, 0x4, R8 ;  /* 0x0000000407087825 */ /* 0x000fc800078e0208 */
[----:B--2---:R-:W-:-:S05]  /*2650*/  FFMA R3, R3, R0, R2 ;  /* 0x0000000003037223 */ /* 0x004fca0000000002 */
        /* <DEDUP_REMOVED lines=17> */
.L_x_143:
[----:B------:R-:W-:Y:S05]  /*2770*/  BSYNC.RECONVERGENT B2 ;  /* 0x0000000000027941 */ /* 0x000fea0003800200 */
.L_x_142:
        /* <DEDUP_REMOVED lines=23> */
.L_x_145:
[----:B------:R-:W-:Y:S05]  /*28f0*/  BSYNC.RECONVERGENT B2 ;  /* 0x0000000000027941 */ /* 0x000fea0003800200 */
.L_x_144:
[----:B------:R-:W2:Y:S01]  /*2900*/  LDG.E R3, desc[UR8][R16.64] ;  /* 0x0000000810037981 */ /* 0x000ea2000c1e1900 */
[----:B------:R-:W0:Y:S03]  /*2910*/  LDC R7, c[0x0][0x3b4] ;  /* 0x0000ed00ff077b82 */ /* 0x000e260000000800 */
[----:B------:R-:W2:Y:S01]  /*2920*/  LDG.E R2, desc[UR8][R14.64] ;  /* 0x000000080e027981 */ /* 0x000ea2000c1e1900 */
[----:B------:R-:W-:Y:S01]  /*2930*/  UIADD3 UR4, UPT, UPT, UR4, 0x4, URZ ;  /* 0x0000000404047890 */ /* 0x000fe2000fffe0ff */
[----:B0-----:R-:W-:-:S04]  /*2940*/  IMAD.WIDE R4, R7, 0x4, R4 ;  /* 0x0000000407047825 */ /* 0x001fc800078e0204 */
[----:B--2---:R-:W-:-:S05]  /*2950*/  FFMA R3, R3, R0, R2 ;  /* 0x0000000003037223 */ /* 0x004fca0000000002 */
[----:B------:R0:W-:Y:S02]  /*2960*/  STG.E desc[UR8][R4.64], R3 ;  /* 0x0000000304007986 */ /* 0x0001e4000c101908 */
.L_x_137:
[----:B------:R-:W-:-:S13]  /*2970*/  ISETP.NE.AND P0, PT, RZ, UR5, PT ;  /* 0x00000005ff007c0c */ /* 0x000fda000bf05270 */
[----:B------:R-:W-:Y:S05]  /*2980*/  @!P0 EXIT ;  /* 0x000000000000894d */ /* 0x000fea0003800000 */
[----:B------:R-:W-:-:S09]  /*2990*/  UISETP.NE.AND UP0, UPT, UR5, 0x1, UPT ;  /* 0x000000010500788c */ /* 0x000fd2000bf05270 */
[----:B------:R-:W-:Y:S05]  /*29a0*/  BRA.U !UP0, `(.L_x_146) ;  /* 0x0000000108d47547 */ /* 0x000fea000b800000 */
[----:B0--3--:R-:W0:Y:S08]  /*29b0*/  LDC R3, c[0x0][0x3b4] ;  /* 0x0000ed00ff037b82 */ /* 0x009e300000000800 */
        /* <DEDUP_REMOVED lines=19> */
.L_x_148:
[----:B------:R-:W-:Y:S05]  /*2af0*/  BSYNC.RECONVERGENT B2 ;  /* 0x0000000000027941 */ /* 0x000fea0003800200 */
.L_x_147:
        /* <DEDUP_REMOVED lines=24> */
.L_x_150:
[----:B------:R-:W-:Y:S05]  /*2c80*/  BSYNC.RECONVERGENT B2 ;  /* 0x0000000000027941 */ /* 0x000fea0003800200 */
.L_x_149:
[----:B------:R-:W2:Y:S01]  /*2c90*/  LDG.E R3, desc[UR8][R16.64] ;  /* 0x0000000810037981 */ /* 0x000ea2000c1e1900 */
[----:B------:R-:W0:Y:S03]  /*2ca0*/  LDC R7, c[0x0][0x3b4] ;  /* 0x0000ed00ff077b82 */ /* 0x000e260000000800 */
[----:B------:R-:W2:Y:S01]  /*2cb0*/  LDG.E R2, desc[UR8][R14.64] ;  /* 0x000000080e027981 */ /* 0x000ea2000c1e1900 */
[----:B------:R-:W-:Y:S01]  /*2cc0*/  UIADD3 UR4, UPT, UPT, UR4, 0x2, URZ ;  /* 0x0000000204047890 */ /* 0x000fe2000fffe0ff */
[----:B0-----:R-:W-:-:S04]  /*2cd0*/  IMAD.WIDE R4, R7, 0x4, R4 ;  /* 0x0000000407047825 */ /* 0x001fc800078e0204 */
[----:B--2---:R-:W-:-:S05]  /*2ce0*/  FFMA R3, R3, R0, R2 ;  /* 0x0000000003037223 */ /* 0x004fca0000000002 */
[----:B------:R1:W-:Y:S02]  /*2cf0*/  STG.E desc[UR8][R4.64], R3 ;  /* 0x0000000304007986 */ /* 0x0003e4000c101908 */
.L_x_146:
[----:B------:R-:W2:Y:S02]  /*2d00*/  LDC R0, c[0x0][0x3b0] ;  /* 0x0000ec00ff007b82 */ /* 0x000ea40000000800 */
[----:B--2---:R-:W-:-:S04]  /*2d10*/  LOP3.LUT R0, R0, 0x1, RZ, 0xc0, !PT ;  /* 0x0000000100007812 */ /* 0x004fc800078ec0ff */
[----:B------:R-:W-:-:S13]  /*2d20*/  ISETP.NE.U32.AND P0, PT, R0, 0x1, PT ;  /* 0x000000010000780c */ /* 0x000fda0003f05070 */
[----:B------:R-:W-:Y:S05]  /*2d30*/  @P0 EXIT ;  /* 0x000000000000094d */ /* 0x000fea0003800000 */
[----:B01----:R-:W0:Y:S01]  /*2d40*/  LDC R5, c[0x0][0x3b4] ;  /* 0x0000ed00ff057b82 */ /* 0x003e220000000800 */
[----:B------:R-:W2:Y:S07]  /*2d50*/  LDG.E R19, desc[UR8][R18.64] ;  /* 0x0000000812137981 */ /* 0x000eae000c1e1900 */
[----:B---3--:R-:W1:Y:S01]  /*2d60*/  LDC.64 R2, c[0x0][0x380] ;  /* 0x0000e000ff027b82 */ /* 0x008e620000000a00 */
[----:B0-----:R-:W-:-:S04]  /*2d70*/  IMAD R6, R5, UR4, R6 ;  /* 0x0000000405067c24 */ /* 0x001fc8000f8e0206 */
[----:B-1----:R-:W-:-:S06]  /*2d80*/  IMAD.WIDE R2, R6, 0x4, R2 ;  /* 0x0000000406027825 */ /* 0x002fcc00078e0202 */
        /* <DEDUP_REMOVED lines=12> */
[----:B------:R-:W-:-:S07]  /*2e50*/  MOV R22, 0x2e70 ;  /* 0x00002e7000167802 */ /* 0x000fce0000000f00 */
[----:B------:R-:W-:Y:S05]  /*2e60*/  CALL.REL.NOINC `($__internal_6_$__cuda_sm3x_div_rn_noftz_f32_slowpath) ;  /* 0x0000000000807944 */ /* 0x000fea0003c00000 */
.L_x_152:
[----:B------:R-:W-:Y:S05]  /*2e70*/  BSYNC.RECONVERGENT B2 ;  /* 0x0000000000027941 */ /* 0x000fea0003800200 */
.L_x_151:
[----:B------:R-:W2:Y:S01]  /*2e80*/  LDG.E R17, desc[UR8][R16.64] ;  /* 0x0000000810117981 */ /* 0x000ea2000c1e1900 */
[----:B------:R-:W0:Y:S03]  /*2e90*/  LDC.64 R2, c[0x0][0x388] ;  /* 0x0000e200ff027b82 */ /* 0x000e260000000a00 */
[----:B------:R-:W2:Y:S01]  /*2ea0*/  LDG.E R14, desc[UR8][R14.64] ;  /* 0x000000080e0e7981 */ /* 0x000ea2000c1e1900 */
[----:B0-----:R-:W-:-:S04]  /*2eb0*/  IMAD.WIDE R6, R6, 0x4, R2 ;  /* 0x0000000406067825 */ /* 0x001fc800078e0202 */
[----:B--2---:R-:W-:-:S05]  /*2ec0*/  FFMA R5, R17, R0, R14 ;  /* 0x0000000011057223 */ /* 0x004fca000000000e */
[----:B------:R-:W-:Y:S01]  /*2ed0*/  STG.E desc[UR8][R6.64], R5 ;  /* 0x0000000506007986 */ /* 0x000fe2000c101908 */
[----:B------:R-:W-:Y:S05]  /*2ee0*/  EXIT ;  /* 0x000000000000794d */ /* 0x000fea0003800000 */
        .weak           $__internal_5_$__cuda_sm20_sqrt_rn_f32_slowpath
        .type           $__internal_5_$__cuda_sm20_sqrt_rn_f32_slowpath,@function
        .size           $__internal_5_$__cuda_sm20_sqrt_rn_f32_slowpath,($__internal_6_$__cuda_sm3x_div_rn_noftz_f32_slowpath - $__internal_5_$__cuda_sm20_sqrt_rn_f32_slowpath)
$__internal_5_$__cuda_sm20_sqrt_rn_f32_slowpath:
[----:B------:R-:W-:-:S13]  /*2ef0*/  LOP3.LUT P0, RZ, R5, 0x7fffffff, RZ, 0xc0, !PT ;  /* 0x7fffffff05ff7812 */ /* 0x000fda000780c0ff */
[----:B------:R-:W-:Y:S01]  /*2f00*/  @!P0 MOV R2, R5 ;  /* 0x0000000500028202 */ /* 0x000fe20000000f00 */
[----:B------:R-:W-:Y:S06]  /*2f10*/  @!P0 BRA `(.L_x_153) ;  /* 0x0000000000448947 */ /* 0x000fec0003800000 */
[----:B------:R-:W-:Y:S02]  /*2f20*/  FSETP.GEU.FTZ.AND P0, PT, R5, RZ, PT ;  /* 0x000000ff0500720b */ /* 0x000fe40003f1e000 */
[----:B------:R-:W-:-:S11]  /*2f30*/  MOV R0, R5 ;  /* 0x0000000500007202 */ /* 0x000fd60000000f00 */
        /* <DEDUP_REMOVED lines=15> */
.L_x_153:
[----:B------:R-:W-:Y:S01]  /*3030*/  HFMA2 R3, -RZ, RZ, 0, 0 ;  /* 0x00000000ff037431 */ /* 0x000fe200000001ff */
[----:B------:R-:W-:Y:S02]  /*3040*/  MOV R26, R2 ;  /* 0x00000002001a7202 */ /* 0x000fe40000000f00 */
[----:B------:R-:W-:-:S04]  /*3050*/  MOV R2, R8 ;  /* 0x0000000800027202 */ /* 0x000fc80000000f00 */
[----:B------:R-:W-:Y:S05]  /*3060*/  RET.REL.NODEC R2 `(_Z16batchNormForwardPfS_S_S_S_S_iif) ;  /* 0xffffffcc02e47950 */ /* 0x000fea0003c3ffff */
        .weak           $__internal_6_$__cuda_sm3x_div_rn_noftz_f32_slowpath
        .type           $__internal_6_$__cuda_sm3x_div_rn_noftz_f32_slowpath,@function
        .size           $__internal_6_$__cuda_sm3x_div_rn_noftz_f32_slowpath,(.L_x_311 - $__internal_6_$__cuda_sm3x_div_rn_noftz_f32_slowpath)
$__internal_6_$__cuda_sm3x_div_rn_noftz_f32_slowpath:
        /* <DEDUP_REMOVED lines=34> */
.L_x_155:
[----:B------:R-:W-:Y:S01]  /*3290*/  LEA R27, R2, 0xc0800000, 0x17 ;  /* 0xc0800000021b7811 */ /* 0x000fe200078eb8ff */
[----:B------:R-:W-:Y:S01]  /*32a0*/  BSSY.RECONVERGENT B1, `(.L_x_160) ;  /* 0x0000036000017945 */ /* 0x000fe20003800200 */
[----:B------:R-:W-:Y:S02]  /*32b0*/  IADD3 R24, PT, PT, R25, -0x7f, RZ ;  /* 0xffffff8119187810 */ /* 0x000fe40007ffe0ff */
[----:B------:R-:W-:-:S04]  /*32c0*/  IADD3 R27, PT, PT, -R27, R0, RZ ;  /* 0x000000001b1b7210 */ /* 0x000fc80007ffe1ff */
[----:B------:R-:W0:Y:S01]  /*32d0*/  MUFU.RCP R0, R27 ;  /* 0x0000001b00007308 */ /* 0x000e220000001000 */
[----:B------:R-:W-:-:S04]  /*32e0*/  FADD.FTZ R23, -R27, -RZ ;  /* 0x800000ff1b177221 */ /* 0x000fc80000010100 */
[----:B0-----:R-:W-:-:S04]  /*32f0*/  FFMA R25, R0, R23, 1 ;  /* 0x3f80000000197423 */ /* 0x001fc80000000017 */
[----:B------:R-:W-:Y:S01]  /*3300*/  FFMA R25, R0, R25, R0 ;  /* 0x0000001900197223 */ /* 0x000fe20000000000 */
[C---:B------:R-:W-:Y:S01]  /*3310*/  IMAD R0, R24.reuse, -0x800000, R3 ;  /* 0xff80000018007824 */ /* 0x040fe200078e0203 */
[----:B------:R-:W-:-:S03]  /*3320*/  IADD3 R24, PT, PT, R24, 0x7f, -R2 ;  /* 0x0000007f18187810 */ /* 0x000fc60007ffe802 */
[----:B------:R-:W-:Y:S01]  /*3330*/  FFMA R28, R0, R25, RZ ;  /* 0x00000019001c7223 */ /* 0x000fe200000000ff */
[----:B------:R-:W-:-:S03]  /*3340*/  IADD3 R7, PT, PT, R24, R7, RZ ;  /* 0x0000000718077210 */ /* 0x000fc60007ffe0ff */
        /* <DEDUP_REMOVED lines=39> */
.L_x_162:
[----:B------:R-:W-:-:S04]  /*35c0*/  LOP3.LUT R0, R0, 0x80000000, RZ, 0xc0, !PT ;  /* 0x8000000000007812 */ /* 0x000fc800078ec0ff */
[----:B------:R-:W-:Y:S01]  /*35d0*/  LOP3.LUT R0, R0, 0x7f800000, RZ, 0xfc, !PT ;  /* 0x7f80000000007812 */ /* 0x000fe200078efcff */
[----:B------:R-:W-:Y:S06]  /*35e0*/  BRA `(.L_x_163) ;  /* 0x0000000000047947 */ /* 0x000fec0003800000 */
.L_x_161:
[----:B------:R-:W-:-:S07]  /*35f0*/  LEA R0, R7, R0, 0x17 ;  /* 0x0000000007007211 */ /* 0x000fce00078eb8ff */
.L_x_163:
[----:B------:R-:W-:Y:S05]  /*3600*/  BSYNC.RECONVERGENT B1 ;  /* 0x0000000000017941 */ /* 0x000fea0003800200 */
.L_x_160:
[----:B------:R-:W-:Y:S05]  /*3610*/  BRA `(.L_x_164) ;  /* 0x0000000000207947 */ /* 0x000fea0003800000 */
.L_x_159:
[----:B------:R-:W-:-:S04]  /*3620*/  LOP3.LUT R0, R0, 0x80000000, R3, 0x48, !PT ;  /* 0x8000000000007812 */ /* 0x000fc800078e4803 */
[----:B------:R-:W-:Y:S01]  /*3630*/  LOP3.LUT R0, R0, 0x7f800000, RZ, 0xfc, !PT ;  /* 0x7f80000000007812 */ /* 0x000fe200078efcff */
[----:B------:R-:W-:Y:S06]  /*3640*/  BRA `(.L_x_164) ;  /* 0x0000000000147947 */ /* 0x000fec0003800000 */
.L_x_158:
[----:B------:R-:W-:Y:S01]  /*3650*/  LOP3.LUT R0, R0, 0x80000000, R3, 0x48, !PT ;  /* 0x8000000000007812 */ /* 0x000fe200078e4803 */
[----:B------:R-:W-:Y:S06]  /*3660*/  BRA `(.L_x_164) ;  /* 0x00000000000c7947 */ /* 0x000fec0003800000 */
.L_x_157:
[----:B------:R-:W0:Y:S01]  /*3670*/  MUFU.RSQ R0, -QNAN ;  /* 0xffc0000000007908 */ /* 0x000e220000001400 */
[----:B------:R-:W-:Y:S05]  /*3680*/  BRA `(.L_x_164) ;  /* 0x0000000000047947 */ /* 0x000fea0003800000 */
.L_x_156:
[----:B------:R-:W-:-:S07]  /*3690*/  FADD.FTZ R0, R3, R0 ;  /* 0x0000000003007221 */ /* 0x000fce0000010000 */
.L_x_164:
[----:B------:R-:W-:Y:S05]  /*36a0*/  BSYNC.RECONVERGENT B0 ;  /* 0x0000000000007941 */ /* 0x000fea0003800200 */
.L_x_154:
[----:B------:R-:W-:-:S04]  /*36b0*/  HFMA2 R23, -RZ, RZ, 0, 0 ;  /* 0x00000000ff177431 */ /* 0x000fc800000001ff */
[----:B0-----:R-:W-:Y:S05]  /*36c0*/  RET.REL.NODEC R22 `(_Z16batchNormForwardPfS_S_S_S_S_iif) ;  /* 0xffffffc8164c7950 */ /* 0x001fea0003c3ffff */
.L_x_165:
        /* <DEDUP_REMOVED lines=11> */
.L_x_311:


//--------------------- .text._Z16crossEntropyLossPfPiS_ii --------------------------
	.section	.text._Z16crossEntropyLossPfPiS_ii,"ax",@progbits
	.align	128
        .global         _Z16crossEntropyLossPfPiS_ii
        .type           _Z16crossEntropyLossPfPiS_ii,@function
        .size           _Z16crossEntropyLossPfPiS_ii,(.L_x_312 - _Z16crossEntropyLossPfPiS_ii)
        .other          _Z16crossEntropyLossPfPiS_ii,@"STO_CUDA_ENTRY STV_DEFAULT"
_Z16crossEntropyLossPfPiS_ii:
.text._Z16crossEntropyLossPfPiS_ii:
        /* <DEDUP_REMOVED lines=9> */
[----:B------:R-:W1:Y:S01]  /*0090*/  LDCU.64 UR4, c[0x0][0x358] ;  /* 0x00006b00ff0477ac */ /* 0x000e620008000a00 */
[----:B------:R-:W2:Y:S06]  /*00a0*/  LDCU UR7, c[0x0][0x39c] ;  /* 0x00007380ff0777ac */ /* 0x000eac0008000800 */
[----:B------:R-:W3:Y:S01]  /*00b0*/  LDC.64 R4, c[0x0][0x380] ;  /* 0x0000e000ff047b82 */ /* 0x000ee20000000a00 */
[----:B0-----:R-:W-:-:S06]  /*00c0*/  IMAD.WIDE R2, R7, 0x4, R2 ;  /* 0x0000000407027825 */ /* 0x001fcc00078e0202 */
[----:B-1----:R-:W2:Y:S02]  /*00d0*/  LDG.E R2, desc[UR4][R2.64] ;  /* 0x0000000402027981 */ /* 0x002ea4000c1e1900 */
[----:B--2---:R-:W-:-:S04]  /*00e0*/  IMAD R7, R7, UR7, R2 ;  /* 0x0000000707077c24 */ /* 0x004fc8000f8e0202 */
[----:B---3--:R-:W-:-:S06]  /*00f0*/  IMAD.WIDE R4, R7, 0x4, R4 ;  /* 0x0000000407047825 */ /* 0x008fcc00078e0204 */
[----:B------:R0:W2:Y:S01]  /*0100*/  LDG.E R4, desc[UR4][R4.64] ;  /* 0x0000000404047981 */ /* 0x0000a2000c1e1900 */
[----:B------:R-:W-:Y:S01]  /*0110*/  IMAD.MOV.U32 R9, RZ, RZ, 0x3e055027 ;  /* 0x3e055027ff097424 */ /* 0x000fe200078e00ff */
[----:B------:R-:W-:Y:S01]  /*0120*/  BSSY.RECONVERGENT B0, `(.L_x_166) ;  /* 0x0000022000007945 */ /* 0x000fe20003800200 */
[----:B0-----:R-:W-:Y:S02]  /*0130*/  I2FP.F32.S32 R5, UR6 ;  /* 0x0000000600057c45 */ /* 0x001fe40008201400 */
[----:B--2---:R-:W-:Y:S02]  /*0140*/  FMNMX R6, R4, 1.0000000116860974231e-07, !PT ;  /* 0x33d6bf9504067809 */ /* 0x004fe40007800000 */
[----:B------:R-:W0:Y:S02]  /*0150*/  MUFU.RCP R4, R5 ;  /* 0x0000000500047308 */ /* 0x000e240000001000 */
[C---:B------:R-:W-:Y:S01]  /*0160*/  ISETP.GT.U32.AND P0, PT, R6.reuse, 0x7f7fffff, PT ;  /* 0x7f7fffff0600780c */ /* 0x040fe20003f04070 */
[----:B------:R-:W-:-:S05]  /*0170*/  VIADD R0, R6, 0xc0d55555 ;  /* 0xc0d5555506007836 */ /* 0x000fca0000000000 */
[----:B------:R-:W-:-:S05]  /*0180*/  LOP3.LUT R7, R0, 0xff800000, RZ, 0xc0, !PT ;  /* 0xff80000000077812 */ /* 0x000fca00078ec0ff */
[----:B------:R-:W-:-:S04]  /*0190*/  IMAD.IADD R0, R6, 0x1, -R7 ;  /* 0x0000000106007824 */ /* 0x000fc800078e0a07 */
[----:B------:R-:W-:Y:S01]  /*01a0*/  FADD R2, R0, -1 ;  /* 0xbf80000000027421 */ /* 0x000fe20000000000 */
[----:B------:R-:W-:Y:S01]  /*01b0*/  I2FP.F32.S32 R0, R7 ;  /* 0x0000000700007245 */ /* 0x000fe20000201400 */
[----:B------:R-:W-:Y:S02]  /*01c0*/  IMAD.MOV.U32 R7, RZ, RZ, 0x7f800000 ;  /* 0x7f800000ff077424 */ /* 0x000fe400078e00ff */
[----:B------:R-:W-:Y:S02]  /*01d0*/  FFMA R3, R2, -R9, 0.14084610342979431152 ;  /* 0x3e1039f602037423 */ /* 0x000fe40000000809 */
[----:B------:R-:W-:Y:S02]  /*01e0*/  FFMA R0, R0, 1.1920928955078125e-07, RZ ;  /* 0x3400000000007823 */ /* 0x000fe400000000ff */
[----:B------:R-:W-:-:S04]  /*01f0*/  FFMA R3, R2, R3, -0.12148627638816833496 ;  /* 0xbdf8cdcc02037423 */ /* 0x000fc80000000003 */
[----:B------:R-:W-:-:S04]  /*0200*/  FFMA R3, R2, R3, 0.13980610668659210205 ;  /* 0x3e0f295502037423 */ /* 0x000fc80000000003 */
[----:B------:R-:W-:-:S04]  /*0210*/  FFMA R3, R2, R3, -0.16684235632419586182 ;  /* 0xbe2ad8b902037423 */ /* 0x000fc80000000003 */
[----:B------:R-:W-:-:S04]  /*0220*/  FFMA R3, R2, R3, 0.20012299716472625732 ;  /* 0x3e4ced0b02037423 */ /* 0x000fc80000000003 */
[----:B------:R-:W-:-:S04]  /*0230*/  FFMA R3, R2, R3, -0.24999669194221496582 ;  /* 0xbe7fff2202037423 */ /* 0x000fc80000000003 */
[----:B------:R-:W-:-:S04]  /*0240*/  FFMA R3, R2, R3, 0.33333182334899902344 ;  /* 0x3eaaaa7802037423 */ /* 0x000fc80000000003 */
[----:B------:R-:W-:-:S04]  /*0250*/  FFMA R3, R2, R3, -0.5 ;  /* 0xbf00000002037423 */ /* 0x000fc80000000003 */
[----:B------:R-:W-:-:S04]  /*0260*/  FMUL R3, R2, R3 ;  /* 0x0000000302037220 */ /* 0x000fc80000400000 */
[----:B------:R-:W-:-:S04]  /*0270*/  FFMA R3, R2, R3, R2 ;  /* 0x0000000302037223 */ /* 0x000fc80000000002 */
[----:B------:R-:W-:Y:S01]  /*0280*/  FFMA R0, R0, 0.69314718246459960938, R3 ;  /* 0x3f31721800007823 */ /* 0x000fe20000000003 */
[----:B------:R-:W-:Y:S01]  /*0290*/  @P0 FFMA R0, R6, R7, +INF ;  /* 0x7f80000006000423 */ /* 0x000fe20000000007 */
[----:B0-----:R-:W-:-:S03]  /*02a0*/  FFMA R3, -R5, R4, 1 ;  /* 0x3f80000005037423 */ /* 0x001fc60000000104 */
[----:B------:R-:W0:Y:S01]  /*02b0*/  FCHK P0, -R0, R5 ;  /* 0x0000000500007302 */ /* 0x000e220000000100 */
[----:B------:R-:W-:-:S04]  /*02c0*/  FFMA R3, R4, R3, R4 ;  /* 0x0000000304037223 */ /* 0x000fc80000000004 */
[----:B------:R-:W-:-:S04]  /*02d0*/  FFMA R2, -R0, R3, RZ ;  /* 0x0000000300027223 */ /* 0x000fc800000001ff */
[----:B------:R-:W-:-:S04]  /*02e0*/  FFMA R4, -R5, R2, -R0 ;  /* 0x0000000205047223 */ /* 0x000fc80000000900 */
[----:B------:R-:W-:Y:S01]  /*02f0*/  FFMA R7, R3, R4, R2 ;  /* 0x0000000403077223 */ /* 0x000fe20000000002 */
[----:B0-----:R-:W-:Y:S06]  /*0300*/  @!P0 BRA `(.L_x_167) ;  /* 0x00000000000c8947 */ /* 0x001fec0003800000 */
[----:B------:R-:W-:Y:S01]  /*0310*/  FADD R3, -R0, -RZ ;  /* 0x800000ff00037221 */ /* 0x000fe20000000100 */
[----:B------:R-:W-:-:S07]  /*0320*/  MOV R2, 0x340 ;  /* 0x0000034000027802 */ /* 0x000fce0000000f00 */
[----:B------:R-:W-:Y:S05]  /*0330*/  CALL.REL.NOINC `($__internal_7_$__cuda_sm3x_div_rn_noftz_f32_slowpath) ;  /* 0x0000000000107944 */ /* 0x000fea0003c00000 */
.L_x_167:
[----:B------:R-:W-:Y:S05]  /*0340*/  BSYNC.RECONVERGENT B0 ;  /* 0x0000000000007941 */ /* 0x000fea0003800200 */
.L_x_166:
[----:B------:R-:W0:Y:S02]  /*0350*/  LDC.64 R2, c[0x0][0x390] ;  /* 0x0000e400ff027b82 */ /* 0x000e240000000a00 */
[----:B0-----:R-:W-:Y:S01]  /*0360*/  REDG.E.ADD.F32.FTZ.RN.STRONG.GPU desc[UR4][R2.64], R7 ;  /* 0x00000007020079a6 */ /* 0x001fe2000c12f304 */
[----:B------:R-:W-:Y:S05]  /*0370*/  EXIT ;  /* 0x000000000000794d */ /* 0x000fea0003800000 */
        .weak           $__internal_7_$__cuda_sm3x_div_rn_noftz_f32_slowpath
        .type           $__internal_7_$__cuda_sm3x_div_rn_noftz_f32_slowpath,@function
        .size           $__internal_7_$__cuda_sm3x_div_rn_noftz_f32_slowpath,(.L_x_312 - $__internal_7_$__cuda_sm3x_div_rn_noftz_f32_slowpath)
$__internal_7_$__cuda_sm3x_div_rn_noftz_f32_slowpath:
[----:B------:R-:W-:Y:S01]  /*0380*/  SHF.R.U32.HI R4, RZ, 0x17, R5 ;  /* 0x00000017ff047819 */ /* 0x000fe20000011605 */
[----:B------:R-:W-:Y:S01]  /*0390*/  BSSY.RECONVERGENT B1, `(.L_x_168) ;  /* 0x0000063000017945 */ /* 0x000fe20003800200 */
[----:B------:R-:W-:Y:S02]  /*03a0*/  SHF.R.U32.HI R0, RZ, 0x17, R3 ;  /* 0x00000017ff007819 */ /* 0x000fe40000011603 */
[----:B------:R-:W-:Y:S02]  /*03b0*/  LOP3.LUT R6, R4, 0xff, RZ, 0xc0, !PT ;  /* 0x000000ff04067812 */ /* 0x000fe400078ec0ff */
[----:B------:R-:W-:-:S03]  /*03c0*/  LOP3.LUT R4, R0, 0xff, RZ, 0xc0, !PT ;  /* 0x000000ff00047812 */ /* 0x000fc600078ec0ff */
[----:B------:R-:W-:Y:S01]  /*03d0*/  VIADD R9, R6, 0xffffffff ;  /* 0xffffffff06097836 */ /* 0x000fe20000000000 */
[----:B------:R-:W-:-:S04]  /*03e0*/  IADD3 R8, PT, PT, R4, -0x1, RZ ;  /* 0xffffffff04087810 */ /* 0x000fc80007ffe0ff */
[----:B------:R-:W-:-:S04]  /*03f0*/  ISETP.GT.U32.AND P0, PT, R9, 0xfd, PT ;  /* 0x000000fd0900780c */ /* 0x000fc80003f04070 */
[----:B------:R-:W-:-:S13]  /*0400*/  ISETP.GT.U32.OR P0, PT, R8, 0xfd, P0 ;  /* 0x000000fd0800780c */ /* 0x000fda0000704470 */
[----:B------:R-:W-:Y:S01]  /*0410*/  @!P0 IMAD.MOV.U32 R7, RZ, RZ, RZ ;  /* 0x000000ffff078224 */ /* 0x000fe200078e00ff */
[----:B------:R-:W-:Y:S06]  /*0420*/  @!P0 BRA `(.L_x_169) ;  /* 0x0000000000608947 */ /* 0x000fec0003800000 */
[----:B------:R-:W-:Y:S01]  /*0430*/  FSETP.GTU.FTZ.AND P0, PT, |R3|, +INF , PT ;  /* 0x7f8000000300780b */ /* 0x000fe20003f1c200 */
[----:B------:R-:W-:Y:S01]  /*0440*/  IMAD.MOV.U32 R0, RZ, RZ, R5 ;  /* 0x000000ffff007224 */ /* 0x000fe200078e0005 */
        /* <DEDUP_REMOVED lines=17> */
[----:B------:R-:W-:Y:S02]  /*0560*/  @P0 IMAD.MOV.U32 R7, RZ, RZ, RZ ;  /* 0x000000ffff070224 */ /* 0x000fe400078e00ff */
[----:B------:R-:W-:Y:S01]  /*0570*/  @!P0 FFMA R3, R3, 1.84467440737095516160e+19, RZ ;  /* 0x5f80000003038823 */ /* 0x000fe200000000ff */
[----:B------:R-:W-:Y:S02]  /*0580*/  @!P0 IMAD.MOV.U32 R7, RZ, RZ, -0x40 ;  /* 0xffffffc0ff078424 */ /* 0x000fe400078e00ff */
[----:B------:R-:W-:-:S03]  /*0590*/  @!P1 FFMA R5, R0, 1.84467440737095516160e+19, RZ ;  /* 0x5f80000000059823 */ /* 0x000fc600000000ff */
[----:B------:R-:W-:-:S07]  /*05a0*/  @!P1 IADD3 R7, PT, PT, R7, 0x40, RZ ;  /* 0x0000004007079810 */ /* 0x000fce0007ffe0ff */
.L_x_169:
[----:B------:R-:W-:Y:S01]  /*05b0*/  LEA R0, R6, 0xc0800000, 0x17 ;  /* 0xc080000006007811 */ /* 0x000fe200078eb8ff */
[----:B------:R-:W-:Y:S01]  /*05c0*/  VIADD R4, R4, 0xffffff81 ;  /* 0xffffff8104047836 */ /* 0x000fe20000000000 */
[----:B------:R-:W-:Y:S03]  /*05d0*/  BSSY.RECONVERGENT B2, `(.L_x_174) ;  /* 0x0000035000027945 */ /* 0x000fe60003800200 */
[----:B------:R-:W-:Y:S02]  /*05e0*/  IMAD.IADD R5, R5, 0x1, -R0 ;  /* 0x0000000105057824 */ /* 0x000fe400078e0a00 */
[C---:B------:R-:W-:Y:S01]  /*05f0*/  IMAD R0, R4.reuse, -0x800000, R3 ;  /* 0xff80000004007824 */ /* 0x040fe200078e0203 */
[----:B------:R-:W-:Y:S01]  /*0600*/  IADD3 R4, PT, PT, R4, 0x7f, -R6 ;  /* 0x0000007f04047810 */ /* 0x000fe20007ffe806 */
[----:B------:R-:W0:Y:S01]  /*0610*/  MUFU.RCP R8, R5 ;  /* 0x0000000500087308 */ /* 0x000e220000001000 */
[----:B------:R-:W-:-:S03]  /*0620*/  FADD.FTZ R9, -R5, -RZ ;  /* 0x800000ff05097221 */ /* 0x000fc60000010100 */
[----:B------:R-:W-:Y:S02]  /*0630*/  IMAD.IADD R4, R4, 0x1, R7 ;  /* 0x0000000104047824 */ /* 0x000fe400078e0207 */
        /* <DEDUP_REMOVED lines=8> */
[----:B------:R-:W-:-:S05]  /*06c0*/  LOP3.LUT R0, R0, 0xff, RZ, 0xc0, !PT ;  /* 0x000000ff00007812 */ /* 0x000fca00078ec0ff */
[----:B------:R-:W-:-:S05]  /*06d0*/  IMAD.IADD R6, R0, 0x1, R4 ;  /* 0x0000000100067824 */ /* 0x000fca00078e0204 */
        /* <DEDUP_REMOVED lines=10> */
[-CC-:B------:R-:W-:Y:S01]  /*0780*/  FFMA.RZ R0, R10, R8.reuse, R11.reuse ;  /* 0x000000080a007223 */ /* 0x180fe2000000c00b */
[----:B------:R-:W-:Y:S02]  /*0790*/  VIADD R7, R6, 0x20 ;  /* 0x0000002006077836 */ /* 0x000fe40000000000 */
[-CC-:B------:R-:W-:Y:S01]  /*07a0*/  FFMA.RM R5, R10, R8.reuse, R11.reuse ;  /* 0x000000080a057223 */ /* 0x180fe2000000400b */
[----:B------:R-:W-:Y:S02]  /*07b0*/  ISETP.NE.AND P2, PT, R6, RZ, PT ;  /* 0x000000ff0600720c */ /* 0x000fe40003f45270 */
[----:B------:R-:W-:Y:S01]  /*07c0*/  LOP3.LUT R4, R0, 0x7fffff, RZ, 0xc0, !PT ;  /* 0x007fffff00047812 */ /* 0x000fe200078ec0ff */
[----:B------:R-:W-:Y:S01]  /*07d0*/  FFMA.RP R0, R10, R8, R11 ;  /* 0x000000080a007223 */ /* 0x000fe2000000800b */
[----:B------:R-:W-:Y:S01]  /*07e0*/  ISETP.NE.AND P1, PT, R6, RZ, PT ;  /* 0x000000ff0600720c */ /* 0x000fe20003f25270 */
[----:B------:R-:W-:Y:S01]  /*07f0*/  IMAD.MOV R6, RZ, RZ, -R6 ;  /* 0x000000ffff067224 */ /* 0x000fe200078e0a06 */
[----:B------:R-:W-:-:S02]  /*0800*/  LOP3.LUT R4, R4, 0x800000, RZ, 0xfc, !PT ;  /* 0x0080000004047812 */ /* 0x000fc400078efcff */
[----:B------:R-:W-:Y:S02]  /*0810*/  FSETP.NEU.FTZ.AND P0, PT, R0, R5, PT ;  /* 0x000000050000720b */ /* 0x000fe40003f1d000 */
[----:B------:R-:W-:Y:S02]  /*0820*/  SHF.L.U32 R7, R4, R7, RZ ;  /* 0x0000000704077219 */ /* 0x000fe400000006ff */
[----:B------:R-:W-:Y:S02]  /*0830*/  SEL R5, R6, RZ, P2 ;  /* 0x000000ff06057207 */ /* 0x000fe40001000000 */
[----:B------:R-:W-:Y:S02]  /*0840*/  ISETP.NE.AND P1, PT, R7, RZ, P1 ;  /* 0x000000ff0700720c */ /* 0x000fe40000f25270 */
[----:B------:R-:W-:Y:S02]  /*0850*/  SHF.R.U32.HI R5, RZ, R5, R4 ;  /* 0x00000005ff057219 */ /* 0x000fe40000011604 */
[----:B------:R-:W-:-:S02]  /*0860*/  PLOP3.LUT P0, PT, P0, P1, PT, 0xf8, 0x8f ;  /* 0x00000000008f781c */ /* 0x000fc40000703f70 */
[----:B------:R-:W-:Y:S02]  /*0870*/  SHF.R.U32.HI R7, RZ, 0x1, R5 ;  /* 0x00000001ff077819 */ /* 0x000fe40000011605 */
[----:B------:R-:W-:-:S04]  /*0880*/  SEL R0, RZ, 0x1, !P0 ;  /* 0x00000001ff007807 */ /* 0x000fc80004000000 */
[----:B------:R-:W-:-:S04]  /*0890*/  LOP3.LUT R0, R0, 0x1, R7, 0xf8, !PT ;  /* 0x0000000100007812 */ /* 0x000fc800078ef807 */
[----:B------:R-:W-:-:S05]  /*08a0*/  LOP3.LUT R0, R0, R5, RZ, 0xc0, !PT ;  /* 0x0000000500007212 */ /* 0x000fca00078ec0ff */
[----:B------:R-:W-:-:S05]  /*08b0*/  IMAD.IADD R0, R7, 0x1, R0 ;  /* 0x0000000107007824 */ /* 0x000fca00078e0200 */
[----:B------:R-:W-:Y:S01]  /*08c0*/  LOP3.LUT R3, R0, R3, RZ, 0xfc, !PT ;  /* 0x0000000300037212 */ /* 0x000fe200078efcff */
[----:B------:R-:W-:Y:S06]  /*08d0*/  BRA `(.L_x_177) ;  /* 0x0000000000107947 */ /* 0x000fec0003800000 */
.L_x_176:
[----:B------:R-:W-:-:S04]  /*08e0*/  LOP3.LUT R3, R3, 0x80000000, RZ, 0xc0, !PT ;  /* 0x8000000003037812 */ /* 0x000fc800078ec0ff */
[----:B------:R-:W-:Y:S01]  /*08f0*/  LOP3.LUT R3, R3, 0x7f800000, RZ, 0xfc, !PT ;  /* 0x7f80000003037812 */ /* 0x000fe200078efcff */
[----:B------:R-:W-:Y:S06]  /*0900*/  BRA `(.L_x_177) ;  /* 0x0000000000047947 */ /* 0x000fec0003800000 */
.L_x_175:
[----:B------:R-:W-:-:S07]  /*0910*/  LEA R3, R4, R3, 0x17 ;  /* 0x0000000304037211 */ /* 0x000fce00078eb8ff */
.L_x_177:
[----:B------:R-:W-:Y:S05]  /*0920*/  BSYNC.RECONVERGENT B2 ;  /* 0x0000000000027941 */ /* 0x000fea0003800200 */
.L_x_174:
[----:B------:R-:W-:Y:S05]  /*0930*/  BRA `(.L_x_178) ;  /* 0x0000000000207947 */ /* 0x000fea0003800000 */
.L_x_173:
[----:B------:R-:W-:-:S04]  /*0940*/  LOP3.LUT R3, R5, 0x80000000, R3, 0x48, !PT ;  /* 0x8000000005037812 */ /* 0x000fc800078e4803 */
[----:B------:R-:W-:Y:S01]  /*0950*/  LOP3.LUT R3, R3, 0x7f800000, RZ, 0xfc, !PT ;  /* 0x7f80000003037812 */ /* 0x000fe200078efcff */
[----:B------:R-:W-:Y:S06]  /*0960*/  BRA `(.L_x_178) ;  /* 0x0000000000147947 */ /* 0x000fec0003800000 */
.L_x_172:
[----:B------:R-:W-:Y:S01]  /*0970*/  LOP3.LUT R3, R5, 0x80000000, R3, 0x48, !PT ;  /* 0x8000000005037812 */ /* 0x000fe200078e4803 */
[----:B------:R-:W-:Y:S06]  /*0980*/  BRA `(.L_x_178) ;  /* 0x00000000000c7947 */ /* 0x000fec0003800000 */
.L_x_171:
[----:B------:R-:W0:Y:S01]  /*0990*/  MUFU.RSQ R3, -QNAN ;  /* 0xffc0000000037908 */ /* 0x000e220000001400 */
[----:B------:R-:W-:Y:S05]  /*09a0*/  BRA `(.L_x_178) ;  /* 0x0000000000047947 */ /* 0x000fea0003800000 */
.L_x_170:
[----:B------:R-:W-:-:S07]  /*09b0*/  FADD.FTZ R3, R3, R0 ;  /* 0x0000000003037221 */ /* 0x000fce0000010000 */
.L_x_178:
[----:B------:R-:W-:Y:S05]  /*09c0*/  BSYNC.RECONVERGENT B1 ;  /* 0x0000000000017941 */ /* 0x000fea0003800200 */
.L_x_168:
[----:B0-----:R-:W-:Y:S02]  /*09d0*/  IMAD.MOV.U32 R7, RZ, RZ, R3 ;  /* 0x000000ffff077224 */ /* 0x001fe400078e0003 */
[----:B------:R-:W-:-:S04]  /*09e0*/  IMAD.MOV.U32 R3, RZ, RZ, 0x0 ;  /* 0x00000000ff037424 */ /* 0x000fc800078e00ff */
[----:B------:R-:W-:Y:S05]  /*09f0*/  RET.REL.NODEC R2 `(_Z16crossEntropyLossPfPiS_ii) ;  /* 0xfffffff402807950 */ /* 0x000fea0003c3ffff */
.L_x_179:
        /* <DEDUP_REMOVED lines=16> */
.L_x_312:


//--------------------- .text._Z15softmaxBackwardPfS_S_ii --------------------------
	.section	.text._Z15softmaxBackwardPfS_S_ii,"ax",@progbits
	.align	128
        .global         _Z15softmaxBackwardPfS_S_ii
        .type           _Z15softmaxBackwardPfS_S_ii,@function
        .size           _Z15softmaxBackwardPfS_S_ii,(.L_x_322 - _Z15softmaxBackwardPfS_S_ii)
        .other          _Z15softmaxBackwardPfS_S_ii,@"STO_CUDA_ENTRY STV_DEFAULT"
_Z15softmaxBackwardPfS_S_ii:
.text._Z15softmaxBackwardPfS_S_ii:
        /* <DEDUP_REMOVED lines=20> */
[----:B------:R-:W0:Y:S01]  /*0140*/  LDCU.128 UR8, c[0x0][0x380] ;  /* 0x00007000ff0877ac */ /* 0x000e220008000c00 */
[----:B------:R-:W-:Y:S02]  /*0150*/  MOV R15, RZ ;  /* 0x000000ff000f7202 */ /* 0x000fe40000000f00 */
[----:B------:R-:W-:Y:S01]  /*0160*/  MOV R6, R0 ;  /* 0x0000000000067202 */ /* 0x000fe20000000f00 */
[----:B------:R-:W-:Y:S02]  /*0170*/  ULOP3.LUT UR4, UR5, 0x7ffffff0, URZ, 0xc0, !UPT ;  /* 0x7ffffff005047892 */ /* 0x000fe4000f8ec0ff */
[----:B0-----:R-:W-:Y:S02]  /*0180*/  UIADD3 UR7, UP1, UPT, UR10, 0x20, URZ ;  /* 0x000000200a077890 */ /* 0x001fe4000ff3e0ff */
[----:B------:R-:W-:Y:S02]  /*0190*/  UIADD3 UR5, UP2, UPT, UR8, 0x20, URZ ;  /* 0x0000002008057890 */ /* 0x000fe4000ff5e0ff */
[----:B------:R-:W-:-:S02]  /*01a0*/  UIADD3 UR10, UPT, UPT, -UR4, URZ, URZ ;  /* 0x000000ff040a7290 */ /* 0x000fc4000fffe1ff */
[----:B------:R-:W-:Y:S02]  /*01b0*/  UIADD3.X UR8, UPT, UPT, URZ, UR11, URZ, UP1, !UPT ;  /* 0x0000000bff087290 */ /* 0x000fe40008ffe4ff */
[----:B------:R-:W-:-:S12]  /*01c0*/  UIADD3.X UR6, UPT, UPT, URZ, UR9, URZ, UP2, !UPT ;  /* 0x00000009ff067290 */ /* 0x000fd800097fe4ff */
.L_x_182:
        /* <DEDUP_REMOVED lines=40> */
[----:B------:R-:W5:Y:S04]  /*0450*/  LDG.E R26, desc[UR14][R2.64+0x14] ;  /* 0x0000140e021a7981 */ /* 0x000f68000c1e1900 */
[----:B------:R-:W5:Y:S04]  /*0460*/  LDG.E R23, desc[UR14][R4.64+0x18] ;  /* 0x0000180e04177981 */ /* 0x000f68000c1e1900 */
[----:B------:R-:W5:Y:S01]  /*0470*/  LDG.E R24, desc[UR14][R2.64+0x18] ;  /* 0x0000180e02187981 */ /* 0x000f62000c1e1900 */
[----:B------:R-:W-:-:S04]  /*0480*/  FFMA R14, R13, R14, R29 ;  /* 0x0000000e0d0e7223 */ /* 0x000fc8000000001d */
[----:B------:R-:W-:-:S04]  /*0490*/  FFMA R12, R11, R12, R14 ;  /* 0x0000000c0b0c7223 */ /* 0x000fc8000000000e */
[----:B------:R-:W-:-:S04]  /*04a0*/  FFMA R10, R9, R10, R12 ;  /* 0x0000000a090a7223 */ /* 0x000fc8000000000c */
[----:B------:R-:W-:Y:S01]  /*04b0*/  FFMA R8, R7, R8, R10 ;  /* 0x0000000807087223 */ /* 0x000fe2000000000a */
[----:B------:R-:W-:-:S04]  /*04c0*/  UIADD3 UR10, UPT, UPT, UR10, 0x10, URZ ;  /* 0x000000100a0a7890 */ /* 0x000fc8000fffe0ff */
[----:B------:R-:W-:Y:S01]  /*04d0*/  UISETP.NE.AND UP1, UPT, UR10, URZ, UPT ;  /* 0x000000ff0a00728c */ /* 0x000fe2000bf25270 */
[----:B------:R-:W-:Y:S01]  /*04e0*/  IADD3 R6, PT, PT, R6, 0x10, RZ ;  /* 0x0000001006067810 */ /* 0x000fe20007ffe0ff */
[----:B--2---:R-:W-:-:S04]  /*04f0*/  FFMA R8, R17, R18, R8 ;  /* 0x0000001211087223 */ /* 0x004fc80000000008 */
[----:B---3--:R-:W-:-:S04]  /*0500*/  FFMA R8, R15, R16, R8 ;  /* 0x000000100f087223 */ /* 0x008fc80000000008 */
[----:B----4-:R-:W-:-:S04]  /*0510*/  FFMA R8, R19, R20, R8 ;  /* 0x0000001413087223 */ /* 0x010fc80000000008 */
[----:B-----5:R-:W-:-:S04]  /*0520*/  FFMA R8, R21, R22, R8 ;  /* 0x0000001615087223 */ /* 0x020fc80000000008 */
[----:B------:R-:W-:-:S04]  /*0530*/  FFMA R8, R25, R26, R8 ;  /* 0x0000001a19087223 */ /* 0x000fc80000000008 */
[----:B------:R-:W-:-:S04]  /*0540*/  FFMA R8, R23, R24, R8 ;  /* 0x0000001817087223 */ /* 0x000fc80000000008 */
[----:B------:R-:W-:Y:S01]  /*0550*/  FFMA R15, R27, R28, R8 ;  /* 0x0000001c1b0f7223 */ /* 0x000fe20000000008 */
[----:B------:R-:W-:Y:S06]  /*0560*/  BRA.U UP1, `(.L_x_182) ;  /* 0xfffffffd01187547 */ /* 0x000fec000b83ffff */
.L_x_181:
[----:B------:R-:W-:Y:S05]  /*0570*/  BRA.U !UP0, `(.L_x_180) ;  /* 0x0000000508207547 */ /* 0x000fea000b800000 */
[----:B------:R-:W0:Y:S01]  /*0580*/  LDCU UR5, c[0x0][0x39c] ;  /* 0x00007380ff0577ac */ /* 0x000e220008000800 */
[----:B------:R-:W-:Y:S02]  /*0590*/  UISETP.GE.U32.AND UP0, UPT, UR12, 0x8, UPT ;  /* 0x000000080c00788c */ /* 0x000fe4000bf06070 */
[----:B0-----:R-:W-:-:S04]  /*05a0*/  ULOP3.LUT UR6, UR5, 0x7, URZ, 0xc0, !UPT ;  /* 0x0000000705067892 */ /* 0x001fc8000f8ec0ff */
[----:B------:R-:W-:-:S03]  /*05b0*/  UISETP.NE.AND UP1, UPT, UR6, URZ, UPT ;  /* 0x000000ff0600728c */ /* 0x000fc6000bf25270 */
[----:B------:R-:W-:Y:S08]  /*05c0*/  BRA.U !UP0, `(.L_x_183) ;  /* 0x0000000108787547 */ /* 0x000ff0000b800000 */
[----:B------:R-:W0:Y:S01]  /*05d0*/  LDC.64 R2, c[0x0][0x388] ;  /* 0x0000e200ff027b82 */ /* 0x000e220000000a00 */
[----:B------:R-:W-:-:S07]  /*05e0*/  IADD3 R7, PT, PT, R0, UR4, RZ ;  /* 0x0000000400077c10 */ /* 0x000fce000fffe0ff */
        /* <DEDUP_REMOVED lines=28> */
.L_x_183:
[----:B------:R-:W-:Y:S05]  /*07b0*/  BRA.U !UP1, `(.L_x_180) ;  /* 0x0000000109907547 */ /* 0x000fea000b800000 */
[----:B------:R-:W-:Y:S02]  /*07c0*/  UISETP.GE.U32.AND UP0, UPT, UR6, 0x4, UPT ;  /* 0x000000040600788c */ /* 0x000fe4000bf06070 */
[----:B------:R-:W-:-:S04]  /*07d0*/  ULOP3.LUT UR5, UR5, 0x3, URZ, 0xc0, !UPT ;  /* 0x0000000305057892 */ /* 0x000fc8000f8ec0ff */
        /* <DEDUP_REMOVED lines=20> */
.L_x_184:
[----:B------:R-:W-:Y:S05]  /*0920*/  BRA.U !UP1, `(.L_x_180) ;  /* 0x0000000109347547 */ /* 0x000fea000b800000 */
[----:B------:R-:W0:Y:S01]  /*0930*/  LDC.64 R6, c[0x0][0x380] ;  /* 0x0000e000ff067b82 */ /* 0x000e220000000a00 */
[----:B------:R-:W-:Y:S01]  /*0940*/  IADD3 R11, PT, PT, R0, UR4, RZ ;  /* 0x00000004000b7c10 */ /* 0x000fe2000fffe0ff */
[----:B------:R-:W-:-:S06]  /*0950*/  UIADD3 UR5, UPT, UPT, -UR5, URZ, URZ ;  /* 0x000000ff05057290 */ /* 0x000fcc000fffe1ff */
[----:B------:R-:W1:Y:S06]  /*0960*/  LDC.64 R8, c[0x0][0x388] ;  /* 0x0000e200ff087b82 */ /* 0x000e6c0000000a00 */
.L_x_185:
[----:B0-----:R-:W-:-:S04]  /*0970*/  IMAD.WIDE R2, R11, 0x4, R6 ;  /* 0x000000040b027825 */ /* 0x001fc800078e0206 */
[C---:B-1----:R-:W-:Y:S02]  /*0980*/  IMAD.WIDE R4, R11.reuse, 0x4, R8 ;  /* 0x000000040b047825 */ /* 0x042fe400078e0208 */
[----:B------:R-:W2:Y:S04]  /*0990*/  LDG.E R2, desc[UR14][R2.64] ;  /* 0x0000000e02027981 */ /* 0x000ea8000c1e1900 */
[----:B------:R-:W2:Y:S01]  /*09a0*/  LDG.E R4, desc[UR14][R4.64] ;  /* 0x0000000e04047981 */ /* 0x000ea2000c1e1900 */
[----:B------:R-:W-:Y:S01]  /*09b0*/  UIADD3 UR5, UPT, UPT, UR5, 0x1, URZ ;  /* 0x0000000105057890 */ /* 0x000fe2000fffe0ff */
[----:B------:R-:W-:-:S03]  /*09c0*/  IADD3 R11, PT, PT, R11, 0x1, RZ ;  /* 0x000000010b0b7810 */ /* 0x000fc60007ffe0ff */
[----:B------:R-:W-:Y:S01]  /*09d0*/  UISETP.NE.AND UP0, UPT, UR5, URZ, UPT ;  /* 0x000000ff0500728c */ /* 0x000fe2000bf05270 */
[----:B--2---:R-:W-:-:S08]  /*09e0*/  FFMA R15, R4, R2, R15 ;  /* 0x00000002040f7223 */ /* 0x004fd0000000000f */
[----:B------:R-:W-:Y:S05]  /*09f0*/  BRA.U UP0, `(.L_x_185) ;  /* 0xfffffffd00dc7547 */ /* 0x000fea000b83ffff */
.L_x_180:
[----:B------:R-:W0:Y:S02]  /*0a00*/  LDC R2, c[0x0][0x39c] ;  /* 0x0000e700ff027b82 */ /* 0x000e240000000800 */
[----:B0-----:R-:W-:-:S13]  /*0a10*/  ISETP.GE.AND P0, PT, R2, 0x1, PT ;  /* 0x000000010200780c */ /* 0x001fda0003f06270 */
[----:B------:R-:W-:Y:S05]  /*0a20*/  @!P0 EXIT ;  /* 0x000000000000894d */ /* 0x000fea0003800000 */
[C---:B------:R-:W-:Y:S01]  /*0a30*/  ISETP.GE.U32.AND P1, PT, R2.reuse, 0x10, PT ;  /* 0x000000100200780c */ /* 0x040fe20003f26070 */
[----:B------:R-:W-:Y:S01]  /*0a40*/  HFMA2 R3, -RZ, RZ, 0, 0 ;  /* 0x00000000ff037431 */ /* 0x000fe200000001ff */
[----:B------:R-:W-:-:S04]  /*0a50*/  LOP3.LUT R16, R2, 0xf, RZ, 0xc0, !PT ;  /* 0x0000000f02107812 */ /* 0x000fc800078ec0ff */
[----:B------:R-:W-:-:S07]  /*0a60*/  ISETP.NE.AND P0, PT, R16, RZ, PT ;  /* 0x000000ff1000720c */ /* 0x000fce0003f05270 */
[----:B------:R-:W-:Y:S06]  /*0a70*/  @!P1 BRA `(.L_x_186) ;  /* 0x0000000400a09947 */ /* 0x000fec0003800000 */
[----:B------:R-:W0:Y:S01]  /*0a80*/  LDCU.128 UR8, c[0x0][0x380] ;  /* 0x00007000ff0877ac */ /* 0x000e220008000c00 */
[----:B------:R-:W-:Y:S02]  /*0a90*/  LOP3.LUT R3, R2, 0x7ffffff0, RZ, 0xc0, !PT ;  /* 0x7ffffff002037812 */ /* 0x000fe400078ec0ff */
[----:B------:R-:W-:Y:S01]  /*0aa0*/  MOV R10, R0 ;  /* 0x00000000000a7202 */ /* 0x000fe20000000f00 */
[----:B------:R-:W1:Y:S01]  /*0ab0*/  LDCU.64 UR4, c[0x0][0x390] ;  /* 0x00007200ff0477ac */ /* 0x000e620008000a00 */
[----:B------:R-:W-:Y:S01]  /*0ac0*/  IADD3 R11, PT, PT, -R3, RZ, RZ ;  /* 0x000000ff030b7210 */ /* 0x000fe20007ffe1ff */
[----:B0-----:R-:W-:Y:S02]  /*0ad0*/  UIADD3 UR6, UP1, UPT, UR10, 0x20, URZ ;  /* 0x000000200a067890 */ /* 0x001fe4000ff3e0ff */
[----:B------:R-:W-:Y:S02]  /*0ae0*/  UIADD3 UR8, UP2, UPT, UR8, 0x20, URZ ;  /* 0x0000002008087890 */ /* 0x000fe4000ff5e0ff */
[----:B-1----:R-:W-:-:S02]  /*0af0*/  UIADD3 UR4, UP0, UPT, UR4, 0x20, URZ ;  /* 0x0000002004047890 */ /* 0x002fc4000ff1e0ff */
[----:B------:R-:W-:Y:S02]  /*0b00*/  UIADD3.X UR7, UPT, UPT, URZ, UR11, URZ, UP1, !UPT ;  /* 0x0000000bff077290 */ /* 0x000fe40008ffe4ff */
[----:B------:R-:W-:Y:S02]  /*0b10*/  UIADD3.X UR9, UPT, UPT, URZ, UR9, URZ, UP2, !UPT ;  /* 0x00000009ff097290 */ /* 0x000fe400097fe4ff */
[----:B------:R-:W-:-:S12]  /*0b20*/  UIADD3.X UR5, UPT, UPT, URZ, UR5, URZ, UP0, !UPT ;  /* 0x00000005ff057290 */ /* 0x000fd800087fe4ff */
.L_x_187:
[----:B------:R-:W-:Y:S02]  /*0b30*/  MOV R4, UR8 ;  /* 0x0000000800047c02 */ /* 0x000fe40008000f00 */
[----:B------:R-:W-:Y:S02]  /*0b40*/  MOV R5, UR9 ;  /* 0x0000000900057c02 */ /* 0x000fe40008000f00 */
[----:B------:R-:W-:Y:S02]  /*0b50*/  MOV R6, UR6 ;  /* 0x0000000600067c02 */ /* 0x000fe40008000f00 */
[----:B------:R-:W-:Y:S01]  /*0b60*/  MOV R7, UR7 ;  /* 0x0000000700077c02 */ /* 0x000fe20008000f00 */
[----:B------:R-:W-:-:S04]  /*0b70*/  IMAD.WIDE R4, R10, 0x4, R4 ;  /* 0x000000040a047825 */ /* 0x000fc800078e0204 */
[----:B------:R-:W-:Y:S01]  /*0b80*/  IMAD.WIDE R6, R10, 0x4, R6 ;  /* 0x000000040a067825 */ /* 0x000fe200078e0206 */
[----:B------:R-:W2:Y:S04]  /*0b90*/  LDG.E R14, desc[UR14][R4.64+-0x20] ;  /* 0xffffe00e040e7981 */ /* 0x000ea8000c1e1900 */
[----:B------:R-:W3:Y:S01]  /*0ba0*/  LDG.E R12, desc[UR14][R6.64+-0x20] ;  /* 0xffffe00e060c7981 */ /* 0x000ee2000c1e1900 */
[----:B-1----:R-:W-:Y:S02]  /*0bb0*/  MOV R8, UR4 ;  /* 0x0000000400087c02 */ /* 0x002fe40008000f00 */
[----:B------:R-:W-:-:S03]  /*0bc0*/  MOV R9, UR5 ;  /* 0x0000000500097c02 */ /* 0x000fc60008000f00 */
[----:B------:R-:W-:-:S04]  /*0bd0*/  IMAD.WIDE R8, R10, 0x4, R8 ;  /* 0x000000040a087825 */ /* 0x000fc800078e0208 */
[----:B--2---:R-:W-:-:S04]  /*0be0*/  FADD R13, R14, -R15 ;  /* 0x8000000f0e0d7221 */ /* 0x004fc80000000000 */
[----:B---3--:R-:W-:-:S05]  /*0bf0*/  FMUL R13, R12, R13 ;  /* 0x0000000d0c0d7220 */ /* 0x008fca0000400000 */
[----:B------:R0:W-:Y:S04]  /*0c00*/  STG.E desc[UR14][R8.64+-0x20], R13 ;  /* 0xffffe00d08007986 */ /* 0x0001e8000c10190e */
[----:B------:R-:W2:Y:S04]  /*0c10*/  LDG.E R14, desc[UR14][R4.64+-0x1c] ;  /* 0xffffe40e040e7981 */ /* 0x000ea8000c1e1900 */
[----:B------:R-:W3:Y:S01]  /*0c20*/  LDG.E R12, desc[UR14][R6.64+-0x1c] ;  /* 0xffffe40e060c7981 */ /* 0x000ee2000c1e1900 */
        /* <DEDUP_REMOVED lines=8> */
[----:B------:R-:W0:Y:S04]  /*0cb0*/  LDG.E R14, desc[UR14][R4.64+-0x14] ;  /* 0xffffec0e040e7981 */ /* 0x000e28000c1e1900 */
[----:B------:R-:W3:Y:S01]  /*0cc0*/  LDG.E R12, desc[UR14][R6.64+-0x14] ;  /* 0xffffec0e060c7981 */ /* 0x000ee2000c1e1900 */
[----:B0-----:R-:W-:-:S04]  /*0cd0*/  FADD R13, R14, -R15 ;  /* 0x8000000f0e0d7221 */ /* 0x001fc80000000000 */
[----:B---3--:R-:W-:-:S05]  /*0ce0*/  FMUL R13, R12, R13 ;  /* 0x0000000d0c0d7220 */ /* 0x008fca0000400000 */
[----:B------:R0:W-:Y:S04]  /*0cf0*/  STG.E desc[UR14][R8.64+-0x14], R13 ;  /* 0xffffec0d08007986 */ /* 0x0001e8000c10190e */
[----:B------:R-:W1:Y:S04]  /*0d00*/  LDG.E R14, desc[UR14][R4.64+-0x10] ;  /* 0xfffff00e040e7981 */ /* 0x000e68000c1e1900 */
[----:B------:R-:W3:Y:S01]  /*0d10*/  LDG.E R12, desc[UR14][R6.64+-0x10] ;  /* 0xfffff00e060c7981 */ /* 0x000ee2000c1e1900 */
[----:B-1----:R-:W-:-:S04]  /*0d20*/  FADD R17, R14, -R15 ;  /* 0x8000000f0e117221 */ /* 0x002fc80000000000 */
        /* <DEDUP_REMOVED lines=53> */
[----:B------:R-:W2:Y:S01]  /*1080*/  LDG.E R12, desc[UR14][R6.64+0x1c] ;  /* 0x00001c0e060c7981 */ /* 0x000ea2000c1e1900 */
[----:B------:R-:W-:Y:S02]  /*1090*/  IADD3 R11, PT, PT, R11, 0x10, RZ ;  /* 0x000000100b0b7810 */ /* 0x000fe40007ffe0ff */
[----:B------:R-:W-:-:S02]  /*10a0*/  IADD3 R10, PT, PT, R10, 0x10, RZ ;  /* 0x000000100a0a7810 */ /* 0x000fc40007ffe0ff */
[----:B------:R-:W-:Y:S01]  /*10b0*/  ISETP.NE.AND P1, PT, R11, RZ, PT ;  /* 0x000000ff0b00720c */ /* 0x000fe20003f25270 */
[----:B0-----:R-:W-:-:S04]  /*10c0*/  FADD R13, R14, -R15 ;  /* 0x8000000f0e0d7221 */ /* 0x001fc80000000000 */
[----:B--2---:R-:W-:-:S05]  /*10d0*/  FMUL R13, R12, R13 ;  /* 0x0000000d0c0d7220 */ /* 0x004fca0000400000 */
[----:B------:R1:W-:Y:S03]  /*10e0*/  STG.E desc[UR14][R8.64+0x1c], R13 ;  /* 0x00001c0d08007986 */ /* 0x0003e6000c10190e */
[----:B------:R-:W-:Y:S05]  /*10f0*/  @P1 BRA `(.L_x_187) ;  /* 0xfffffff8008c1947 */ /* 0x000fea000383ffff */
.L_x_186:
[----:B------:R-:W-:Y:S05]  /*1100*/  @!P0 EXIT ;  /* 0x000000000000894d */ /* 0x000fea0003800000 */
[----:B------:R-:W-:Y:S02]  /*1110*/  ISETP.GE.U32.AND P0, PT, R16, 0x8, PT ;  /* 0x000000081000780c */ /* 0x000fe40003f06070 */
[----:B------:R-:W-:-:S04]  /*1120*/  LOP3.LUT R14, R2, 0x7, RZ, 0xc0, !PT ;  /* 0x00000007020e7812 */ /* 0x000fc800078ec0ff */
[----:B------:R-:W-:-:S07]  /*1130*/  ISETP.NE.AND P1, PT, R14, RZ, PT ;  /* 0x000000ff0e00720c */ /* 0x000fce0003f25270 */
[----:B------:R-:W-:Y:S06]  /*1140*/  @!P0 BRA `(.L_x_188) ;  /* 0x0000000000c08947 */ /* 0x000fec0003800000 */
[----:B------:R-:W0:Y:S01]  /*1150*/  LDC.64 R4, c[0x0][0x380] ;  /* 0x0000e000ff047b82 */ /* 0x000e220000000a00 */
[----:B------:R-:W-:-:S07]  /*1160*/  IADD3 R11, PT, PT, R0, R3, RZ ;  /* 0x00000003000b7210 */ /* 0x000fce0007ffe0ff */
[----:B------:R-:W2:Y:S08]  /*1170*/  LDC.64 R6, c[0x0][0x388] ;  /* 0x0000e200ff067b82 */ /* 0x000eb00000000a00 */
[----:B-1----:R-:W1:Y:S01]  /*1180*/  LDC.64 R8, c[0x0][0x390] ;  /* 0x0000e400ff087b82 */ /* 0x002e620000000a00 */
[----:B0-----:R-:W-:-:S05]  /*1190*/  IMAD.WIDE R4, R11, 0x4, R4 ;  /* 0x000000040b047825 */ /* 0x001fca00078e0204 */
[----:B------:R-:W3:Y:S01]  /*11a0*/  LDG.E R12, desc[UR14][R4.64] ;  /* 0x0000000e040c7981 */ /* 0x000ee2000c1e1900 */
[----:B--2---:R-:W-:-:S05]  /*11b0*/  IMAD.WIDE R6, R11, 0x4, R6 ;  /* 0x000000040b067825 */ /* 0x004fca00078e0206 */
[----:B------:R-:W2:Y:S01]  /*11c0*/  LDG.E R10, desc[UR14][R6.64] ;  /* 0x0000000e060a7981 */ /* 0x000ea2000c1e1900 */
[----:B-1----:R-:W-:-:S04]  /*11d0*/  IMAD.WIDE R8, R11, 0x4, R8 ;  /* 0x000000040b087825 */ /* 0x002fc800078e0208 */
[----:B---3--:R-:W-:-:S04]  /*11e0*/  FADD R13, R12, -R15 ;  /* 0x8000000f0c0d7221 */ /* 0x008fc80000000000 */
[----:B--2---:R-:W-:-:S05]  /*11f0*/  FMUL R13, R10, R13 ;  /* 0x0000000d0a0d7220 */ /* 0x004fca0000400000 */
        /* <DEDUP_REMOVED lines=33> */
[----:B------:R-:W-:Y:S01]  /*1410*/  IADD3 R3, PT, PT, R3, 0x8, RZ ;  /* 0x0000000803037810 */ /* 0x000fe20007ffe0ff */
[----:B-1----:R-:W-:-:S04]  /*1420*/  FADD R11, R12, -R15 ;  /* 0x8000000f0c0b7221 */ /* 0x002fc80000000000 */
[----:B---3--:R-:W-:-:S05]  /*1430*/  FMUL R11, R10, R11 ;  /* 0x0000000b0a0b7220 */ /* 0x008fca0000400000 */
[----:B------:R2:W-:Y:S02]  /*1440*/  STG.E desc[UR14][R8.64+0x1c], R11 ;  /* 0x00001c0b08007986 */ /* 0x0005e4000c10190e */
.L_x_188:
[----:B------:R-:W-:Y:S05]  /*1450*/  @!P1 EXIT ;  /* 0x000000000000994d */ /* 0x000fea0003800000 */
[----:B------:R-:W-:Y:S02]  /*1460*/  ISETP.GE.U32.AND P0, PT, R14, 0x4, PT ;  /* 0x000000040e00780c */ /* 0x000fe40003f06070 */
[----:B------:R-:W-:-:S04]  /*1470*/  LOP3.LUT R2, R2, 0x3, RZ, 0xc0, !PT ;  /* 0x0000000302027812 */ /* 0x000fc800078ec0ff */
[----:B------:R-:W-:-:S07]  /*1480*/  ISETP.NE.AND P1, PT, R2, RZ, PT ;  /* 0x000000ff0200720c */ /* 0x000fce0003f25270 */
[----:B------:R-:W-:Y:S06]  /*1490*/  @!P0 BRA `(.L_x_189) ;  /* 0x0000000000708947 */ /* 0x000fec0003800000 */
[----:B------:R-:W0:Y:S01]  /*14a0*/  LDC.64 R4, c[0x0][0x380] ;  /* 0x0000e000ff047b82 */ /* 0x000e220000000a00 */
[----:B-12---:R-:W-:-:S07]  /*14b0*/  IADD3 R13, PT, PT, R0, R3, RZ ;  /* 0x00000003000d7210 */ /* 0x006fce0007ffe0ff */
[----:B------:R-:W1:Y:S08]  /*14c0*/  LDC.64 R6, c[0x0][0x388] ;  /* 0x0000e200ff067b82 */ /* 0x000e700000000a00 */
[----:B------:R-:W2:Y:S01]  /*14d0*/  LDC.64 R8, c[0x0][0x390] ;  /* 0x0000e400ff087b82 */ /* 0x000ea20000000a00 */
[----:B0-----:R-:W-:-:S05]  /*14e0*/  IMAD.WIDE R4, R13, 0x4, R4 ;  /* 0x000000040d047825 */ /* 0x001fca00078e0204 */
[----:B------:R-:W3:Y:S01]  /*14f0*/  LDG.E R12, desc[UR14][R4.64] ;  /* 0x0000000e040c7981 */ /* 0x000ee2000c1e1900 */
[----:B-1----:R-:W-:-:S05]  /*1500*/  IMAD.WIDE R6, R13, 0x4, R6 ;  /* 0x000000040d067825 */ /* 0x002fca00078e0206 */
[----:B------:R-:W4:Y:S01]  /*1510*/  LDG.E R10, desc[UR14][R6.64] ;  /* 0x0000000e060a7981 */ /* 0x000f22000c1e1900 */
[----:B--2---:R-:W-:-:S04]  /*1520*/  IMAD.WIDE R8, R13, 0x4, R8 ;  /* 0x000000040d087825 */ /* 0x004fc800078e0208 */
[----:B---3--:R-:W-:-:S04]  /*1530*/  FADD R11, R12, -R15 ;  /* 0x8000000f0c0b7221 */ /* 0x008fc80000000000 */
[----:B----4-:R-:W-:-:S05]  /*1540*/  FMUL R11, R10, R11 ;  /* 0x0000000b0a0b7220 */ /* 0x010fca0000400000 */
[----:B------:R0:W-:Y:S04]  /*1550*/  STG.E desc[UR14][R8.64], R11 ;  /* 0x0000000b08007986 */ /* 0x0001e8000c10190e */
[----:B------:R-:W2:Y:S04]  /*1560*/  LDG.E R12, desc[UR14][R4.64+0x4] ;  /* 0x0000040e040c7981 */ /* 0x000ea8000c1e1900 */
[----:B------:R-:W3:Y:S01]  /*1570*/  LDG.E R10, desc[UR14][R6.64+0x4] ;  /* 0x0000040e060a7981 */ /* 0x000ee2000c1e1900 */
[----:B--2---:R-:W-:-:S04]  /*1580*/  FADD R13, R12, -R15 ;  /* 0x8000000f0c0d7221 */ /* 0x004fc80000000000 */
[----:B---3--:R-:W-:-:S05]  /*1590*/  FMUL R13, R10, R13 ;  /* 0x0000000d0a0d7220 */ /* 0x008fca0000400000 */
[----:B------:R3:W-:Y:S04]  /*15a0*/  STG.E desc[UR14][R8.64+0x4], R13 ;  /* 0x0000040d08007986 */ /* 0x0007e8000c10190e */
[----:B------:R-:W2:Y:S04]  /*15b0*/  LDG.E R12, desc[UR14][R4.64+0x8] ;  /* 0x0000080e040c7981 */ /* 0x000ea8000c1e1900 */
[----:B------:R-:W4:Y:S01]  /*15c0*/  LDG.E R10, desc[UR14][R6.64+0x8] ;  /* 0x0000080e060a7981 */ /* 0x000f22000c1e1900 */
[----:B--2---:R-:W-:-:S04]  /*15d0*/  FADD R17, R12, -R15 ;  /* 0x8000000f0c117221 */ /* 0x004fc80000000000 */
[----:B----4-:R-:W-:-:S05]  /*15e0*/  FMUL R17, R10, R17 ;  /* 0x000000110a117220 */ /* 0x010fca0000400000 */
[----:B------:R3:W-:Y:S04]  /*15f0*/  STG.E desc[UR14][R8.64+0x8], R17 ;  /* 0x0000081108007986 */ /* 0x0007e8000c10190e */
[----:B------:R-:W0:Y:S04]  /*1600*/  LDG.E R12, desc[UR14][R4.64+0xc] ;  /* 0x00000c0e040c7981 */ /* 0x000e28000c1e1900 */
[----:B------:R-:W2:Y:S01]  /*1610*/  LDG.E R10, desc[UR14][R6.64+0xc] ;  /* 0x00000c0e060a7981 */ /* 0x000ea2000c1e1900 */
[----:B------:R-:W-:Y:S01]  /*1620*/  IADD3 R3, PT, PT, R3, 0x4, RZ ;  /* 0x0000000403037810 */ /* 0x000fe20007ffe0ff */
[----:B0-----:R-:W-:-:S04]  /*1630*/  FADD R11, R12, -R15 ;  /* 0x8000000f0c0b7221 */ /* 0x001fc80000000000 */
[----:B--2---:R-:W-:-:S05]  /*1640*/  FMUL R11, R10, R11 ;  /* 0x0000000b0a0b7220 */ /* 0x004fca0000400000 */
[----:B------:R3:W-:Y:S02]  /*1650*/  STG.E desc[UR14][R8.64+0xc], R11 ;  /* 0x00000c0b08007986 */ /* 0x0007e4000c10190e */
.L_x_189:
[----:B------:R-:W-:Y:S05]  /*1660*/  @!P1 EXIT ;  /* 0x000000000000994d */ /* 0x000fea0003800000 */
[----:B------:R-:W0:Y:S01]  /*1670*/  LDC.64 R4, c[0x0][0x380] ;  /* 0x0000e000ff047b82 */ /* 0x000e220000000a00 */
[----:B-123--:R-:W-:Y:S02]  /*1680*/  IADD3 R17, PT, PT, R0, R3, RZ ;  /* 0x0000000300117210 */ /* 0x00efe40007ffe0ff */
[----:B------:R-:W-:-:S05]  /*1690*/  IADD3 R0, PT, PT, -R2, RZ, RZ ;  /* 0x000000ff02007210 */ /* 0x000fca0007ffe1ff */
[----:B------:R-:W1:Y:S08]  /*16a0*/  LDC.64 R6, c[0x0][0x388] ;  /* 0x0000e200ff067b82 */ /* 0x000e700000000a00 */
[----:B------:R-:W2:Y:S02]  /*16b0*/  LDC.64 R8, c[0x0][0x390] ;  /* 0x0000e400ff087b82 */ /* 0x000ea40000000a00 */
.L_x_190:
[----:B0-----:R-:W-:-:S04]  /*16c0*/  IMAD.WIDE R10, R17, 0x4, R4 ;  /* 0x00000004110a7825 */ /* 0x001fc800078e0204 */
[C---:B-1----:R-:W-:Y:S02]  /*16d0*/  IMAD.WIDE R12, R17.reuse, 0x4, R6 ;  /* 0x00000004110c7825 */ /* 0x042fe400078e0206 */
[----:B---3--:R-:W3:Y:S04]  /*16e0*/  LDG.E R10, desc[UR14][R10.64] ;  /* 0x0000000e0a0a7981 */ /* 0x008ee8000c1e1900 */
[----:B------:R-:W4:Y:S01]  /*16f0*/  LDG.E R12, desc[UR14][R12.64] ;  /* 0x0000000e0c0c7981 */ /* 0x000f22000c1e1900 */
[----:B------:R-:W-:Y:S01]  /*1700*/  IADD3 R0, PT, PT, R0, 0x1, RZ ;  /* 0x0000000100007810 */ /* 0x000fe20007ffe0ff */
[C---:B--2---:R-:W-:Y:S01]  /*1710*/  IMAD.WIDE R2, R17.reuse, 0x4, R8 ;  /* 0x0000000411027825 */ /* 0x044fe200078e0208 */
[----:B------:R-:W-:Y:S02]  /*1720*/  IADD3 R17, PT, PT, R17, 0x1, RZ ;  /* 0x0000000111117810 */ /* 0x000fe40007ffe0ff */
[----:B------:R-:W-:Y:S01]  /*1730*/  ISETP.NE.AND P0, PT, R0, RZ, PT ;  /* 0x000000ff0000720c */ /* 0x000fe20003f05270 */
[----:B---3--:R-:W-:-:S04]  /*1740*/  FADD R19, R10, -R15 ;  /* 0x8000000f0a137221 */ /* 0x008fc80000000000 */
[----:B----4-:R-:W-:-:S05]  /*1750*/  FMUL R19, R12, R19 ;  /* 0x000000130c137220 */ /* 0x010fca0000400000 */
[----:B------:R3:W-:Y:S03]  /*1760*/  STG.E desc[UR14][R2.64], R19 ;  /* 0x0000001302007986 */ /* 0x0007e6000c10190e */
[----:B------:R-:W-:Y:S05]  /*1770*/  @P0 BRA `(.L_x_190) ;  /* 0xfffffffc00d00947 */ /* 0x000fea000383ffff */
[----:B------:R-:W-:Y:S05]  /*1780*/  EXIT ;  /* 0x000000000000794d */ /* 0x000fea0003800000 */
.L_x_191:
        /* <DEDUP_REMOVED lines=15> */
.L_x_322:


//--------------------- .text._Z14softmaxForwardPfS_ii --------------------------
	.section	.text._Z14softmaxForwardPfS_ii,"ax",@progbits
	.align	128
        .global         _Z14softmaxForwardPfS_ii
        .type           _Z14softmaxForwardPfS_ii,@function
        .size           _Z14softmaxForwardPfS_ii,(.L_x_313 - _Z14softmaxForwardPfS_ii)
        .other          _Z14softmaxForwardPfS_ii,@"STO_CUDA_ENTRY STV_DEFAULT"
_Z14softmaxForwardPfS_ii:
.text._Z14softmaxForwardPfS_ii:
        /* <DEDUP_REMOVED lines=9> */
[----:B------:R-:W1:Y:S01]  /*0090*/  LDCU UR5, c[0x0][0x394] ;  /* 0x00007280ff0577ac */ /* 0x000e620008000800 */
[----:B------:R-:W2:Y:S01]  /*00a0*/  LDCU.64 UR10, c[0x0][0x358] ;  /* 0x00006b00ff0a77ac */ /* 0x000ea20008000a00 */
[----:B-1----:R-:W-:-:S04]  /*00b0*/  IMAD R2, R2, UR5, RZ ;  /* 0x0000000502027c24 */ /* 0x002fc8000f8e02ff */
[----:B0-----:R-:W-:-:S05]  /*00c0*/  IMAD.WIDE R4, R2, 0x4, R4 ;  /* 0x0000000402047825 */ /* 0x001fca00078e0204 */
[----:B--2---:R0:W5:Y:S01]  /*00d0*/  LDG.E R0, desc[UR10][R4.64] ;  /* 0x0000000a04007981 */ /* 0x004162000c1e1900 */
[----:B------:R-:W-:-:S09]  /*00e0*/  UISETP.GE.AND UP0, UPT, UR5, 0x2, UPT ;  /* 0x000000020500788c */ /* 0x000fd2000bf06270 */
[----:B0-----:R-:W-:Y:S05]  /*00f0*/  BRA.U !UP0, `(.L_x_192) ;  /* 0x0000000508547547 */ /* 0x001fea000b800000 */
[----:B------:R-:W-:Y:S01]  /*0100*/  UIADD3 UR4, UPT, UPT, UR5, -0x1, URZ ;  /* 0xffffffff05047890 */ /* 0x000fe2000fffe0ff */
[----:B------:R-:W-:Y:S01]  /*0110*/  HFMA2 R3, -RZ, RZ, 0, 5.9604644775390625e-08 ;  /* 0x00000001ff037431 */ /* 0x000fe200000001ff */
[----:B------:R-:W-:Y:S02]  /*0120*/  UIADD3 UR5, UPT, UPT, UR5, -0x2, URZ ;  /* 0xfffffffe05057890 */ /* 0x000fe4000fffe0ff */
[----:B------:R-:W-:Y:S02]  /*0130*/  ULOP3.LUT UR6, UR4, 0xf, URZ, 0xc0, !UPT ;  /* 0x0000000f04067892 */ /* 0x000fe4000f8ec0ff */
[----:B------:R-:W-:-:S09]  /*0140*/  UISETP.GE.U32.AND UP0, UPT, UR5, 0xf, UPT ;  /* 0x0000000f0500788c */ /* 0x000fd2000bf06070 */
[----:B------:R-:W-:Y:S05]  /*0150*/  BRA.U !UP0, `(.L_x_193) ;  /* 0x0000000108947547 */ /* 0x000fea000b800000 */
[----:B------:R-:W-:Y:S01]  /*0160*/  IADD3 R13, P0, PT, R4, 0x20, RZ ;  /* 0x00000020040d7810 */ /* 0x000fe20007f1e0ff */
[----:B------:R-:W-:Y:S01]  /*0170*/  ULOP3.LUT UR5, UR4, 0xfffffff0, URZ, 0xc0, !UPT ;  /* 0xfffffff004057892 */ /* 0x000fe2000f8ec0ff */
[----:B------:R-:W-:Y:S02]  /*0180*/  MOV R3, RZ ;  /* 0x000000ff00037202 */ /* 0x000fe40000000f00 */
[----:B------:R-:W-:Y:S01]  /*0190*/  IADD3.X R7, PT, PT, RZ, R5, RZ, P0, !PT ;  /* 0x00000005ff077210 */ /* 0x000fe200007fe4ff */
[----:B------:R-:W-:-:S12]  /*01a0*/  UIADD3 UR5, UPT, UPT, -UR5, URZ, URZ ;  /* 0x000000ff05057290 */ /* 0x000fd8000fffe1ff */
.L_x_194:
[----:B------:R-:W-:-:S05]  /*01b0*/  MOV R6, R13 ;  /* 0x0000000d00067202 */ /* 0x000fca0000000f00 */
[----:B------:R-:W2:Y:S04]  /*01c0*/  LDG.E R13, desc[UR10][R6.64+-0x1c] ;  /* 0xffffe40a060d7981 */ /* 0x000ea8000c1e1900 */
[----:B------:R-:W2:Y:S04]  /*01d0*/  LDG.E R12, desc[UR10][R6.64+-0x18] ;  /* 0xffffe80a060c7981 */ /* 0x000ea8000c1e1900 */
[----:B------:R-:W3:Y:S04]  /*01e0*/  LDG.E R15, desc[UR10][R6.64+-0x14] ;  /* 0xffffec0a060f7981 */ /* 0x000ee8000c1e1900 */
[----:B------:R-:W3:Y:S04]  /*01f0*/  LDG.E R14, desc[UR10][R6.64+-0x10] ;  /* 0xfffff00a060e7981 */ /* 0x000ee8000c1e1900 */
[----:B------:R-:W4:Y:S04]  /*0200*/  LDG.E R17, desc[UR10][R6.64+-0xc] ;  /* 0xfffff40a06117981 */ /* 0x000f28000c1e1900 */
        /* <DEDUP_REMOVED lines=10> */
[----:B------:R0:W4:Y:S01]  /*02b0*/  LDG.E R8, desc[UR10][R6.64+0x20] ;  /* 0x0000200a06087981 */ /* 0x000122000c1e1900 */
[----:B------:R-:W-:Y:S01]  /*02c0*/  UIADD3 UR5, UPT, UPT, UR5, 0x10, URZ ;  /* 0x0000001005057890 */ /* 0x000fe2000fffe0ff */
[----:B------:R-:W-:-:S03]  /*02d0*/  IADD3 R3, PT, PT, R3, 0x10, RZ ;  /* 0x0000001003037810 */ /* 0x000fc60007ffe0ff */
[----:B------:R-:W-:Y:S01]  /*02e0*/  UISETP.NE.AND UP0, UPT, UR5, URZ, UPT ;  /* 0x000000ff0500728c */ /* 0x000fe2000bf05270 */
[----:B--2--5:R-:W-:Y:S02]  /*02f0*/  FMNMX3 R12, R0, R13, R12, !PT ;  /* 0x0000000d000c7276 */ /* 0x024fe4000780000c */
[----:B------:R-:W-:-:S04]  /*0300*/  IADD3 R13, P0, PT, R6, 0x40, RZ ;  /* 0x00000040060d7810 */ /* 0x000fc80007f1e0ff */
[----:B0-----:R-:W-:Y:S02]  /*0310*/  IADD3.X R7, PT, PT, RZ, R7, RZ, P0, !PT ;  /* 0x00000007ff077210 */ /* 0x001fe400007fe4ff */
[----:B---3--:R-:W-:-:S04]  /*0320*/  FMNMX3 R12, R12, R15, R14, !PT ;  /* 0x0000000f0c0c7276 */ /* 0x008fc8000780000e */
[----:B----4-:R-:W-:-:S04]  /*0330*/  FMNMX3 R12, R12, R17, R16, !PT ;  /* 0x000000110c0c7276 */ /* 0x010fc80007800010 */
[----:B------:R-:W-:-:S04]  /*0340*/  FMNMX3 R12, R12, R19, R18, !PT ;  /* 0x000000130c0c7276 */ /* 0x000fc80007800012 */
[----:B------:R-:W-:-:S04]  /*0350*/  FMNMX3 R12, R12, R21, R20, !PT ;  /* 0x000000150c0c7276 */ /* 0x000fc80007800014 */
[----:B------:R-:W-:-:S04]  /*0360*/  FMNMX3 R12, R12, R23, R22, !PT ;  /* 0x000000170c0c7276 */ /* 0x000fc80007800016 */
[----:B------:R-:W-:-:S04]  /*0370*/  FMNMX3 R10, R12, R10, R11, !PT ;  /* 0x0000000a0c0a7276 */ /* 0x000fc8000780000b */
[----:B------:R-:W-:Y:S01]  /*0380*/  FMNMX3 R0, R10, R9, R8, !PT ;  /* 0x000000090a007276 */ /* 0x000fe20007800008 */
[----:B------:R-:W-:Y:S06]  /*0390*/  BRA.U UP0, `(.L_x_194) ;  /* 0xfffffffd00847547 */ /* 0x000fec000b83ffff */
[----:B------:R-:W-:-:S07]  /*03a0*/  IADD3 R3, PT, PT, R3, 0x1, RZ ;  /* 0x0000000103037810 */ /* 0x000fce0007ffe0ff */
.L_x_193:
[----:B------:R-:W-:-:S09]  /*03b0*/  UISETP.NE.AND UP0, UPT, UR6, URZ, UPT ;  /* 0x000000ff0600728c */ /* 0x000fd2000bf05270 */
[----:B------:R-:W-:Y:S05]  /*03c0*/  BRA.U !UP0, `(.L_x_192) ;  /* 0x0000000108a07547 */ /* 0x000fea000b800000 */
[----:B------:R-:W-:Y:S02]  /*03d0*/  UISETP.GE.U32.AND UP0, UPT, UR6, 0x8, UPT ;  /* 0x000000080600788c */ /* 0x000fe4000bf06070 */
[----:B------:R-:W-:-:S04]  /*03e0*/  ULOP3.LUT UR5, UR4, 0x7, URZ, 0xc0, !UPT ;  /* 0x0000000704057892 */ /* 0x000fc8000f8ec0ff */
[----:B------:R-:W-:-:S03]  /*03f0*/  UISETP.NE.AND UP1, UPT, UR5, URZ, UPT ;  /* 0x000000ff0500728c */ /* 0x000fc6000bf25270 */
[----:B------:R-:W-:Y:S08]  /*0400*/  BRA.U !UP0, `(.L_x_195) ;  /* 0x0000000108387547 */ /* 0x000ff0000b800000 */
[----:B------:R-:W-:-:S05]  /*0410*/  IMAD.WIDE R6, R3, 0x4, R4 ;  /* 0x0000000403067825 */ /* 0x000fca00078e0204 */
[----:B------:R-:W2:Y:S04]  /*0420*/  LDG.E R9, desc[UR10][R6.64] ;  /* 0x0000000a06097981 */ /* 0x000ea8000c1e1900 */
[----:B------:R-:W2:Y:S04]  /*0430*/  LDG.E R8, desc[UR10][R6.64+0x4] ;  /* 0x0000040a06087981 */ /* 0x000ea8000c1e1900 */
[----:B------:R-:W3:Y:S04]  /*0440*/  LDG.E R11, desc[UR10][R6.64+0x8] ;  /* 0x0000080a060b7981 */ /* 0x000ee8000c1e1900 */
[----:B------:R-:W3:Y:S04]  /*0450*/  LDG.E R10, desc[UR10][R6.64+0xc] ;  /* 0x00000c0a060a7981 */ /* 0x000ee8000c1e1900 */
[----:B------:R-:W4:Y:S04]  /*0460*/  LDG.E R13, desc[UR10][R6.64+0x10] ;  /* 0x0000100a060d7981 */ /* 0x000f28000c1e1900 */
[----:B------:R-:W4:Y:S04]  /*0470*/  LDG.E R12, desc[UR10][R6.64+0x14] ;  /* 0x0000140a060c7981 */ /* 0x000f28000c1e1900 */
[----:B------:R-:W4:Y:S04]  /*0480*/  LDG.E R15, desc[UR10][R6.64+0x18] ;  /* 0x0000180a060f7981 */ /* 0x000f28000c1e1900 */
[----:B------:R-:W4:Y:S01]  /*0490*/  LDG.E R14, desc[UR10][R6.64+0x1c] ;  /* 0x00001c0a060e7981 */ /* 0x000f22000c1e1900 */
[----:B------:R-:W-:-:S02]  /*04a0*/  IADD3 R3, PT, PT, R3, 0x8, RZ ;  /* 0x0000000803037810 */ /* 0x000fc40007ffe0ff */
[----:B--2--5:R-:W-:-:S04]  /*04b0*/  FMNMX3 R8, R0, R9, R8, !PT ;  /* 0x0000000900087276 */ /* 0x024fc80007800008 */
[----:B---3--:R-:W-:-:S04]  /*04c0*/  FMNMX3 R8, R8, R11, R10, !PT ;  /* 0x0000000b08087276 */ /* 0x008fc8000780000a */
[----:B----4-:R-:W-:-:S04]  /*04d0*/  FMNMX3 R8, R8, R13, R12, !PT ;  /* 0x0000000d08087276 */ /* 0x010fc8000780000c */
[----:B------:R-:W-:-:S07]  /*04e0*/  FMNMX3 R0, R8, R15, R14, !PT ;  /* 0x0000000f08007276 */ /* 0x000fce000780000e */
.L_x_195:
        /* <DEDUP_REMOVED lines=9> */
[----:B------:R-:W3:Y:S01]  /*0580*/  LDG.E R10, desc[UR10][R6.64+0xc] ;  /* 0x00000c0a060a7981 */ /* 0x000ee2000c1e1900 */
[----:B------:R-:W-:-:S02]  /*0590*/  IADD3 R3, PT, PT, R3, 0x4, RZ ;  /* 0x0000000403037810 */ /* 0x000fc40007ffe0ff */
[----:B--2--5:R-:W-:-:S04]  /*05a0*/  FMNMX3 R0, R0, R9, R8, !PT ;  /* 0x0000000900007276 */ /* 0x024fc80007800008 */
[----:B---3--:R-:W-:-:S07]  /*05b0*/  FMNMX3 R0, R0, R11, R10, !PT ;  /* 0x0000000b00007276 */ /* 0x008fce000780000a */
.L_x_196:
[----:B------:R-:W-:Y:S05]  /*05c0*/  BRA.U !UP1, `(.L_x_192) ;  /* 0x0000000109207547 */ /* 0x000fea000b800000 */
[----:B------:R-:W-:-:S12]  /*05d0*/  UIADD3 UR4, UPT, UPT, -UR4, URZ, URZ ;  /* 0x000000ff04047290 */ /* 0x000fd8000fffe1ff */
.L_x_197:
[----:B------:R-:W-:-:S06]  /*05e0*/  IMAD.WIDE R6, R3, 0x4, R4 ;  /* 0x0000000403067825 */ /* 0x000fcc00078e0204 */
[----:B------:R-:W2:Y:S01]  /*05f0*/  LDG.E R7, desc[UR10][R6.64] ;  /* 0x0000000a06077981 */ /* 0x000ea2000c1e1900 */
[----:B------:R-:W-:Y:S01]  /*0600*/  UIADD3 UR4, UPT, UPT, UR4, 0x1, URZ ;  /* 0x0000000104047890 */ /* 0x000fe2000fffe0ff */
[----:B------:R-:W-:-:S03]  /*0610*/  IADD3 R3, PT, PT, R3, 0x1, RZ ;  /* 0x0000000103037810 */ /* 0x000fc60007ffe0ff */
[----:B------:R-:W-:Y:S01]  /*0620*/  UISETP.NE.AND UP0, UPT, UR4, URZ, UPT ;  /* 0x000000ff0400728c */ /* 0x000fe2000bf05270 */
[----:B--2--5:R-:W-:-:S08]  /*0630*/  FMNMX R0, R7, R0, !PT ;  /* 0x0000000007007209 */ /* 0x024fd00007800000 */
[----:B------:R-:W-:Y:S05]  /*0640*/  BRA.U UP0, `(.L_x_197) ;  /* 0xfffffffd00e47547 */ /* 0x000fea000b83ffff */
.L_x_192:
[----:B------:R-:W0:Y:S01]  /*0650*/  LDCU UR4, c[0x0][0x394] ;  /* 0x00007280ff0477ac */ /* 0x000e220008000800 */
[----:B------:R-:W-:Y:S01]  /*0660*/  HFMA2 R3, -RZ, RZ, 0, 0 ;  /* 0x00000000ff037431 */ /* 0x000fe200000001ff */
[----:B0-----:R-:W-:-:S09]  /*0670*/  UISETP.GE.AND UP0, UPT, UR4, 0x1, UPT ;  /* 0x000000010400788c */ /* 0x001fd2000bf06270 */
[----:B------:R-:W-:Y:S05]  /*0680*/  BRA.U !UP0, `(.L_x_198) ;  /* 0x0000000d08bc7547 */ /* 0x000fea000b800000 */
[----:B------:R-:W-:Y:S01]  /*0690*/  UISETP.GE.U32.AND UP1, UPT, UR4, 0x8, UPT ;  /* 0x000000080400788c */ /* 0x000fe2000bf26070 */
[----:B------:R-:W-:Y:S01]  /*06a0*/  MOV R3, RZ ;  /* 0x000000ff00037202 */ /* 0x000fe20000000f00 */
[----:B------:R-:W-:Y:S01]  /*06b0*/  ULOP3.LUT UR8, UR4, 0x7, URZ, 0xc0, !UPT ;  /* 0x0000000704087892 */ /* 0x000fe2000f8ec0ff */
[----:B------:R-:W-:-:S03]  /*06c0*/  MOV R11, RZ ;  /* 0x000000ff000b7202 */ /* 0x000fc60000000f00 */
[----:B------:R-:W-:-:S03]  /*06d0*/  UISETP.NE.AND UP0, UPT, UR8, URZ, UPT ;  /* 0x000000ff0800728c */ /* 0x000fc6000bf05270 */
[----:B------:R-:W-:Y:S08]  /*06e0*/  BRA.U !UP1, `(.L_x_199) ;  /* 0x0000000509d47547 */ /* 0x000ff0000b800000 */
[----:B------:R-:W0:Y:S01]  /*06f0*/  LDCU.64 UR6, c[0x0][0x388] ;  /* 0x00007100ff0677ac */ /* 0x000e220008000a00 */
[----:B------:R-:W-:Y:S02]  /*0700*/  IADD3 R6, P0, PT, R4, 0x10, RZ ;  /* 0x0000001004067810 */ /* 0x000fe40007f1e0ff */
[----:B------:R-:W-:Y:S01]  /*0710*/  MOV R3, RZ ;  /* 0x000000ff00037202 */ /* 0x000fe20000000f00 */
[----:B------:R-:W-:Y:S01]  /*0720*/  ULOP3.LUT UR4, UR4, 0x7ffffff8, URZ, 0xc0, !UPT ;  /* 0x7ffffff804047892 */ /* 0x000fe2000f8ec0ff */
[----:B------:R-:W-:Y:S02]  /*0730*/  MOV R10, R2 ;  /* 0x00000002000a7202 */ /* 0x000fe40000000f00 */
[----:B------:R-:W-:Y:S01]  /*0740*/  IADD3.X R7, PT, PT, RZ, R5, RZ, P0, !PT ;  /* 0x00000005ff077210 */ /* 0x000fe200007fe4ff */
[----:B------:R-:W-:Y:S02]  /*0750*/  UIADD3 UR9, UPT, UPT, -UR4, URZ, URZ ;  /* 0x000000ff04097290 */ /* 0x000fe4000fffe1ff */
[----:B------:R-:W-:Y:S01]  /*0760*/  MOV R11, UR4 ;  /* 0x00000004000b7c02 */ /* 0x000fe20008000f00 */
[----:B0-----:R-:W-:-:S04]  /*0770*/  UIADD3 UR5, UP1, UPT, UR6, 0x10, URZ ;  /* 0x0000001006057890 */ /* 0x001fc8000ff3e0ff */
[----:B------:R-:W-:-:S12]  /*0780*/  UIADD3.X UR6, UPT, UPT, URZ, UR7, URZ, UP1, !UPT ;  /* 0x00000007ff067290 */ /* 0x000fd80008ffe4ff */
.L_x_200:
[----:B-1----:R-:W2:Y:S01]  /*0790*/  LDG.E R9, desc[UR10][R6.64+-0x10] ;  /* 0xfffff00a06097981 */ /* 0x002ea2000c1e1900 */
[----:B------:R-:W-:Y:S01]  /*07a0*/  HFMA2 R12, -RZ, RZ, 0.96630859375, -0.0022525787353515625 ;  /* 0x3bbb989dff0c7431 */ /* 0x000fe200000001ff */
[----:B------:R-:W-:Y:S01]  /*07b0*/  MOV R13, 0x437c0000 ;  /* 0x437c0000000d7802 */ /* 0x000fe20000000f00 */
[----:B--2--5:R-:W-:-:S04]  /*07c0*/  FADD R9, R9, -R0 ;  /* 0x8000000009097221 */ /* 0x024fc80000000000 */
[----:B------:R-:W-:-:S04]  /*07d0*/  FFMA.SAT R8, R9, R12, 0.5 ;  /* 0x3f00000009087423 */ /* 0x000fc8000000200c */
[----:B------:R-:W-:-:S04]  /*07e0*/  FFMA.RM R14, R8, R13, 12582913 ;  /* 0x4b400001080e7423 */ /* 0x000fc8000000400d */
[C---:B------:R-:W-:Y:S01]  /*07f0*/  FADD R8, R14.reuse, -12583039 ;  /* 0xcb40007f0e087421 */ /* 0x040fe20000000000 */
[----:B------:R-:W-:-:S03]  /*0800*/  SHF.L.U32 R14, R14, 0x17, RZ ;  /* 0x000000170e0e7819 */ /* 0x000fc600000006ff */
[----:B------:R-:W-:-:S04]  /*0810*/  FFMA R8, R9, 1.4426950216293334961, -R8 ;  /* 0x3fb8aa3b09087823 */ /* 0x000fc80000000808 */
[----:B------:R-:W-:Y:S01]  /*0820*/  FFMA R15, R9, 1.925963033500011079e-08, R8 ;  /* 0x32a57060090f7823 */ /* 0x000fe20000000008 */
[----:B------:R-:W-:Y:S02]  /*0830*/  MOV R8, UR5 ;  /* 0x0000000500087c02 */ /* 0x000fe40008000f00 */
[----:B------:R-:W-:-:S03]  /*0840*/  MOV R9, UR6 ;  /* 0x0000000600097c02 */ /* 0x000fc60008000f00 */
[----:B------:R-:W0:Y:S01]  /*0850*/  MUFU.EX2 R15, R15 ;  /* 0x0000000f000f7308 */ /* 0x000e220000000800 */
[----:B------:R-:W-:-:S04]  /*0860*/  IMAD.WIDE R8, R10, 0x4, R8 ;  /* 0x000000040a087825 */ /* 0x000fc800078e0208 */
[----:B0-----:R-:W-:-:S05]  /*0870*/  FMUL R14, R14, R15 ;  /* 0x0000000f0e0e7220 */ /* 0x001fca0000400000 */
[----:B------:R0:W-:Y:S04]  /*0880*/  STG.E desc[UR10][R8.64+-0x10], R14 ;  /* 0xfffff00e08007986 */ /* 0x0001e8000c10190a */
[----:B------:R-:W2:Y:S02]  /*0890*/  LDG.E R17, desc[UR10][R6.64+-0xc] ;  /* 0xfffff40a06117981 */ /* 0x000ea4000c1e1900 */
[----:B--2---:R-:W-:-:S04]  /*08a0*/  FADD R17, R17, -R0 ;  /* 0x8000000011117221 */ /* 0x004fc80000000000 */
[----:B------:R-:W-:-:S04]  /*08b0*/  FFMA.SAT R16, R17, R12, 0.5 ;  /* 0x3f00000011107423 */ /* 0x000fc8000000200c */
[----:B------:R-:W-:-:S04]  /*08c0*/  FFMA.RM R16, R16, R13, 12582913 ;  /* 0x4b40000110107423 */ /* 0x000fc8000000400d */
[C---:B------:R-:W-:Y:S01]  /*08d0*/  FADD R18, R16.reuse, -12583039 ;  /* 0xcb40007f10127421 */ /* 0x040fe20000000000 */
[----:B------:R-:W-:-:S03]  /*08e0*/  SHF.L.U32 R15, R16, 0x17, RZ ;  /* 0x00000017100f7819 */ /* 0x000fc600000006ff */
[----:B------:R-:W-:-:S04]  /*08f0*/  FFMA R18, R17, 1.4426950216293334961, -R18 ;  /* 0x3fb8aa3b11127823 */ /* 0x000fc80000000812 */
[----:B------:R-:W-:-:S06]  /*0900*/  FFMA R18, R17, 1.925963033500011079e-08, R18 ;  /* 0x32a5706011127823 */ /* 0x000fcc0000000012 */
[----:B------:R-:W1:Y:S02]  /*0910*/  MUFU.EX2 R18, R18 ;  /* 0x0000001200127308 */ /* 0x000e640000000800 */
[----:B-1----:R-:W-:-:S05]  /*0920*/  FMUL R15, R15, R18 ;  /* 0x000000120f0f7220 */ /* 0x002fca0000400000 */
[----:B------:R1:W-:Y:S04]  /*0930*/  STG.E desc[UR10][R8.64+-0xc], R15 ;  /* 0xfffff40f08007986 */ /* 0x0003e8000c10190a */
[----:B------:R-:W2:Y:S02]  /*0940*/  LDG.E R17, desc[UR10][R6.64+-0x8] ;  /* 0xfffff80a06117981 */ /* 0x000ea4000c1e1900 */
[----:B--2---:R-:W-:-:S04]  /*0950*/  FADD R17, R17, -R0 ;  /* 0x8000000011117221 */ /* 0x004fc80000000000 */
[----:B------:R-:W-:-:S04]  /*0960*/  FFMA.SAT R16, R17, R12, 0.5 ;  /* 0x3f00000011107423 */ /* 0x000fc8000000200c */
[----:B------:R-:W-:-:S04]  /*0970*/  FFMA.RM R16, R16, R13, 12582913 ;  /* 0x4b40000110107423 */ /* 0x000fc8000000400d */
[----:B------:R-:W-:-:S04]  /*0980*/  FADD R20, R16, -12583039 ;  /* 0xcb40007f10147421 */ /* 0x000fc80000000000 */
[----:B------:R-:W-:-:S04]  /*0990*/  FFMA R20, R17, 1.4426950216293334961, -R20 ;  /* 0x3fb8aa3b11147823 */ /* 0x000fc80000000814 */
[----:B------:R-:W-:Y:S01]  /*09a0*/  FFMA R20, R17, 1.925963033500011079e-08, R20 ;  /* 0x32a5706011147823 */ /* 0x000fe20000000014 */
[----:B------:R-:W-:-:S05]  /*09b0*/  SHF.L.U32 R17, R16, 0x17, RZ ;  /* 0x0000001710117819 */ /* 0x000fca00000006ff */
[----:B------:R-:W2:Y:S02]  /*09c0*/  MUFU.EX2 R20, R20 ;  /* 0x0000001400147308 */ /* 0x000ea40000000800 */
[----:B--2---:R-:W-:-:S05]  /*09d0*/  FMUL R17, R17, R20 ;  /* 0x0000001411117220 */ /* 0x004fca0000400000 */
        /* <DEDUP_REMOVED lines=45> */
[----:B------:R2:W3:Y:S01]  /*0cb0*/  LDG.E R27, desc[UR10][R6.64+0xc] ;  /* 0x00000c0a061b7981 */ /* 0x0004e2000c1e1900 */
[----:B0-----:R-:W-:Y:S01]  /*0cc0*/  FADD R14, R14, R3 ;  /* 0x000000030e0e7221 */ /* 0x001fe20000000000 */
[----:B------:R-:W-:Y:S01]  /*0cd0*/  UIADD3 UR9, UPT, UPT, UR9, 0x8, URZ ;  /* 0x0000000809097890 */ /* 0x000fe2000fffe0ff */
[----:B------:R-:W-:Y:S02]  /*0ce0*/  IADD3 R10, PT, PT, R10, 0x8, RZ ;  /* 0x000000080a0a7810 */ /* 0x000fe40007ffe0ff */
[----:B------:R-:W-:Y:S01]  /*0cf0*/  FADD R14, R14, R15 ;  /* 0x0000000f0e0e7221 */ /* 0x000fe20000000000 */
[----:B------:R-:W-:-:S03]  /*0d00*/  UISETP.NE.AND UP1, UPT, UR9, URZ, UPT ;  /* 0x000000ff0900728c */ /* 0x000fc6000bf25270 */
[----:B------:R-:W-:Y:S01]  /*0d10*/  FADD R14, R14, R17 ;  /* 0x000000110e0e7221 */ /* 0x000fe20000000000 */
[----:B--2---:R-:W-:-:S03]  /*0d20*/  IADD3 R6, P0, PT, R6, 0x20, RZ ;  /* 0x0000002006067810 */ /* 0x004fc60007f1e0ff */
[----:B------:R-:W-:Y:S01]  /*0d30*/  FADD R14, R14, R19 ;  /* 0x000000130e0e7221 */ /* 0x000fe20000000000 */
[----:B------:R-:W-:-:S03]  /*0d40*/  IADD3.X R7, PT, PT, RZ, R7, RZ, P0, !PT ;  /* 0x00000007ff077210 */ /* 0x000fc600007fe4ff */
[----:B------:R-:W-:-:S04]  /*0d50*/  FADD R14, R14, R21 ;  /* 0x000000150e0e7221 */ /* 0x000fc80000000000 */
[----:B------:R-:W-:-:S04]  /*0d60*/  FADD R14, R14, R23 ;  /* 0x000000170e0e7221 */ /* 0x000fc80000000000 */
[----:B------:R-:W-:Y:S01]  /*0d70*/  FADD R14, R14, R25 ;  /* 0x000000190e0e7221 */ /* 0x000fe20000000000 */
[----:B---3--:R-:W-:-:S04]  /*0d80*/  FADD R27, R27, -R0 ;  /* 0x800000001b1b7221 */ /* 0x008fc80000000000 */
[----:B------:R-:W-:-:S04]  /*0d90*/  FFMA.SAT R12, R27, R12, 0.5 ;  /* 0x3f0000001b0c7423 */ /* 0x000fc8000000200c */
[----:B------:R-:W-:-:S04]  /*0da0*/  FFMA.RM R12, R12, R13, 12582913 ;  /* 0x4b4000010c0c7423 */ /* 0x000fc8000000400d */
[C---:B------:R-:W-:Y:S01]  /*0db0*/  FADD R16, R12.reuse, -12583039 ;  /* 0xcb40007f0c107421 */ /* 0x040fe20000000000 */
[----:B------:R-:W-:-:S03]  /*0dc0*/  SHF.L.U32 R12, R12, 0x17, RZ ;  /* 0x000000170c0c7819 */ /* 0x000fc600000006ff */
[----:B------:R-:W-:-:S04]  /*0dd0*/  FFMA R16, R27, 1.4426950216293334961, -R16 ;  /* 0x3fb8aa3b1b107823 */ /* 0x000fc80000000810 */
[----:B------:R-:W-:-:S04]  /*0de0*/  FFMA R16, R27, 1.925963033500011079e-08, R16 ;  /* 0x32a570601b107823 */ /* 0x000fc80000000010 */
[----:B------:R-:W0:Y:S02]  /*0df0*/  MUFU.EX2 R13, R16 ;  /* 0x00000010000d7308 */ /* 0x000e240000000800 */
[----:B0-----:R-:W-:-:S04]  /*0e00*/  FMUL R13, R12, R13 ;  /* 0x0000000d0c0d7220 */ /* 0x001fc80000400000 */
[----:B------:R-:W-:Y:S01]  /*0e10*/  FADD R3, R14, R13 ;  /* 0x0000000d0e037221 */ /* 0x000fe20000000000 */
[----:B------:R1:W-:Y:S01]  /*0e20*/  STG.E desc[UR10][R8.64+0xc], R13 ;  /* 0x00000c0d08007986 */ /* 0x0003e2000c10190a */
[----:B------:R-:W-:Y:S05]  /*0e30*/  BRA.U UP1, `(.L_x_200) ;  /* 0xfffffff901547547 */ /* 0x000fea000b83ffff */
.L_x_199:
[----:B------:R-:W-:Y:S05]  /*0e40*/  BRA.U !UP0, `(.L_x_198) ;  /* 0x0000000508cc7547 */ /* 0x000fea000b800000 */
[----:B------:R-:W0:Y:S01]  /*0e50*/  LDCU UR4, c[0x0][0x394] ;  /* 0x00007280ff0477ac */ /* 0x000e220008000800 */
[----:B------:R-:W-:Y:S02]  /*0e60*/  UISETP.GE.U32.AND UP0, UPT, UR8, 0x4, UPT ;  /* 0x000000040800788c */ /* 0x000fe4000bf06070 */
[----:B0-----:R-:W-:-:S04]  /*0e70*/  ULOP3.LUT UR5, UR4, 0x3, URZ, 0xc0, !UPT ;  /* 0x0000000304057892 */ /* 0x001fc8000f8ec0ff */
[----:B------:R-:W-:-:S03]  /*0e80*/  UISETP.NE.AND UP1, UPT, UR5, URZ, UPT ;  /* 0x000000ff0500728c */ /* 0x000fc6000bf25270 */
[----:B------:R-:W-:Y:S08]  /*0e90*/  BRA.U !UP0, `(.L_x_201) ;  /* 0x0000000108dc7547 */ /* 0x000ff0000b800000 */
[----:B------:R-:W-:-:S05]  /*0ea0*/  IMAD.WIDE.U32 R6, R11, 0x4, R4 ;  /* 0x000000040b067825 */ /* 0x000fca00078e0004 */
[----:B-1----:R-:W2:Y:S01]  /*0eb0*/  LDG.E R9, desc[UR10][R6.64] ;  /* 0x0000000a06097981 */ /* 0x002ea2000c1e1900 */
[----:B------:R-:W-:Y:S01]  /*0ec0*/  HFMA2 R10, -RZ, RZ, 0.96630859375, -0.0022525787353515625 ;  /* 0x3bbb989dff0a7431 */ /* 0x000fe200000001ff */
[----:B------:R-:W-:Y:S01]  /*0ed0*/  MOV R12, 0x437c0000 ;  /* 0x437c0000000c7802 */ /* 0x000fe20000000f00 */
[----:B--2--5:R-:W-:-:S04]  /*0ee0*/  FADD R13, R9, -R0 ;  /* 0x80000000090d7221 */ /* 0x024fc80000000000 */
[----:B------:R-:W-:-:S04]  /*0ef0*/  FFMA.SAT R9, R13, R10, 0.5 ;  /* 0x3f0000000d097423 */ /* 0x000fc8000000200a */
[----:B------:R-:W-:Y:S02]  /*0f00*/  FFMA.RM R14, R9, R12, 12582913 ;  /* 0x4b400001090e7423 */ /* 0x000fe4000000400c */
[----:B------:R-:W0:Y:S02]  /*0f10*/  LDC.64 R8, c[0x0][0x388] ;  /* 0x0000e200ff087b82 */ /* 0x000e240000000a00 */
[C---:B------:R-:W-:Y:S01]  /*0f20*/  FADD R16, R14.reuse, -12583039 ;  /* 0xcb40007f0e107421 */ /* 0x040fe20000000000 */
[----:B------:R-:W-:-:S03]  /*0f30*/  SHF.L.U32 R14, R14, 0x17, RZ ;  /* 0x000000170e0e7819 */ /* 0x000fc600000006ff */
[----:B------:R-:W-:-:S04]  /*0f40*/  FFMA R16, R13, 1.4426950216293334961, -R16 ;  /* 0x3fb8aa3b0d107823 */ /* 0x000fc80000000810 */
[----:B------:R-:W-:Y:S01]  /*0f50*/  FFMA R16, R13, 1.925963033500011079e-08, R16 ;  /* 0x32a570600d107823 */ /* 0x000fe20000000010 */
[----:B------:R-:W-:-:S03]  /*0f60*/  IADD3 R13, PT, PT, R2, R11, RZ ;  /* 0x0000000b020d7210 */ /* 0x000fc60007ffe0ff */
[----:B------:R-:W1:Y:S02]  /*0f70*/  MUFU.EX2 R15, R16 ;  /* 0x00000010000f7308 */ /* 0x000e640000000800 */
[----:B0-----:R-:W-:-:S04]  /*0f80*/  IMAD.WIDE R8, R13, 0x4, R8 ;  /* 0x000000040d087825 */ /* 0x001fc800078e0208 */
        /* <DEDUP_REMOVED lines=10> */
[----:B------:R-:W1:Y:S02]  /*1030*/  MUFU.EX2 R14, R14 ;  /* 0x0000000e000e7308 */ /* 0x000e640000000800 */
[----:B-1----:R-:W-:-:S05]  /*1040*/  FMUL R15, R15, R14 ;  /* 0x0000000e0f0f7220 */ /* 0x002fca0000400000 */
        /* <DEDUP_REMOVED lines=12> */
[----:B------:R1:W2:Y:S01]  /*1110*/  LDG.E R7, desc[UR10][R6.64+0xc] ;  /* 0x00000c0a06077981 */ /* 0x0002a2000c1e1900 */
[----:B------:R-:W-:Y:S01]  /*1120*/  IADD3 R11, PT, PT, R11, 0x4, RZ ;  /* 0x000000040b0b7810 */ /* 0x000fe20007ffe0ff */
[----:B-1----:R-:W-:-:S04]  /*1130*/  FADD R6, R3, R13 ;  /* 0x0000000d03067221 */ /* 0x002fc80000000000 */
[----:B------:R-:W-:-:S04]  /*1140*/  FADD R6, R6, R15 ;  /* 0x0000000f06067221 */ /* 0x000fc80000000000 */
[----:B------:R-:W-:Y:S01]  /*1150*/  FADD R6, R6, R19 ;  /* 0x0000001306067221 */ /* 0x000fe20000000000 */
        /* <DEDUP_REMOVED lines=8> */
[----:B-1----:R-:W-:-:S04]  /*11e0*/  FMUL R21, R21, R10 ;  /* 0x0000000a15157220 */ /* 0x002fc80000400000 */
[----:B------:R-:W-:Y:S01]  /*11f0*/  FADD R3, R6, R21 ;  /* 0x0000001506037221 */ /* 0x000fe20000000000 */
[----:B------:R0:W-:Y:S06]  /*1200*/  STG.E desc[UR10][R8.64+0xc], R21 ;  /* 0x00000c1508007986 */ /* 0x0001ec000c10190a */
.L_x_201:
[----:B------:R-:W-:Y:S05]  /*1210*/  BRA.U !UP1, `(.L_x_198) ;  /* 0x0000000109d87547 */ /* 0x000fea000b800000 */
[----:B------:R-:W-:Y:S02]  /*1220*/  UISETP.NE.AND UP0, UPT, UR5, 0x1, UPT ;  /* 0x000000010500788c */ /* 0x000fe4000bf05270 */
[----:B------:R-:W-:-:S04]  /*1230*/  ULOP3.LUT UR4, UR4, 0x1, URZ, 0xc0, !UPT ;  /* 0x0000000104047892 */ /* 0x000fc8000f8ec0ff */
[----:B------:R-:W-:-:S03]  /*1240*/  UISETP.NE.U32.AND UP1, UPT, UR4, 0x1, UPT ;  /* 0x000000010400788c */ /* 0x000fc6000bf25070 */
[----:B------:R-:W-:Y:S08]  /*1250*/  BRA.U !UP0, `(.L_x_202) ;  /* 0x00000001087c7547 */ /* 0x000ff0000b800000 */
[----:B------:R-:W-:-:S05]  /*1260*/  IMAD.WIDE.U32 R6, R11, 0x4, R4 ;  /* 0x000000040b067825 */ /* 0x000fca00078e0004 */
[----:B01----:R-:W2:Y:S01]  /*1270*/  LDG.E R9, desc[UR10][R6.64] ;  /* 0x0000000a06097981 */ /* 0x003ea2000c1e1900 */
[----:B------:R-:W-:Y:S01]  /*1280*/  HFMA2 R17, -RZ, RZ, 0.96630859375, -0.0022525787353515625 ;  /* 0x3bbb989dff117431 */ /* 0x000fe200000001ff */
[----:B------:R-:W-:Y:S02]  /*1290*/  MOV R19, 0x437c0000 ;  /* 0x437c000000137802 */ /* 0x000fe40000000f00 */
[----:B------:R-:W-:Y:S01]  /*12a0*/  IADD3 R15, PT, PT, R2, R11, RZ ;  /* 0x0000000b020f7210 */ /* 0x000fe20007ffe0ff */
[----:B--2--5:R-:W-:-:S04]  /*12b0*/  FADD R10, R9, -R0 ;  /* 0x80000000090a7221 */ /* 0x024fc80000000000 */
[----:B------:R-:W-:-:S04]  /*12c0*/  FFMA.SAT R8, R10, R17, 0.5 ;  /* 0x3f0000000a087423 */ /* 0x000fc80000002011 */
[----:B------:R-:W-:Y:S02]  /*12d0*/  FFMA.RM R12, R8, R19, 12582913 ;  /* 0x4b400001080c7423 */ /* 0x000fe40000004013 */
[----:B------:R-:W0:Y:S02]  /*12e0*/  LDC.64 R8, c[0x0][0x388] ;  /* 0x0000e200ff087b82 */ /* 0x000e240000000a00 */
[C---:B------:R-:W-:Y:S01]  /*12f0*/  FADD R13, R12.reuse, -12583039 ;  /* 0xcb40007f0c0d7421 */ /* 0x040fe20000000000 */
[----:B------:R-:W-:-:S03]  /*1300*/  SHF.L.U32 R12, R12, 0x17, RZ ;  /* 0x000000170c0c7819 */ /* 0x000fc600000006ff */
[----:B------:R-:W-:-:S04]  /*1310*/  FFMA R13, R10, 1.4426950216293334961, -R13 ;  /* 0x3fb8aa3b0a0d7823 */ /* 0x000fc8000000080d */
[----:B------:R-:W-:-:S06]  /*1320*/  FFMA R13, R10, 1.925963033500011079e-08, R13 ;  /* 0x32a570600a0d7823 */ /* 0x000fcc000000000d */
[----:B------:R-:W1:Y:S01]  /*1330*/  MUFU.EX2 R13, R13 ;  /* 0x0000000d000d7308 */ /* 0x000e620000000800 */
[----:B0-----:R-:W-:-:S04]  /*1340*/  IMAD.WIDE R8, R15, 0x4, R8 ;  /* 0x000000040f087825 */ /* 0x001fc800078e0208 */
[----:B-1----:R-:W-:-:S05]  /*1350*/  FMUL R12, R12, R13 ;  /* 0x0000000d0c0c7220 */ /* 0x002fca0000400000 */
[----:B------:R2:W-:Y:S04]  /*1360*/  STG.E desc[UR10][R8.64], R12 ;  /* 0x0000000c08007986 */ /* 0x0005e8000c10190a */
[----:B------:R-:W3:Y:S01]  /*1370*/  LDG.E R7, desc[UR10][R6.64+0x4] ;  /* 0x0000040a06077981 */ /* 0x000ee2000c1e1900 */
[----:B------:R-:W-:Y:S01]  /*1380*/  FADD R3, R3, R12 ;  /* 0x0000000c03037221 */ /* 0x000fe20000000000 */
[----:B------:R-:W-:Y:S01]  /*1390*/  IADD3 R11, PT, PT, R11, 0x2, RZ ;  /* 0x000000020b0b7810 */ /* 0x000fe20007ffe0ff */
[----:B---3--:R-:W-:-:S04]  /*13a0*/  FADD R10, R7, -R0 ;  /* 0x80000000070a7221 */ /* 0x008fc80000000000 */
[----:B------:R-:W-:-:S04]  /*13b0*/  FFMA.SAT R14, R10, R17, 0.5 ;  /* 0x3f0000000a0e7423 */ /* 0x000fc80000002011 */
[----:B------:R-:W-:-:S04]  /*13c0*/  FFMA.RM R14, R14, R19, 12582913 ;  /* 0x4b4000010e0e7423 */ /* 0x000fc80000004013 */
[C---:B------:R-:W-:Y:S01]  /*13d0*/  FADD R15, R14.reuse, -12583039 ;  /* 0xcb40007f0e0f7421 */ /* 0x040fe20000000000 */
[----:B------:R-:W-:-:S03]  /*13e0*/  SHF.L.U32 R14, R14, 0x17, RZ ;  /* 0x000000170e0e7819 */ /* 0x000fc600000006ff */
[----:B------:R-:W-:-:S04]  /*13f0*/  FFMA R15, R10, 1.4426950216293334961, -R15 ;  /* 0x3fb8aa3b0a0f7823 */ /* 0x000fc8000000080f */
[----:B------:R-:W-:-:S06]  /*1400*/  FFMA R15, R10, 1.925963033500011079e-08, R15 ;  /* 0x32a570600a0f7823 */ /* 0x000fcc000000000f */
[----:B------:R-:W0:Y:S02]  /*1410*/  MUFU.EX2 R15, R15 ;  /* 0x0000000f000f7308 */ /* 0x000e240000000800 */
[----:B0-----:R-:W-:-:S04]  /*1420*/  FMUL R14, R14, R15 ;  /* 0x0000000f0e0e7220 */ /* 0x001fc80000400000 */
[----:B------:R-:W-:Y:S01]  /*1430*/  FADD R3, R3, R14 ;  /* 0x0000000e03037221 */ /* 0x000fe20000000000 */
[----:B------:R2:W-:Y:S06]  /*1440*/  STG.E desc[UR10][R8.64+0x4], R14 ;  /* 0x0000040e08007986 */ /* 0x0005ec000c10190a */
.L_x_202:
[----:B------:R-:W-:Y:S05]  /*1450*/  BRA.U UP1, `(.L_x_198) ;  /* 0x0000000101487547 */ /* 0x000fea000b800000 */
[----:B------:R-:W-:-:S06]  /*1460*/  IMAD.WIDE.U32 R4, R11, 0x4, R4 ;  /* 0x000000040b047825 */ /* 0x000fcc00078e0004 */
[----:B------:R-:W3:Y:S01]  /*1470*/  LDG.E R5, desc[UR10][R4.64] ;  /* 0x0000000a04057981 */ /* 0x000ee2000c1e1900 */
[----:B------:R-:W-:Y:S01]  /*1480*/  HFMA2 R7, -RZ, RZ, 0.96630859375, -0.0022525787353515625 ;  /* 0x3bbb989dff077431 */ /* 0x000fe200000001ff */
[----:B012---:R-:W-:Y:S01]  /*1490*/  MOV R9, 0x437c0000 ;  /* 0x437c000000097802 */ /* 0x007fe20000000f00 */
[----:B---3-5:R-:W-:Y:S01]  /*14a0*/  FADD R0, R5, -R0 ;  /* 0x8000000005007221 */ /* 0x028fe20000000000 */
[----:B------:R-:W-:-:S03]  /*14b0*/  IADD3 R5, PT, PT, R2, R11, RZ ;  /* 0x0000000b02057210 */ /* 0x000fc60007ffe0ff */
        /* <DEDUP_REMOVED lines=9> */
[----:B-1----:R-:W-:-:S04]  /*1550*/  FMUL R8, R8, R9 ;  /* 0x0000000908087220 */ /* 0x002fc80000400000 */
[----:B------:R-:W-:Y:S01]  /*1560*/  FADD R3, R3, R8 ;  /* 0x0000000803037221 */ /* 0x000fe20000000000 */
[----:B------:R3:W-:Y:S06]  /*1570*/  STG.E desc[UR10][R4.64], R8 ;  /* 0x0000000804007986 */ /* 0x0007ec000c10190a */
.L_x_198:
[----:B-----5:R-:W4:Y:S02]  /*1580*/  LDC R0, c[0x0][0x394] ;  /* 0x0000e500ff007b82 */ /* 0x020f240000000800 */
[----:B----4-:R-:W-:-:S13]  /*1590*/  ISETP.GE.AND P0, PT, R0, 0x1, PT ;  /* 0x000000010000780c */ /* 0x010fda0003f06270 */
[----:B------:R-:W-:Y:S05]  /*15a0*/  @!P0 EXIT ;  /* 0x000000000000894d */ /* 0x000fea0003800000 */
[C---:B------:R-:W-:Y:S01]  /*15b0*/  ISETP.GE.U32.AND P0, PT, R0.reuse, 0x10, PT ;  /* 0x000000100000780c */ /* 0x040fe20003f06070 */
[----:B------:R-:W-:Y:S01]  /*15c0*/  HFMA2 R7, -RZ, RZ, 0, 0 ;  /* 0x00000000ff077431 */ /* 0x000fe200000001ff */
[----:B------:R-:W-:-:S11]  /*15d0*/  LOP3.LUT R11, R0, 0xf, RZ, 0xc0, !PT ;  /* 0x0000000f000b7812 */ /* 0x000fd600078ec0ff */
[----:B------:R-:W-:Y:S05]  /*15e0*/  @!P0 BRA `(.L_x_203) ;  /* 0x0000001000108947 */ /* 0x000fea0003800000 */
[----:B------:R-:W4:Y:S01]  /*15f0*/  LDCU.64 UR4, c[0x0][0x388] ;  /* 0x00007100ff0477ac */ /* 0x000f220008000a00 */
[----:B------:R-:W-:Y:S02]  /*1600*/  LOP3.LUT R7, R0, 0x7ffffff0, RZ, 0xc0, !PT ;  /* 0x7ffffff000077812 */ /* 0x000fe400078ec0ff */
[----:B------:R-:W-:Y:S02]  /*1610*/  MOV R6, R2 ;  /* 0x0000000200067202 */ /* 0x000fe40000000f00 */
[----:B0123--:R-:W-:Y:S01]  /*1620*/  IADD3 R8, PT, PT, -R7, RZ, RZ ;  /* 0x000000ff07087210 */ /* 0x00ffe20007ffe1ff */
[----:B----4-:R-:W-:-:S04]  /*1630*/  UIADD3 UR4, UP0, UPT, UR4, 0x20, URZ ;  /* 0x0000002004047890 */ /* 0x010fc8000ff1e0ff */
[----:B------:R-:W-:-:S12]  /*1640*/  UIADD3.X UR5, UPT, UPT, URZ, UR5, URZ, UP0, !UPT ;  /* 0x00000005ff057290 */ /* 0x000fd800087fe4ff */
.L_x_236:
[----:B----4-:R-:W-:Y:S02]  /*1650*/  MOV R4, UR4 ;  /* 0x0000000400047c02 */ /* 0x010fe40008000f00 */
[----:B------:R-:W-:-:S03]  /*1660*/  MOV R5, UR5 ;  /* 0x0000000500057c02 */ /* 0x000fc60008000f00 */
[----:B------:R-:W-:-:S05]  /*1670*/  IMAD.WIDE R4, R6, 0x4, R4 ;  /* 0x0000000406047825 */ /* 0x000fca00078e0204 */
[----:B------:R-:W2:Y:S01]  /*1680*/  LDG.E R0, desc[UR10][R4.64+-0x20] ;  /* 0xffffe00a04007981 */ /* 0x000ea2000c1e1900 */
[----:B------:R-:W0:Y:S01]  /*1690*/  MUFU.RCP R10, R3 ;  /* 0x00000003000a7308 */ /* 0x000e220000001000 */
[----:B------:R-:W-:Y:S01]  /*16a0*/  IADD3 R8, PT, PT, R8, 0x10, RZ ;  /* 0x0000001008087810 */ /* 0x000fe20007ffe0ff */
[----:B------:R-:W-:Y:S03]  /*16b0*/  BSSY.RECONVERGENT B2, `(.L_x_204) ;  /* 0x000000b000027945 */ /* 0x000fe60003800200 */
[----:B------:R-:W-:Y:S01]  /*16c0*/  ISETP.NE.AND P2, PT, R8, RZ, PT ;  /* 0x000000ff0800720c */ /* 0x000fe20003f45270 */
[----:B0-----:R-:W-:-:S04]  /*16d0*/  FFMA R9, R10, -R3, 1 ;  /* 0x3f8000000a097423 */ /* 0x001fc80000000803 */
[----:B------:R-:W-:Y:S01]  /*16e0*/  FFMA R9, R10, R9, R10 ;  /* 0x000000090a097223 */ /* 0x000fe2000000000a */
[----:B--2---:R-:W0:Y:S03]  /*16f0*/  FCHK P0, R0, R3 ;  /* 0x0000000300007302 */ /* 0x004e260000000000 */
[----:B------:R-:W-:-:S04]  /*1700*/  FFMA R10, R0, R9, RZ ;  /* 0x00000009000a7223 */ /* 0x000fc800000000ff */
[----:B------:R-:W-:-:S04]  /*1710*/  FFMA R12, R10, -R3, R0 ;  /* 0x800000030a0c7223 */ /* 0x000fc80000000000 */
[----:B------:R-:W-:Y:S01]  /*1720*/  FFMA R9, R9, R12, R10 ;  /* 0x0000000c09097223 */ /* 0x000fe2000000000a */
[----:B0-----:R-:W-:Y:S06]  /*1730*/  @!P0 BRA `(.L_x_205) ;  /* 0x0000000000088947 */ /* 0x001fec0003800000 */
[----:B------:R-:W-:-:S07]  /*1740*/  MOV R12, 0x1760 ;  /* 0x00001760000c7802 */ /* 0x000fce0000000f00 */
[----:B------:R-:W-:Y:S05]  /*1750*/  CALL.REL.NOINC `($__internal_8_$__cuda_sm3x_div_rn_noftz_f32_slowpath) ;  /* 0x0000001c00547944 */ /* 0x000fea0003c00000 */
.L_x_205:
[----:B------:R-:W-:Y:S05]  /*1760*/  BSYNC.RECONVERGENT B2 ;  /* 0x0000000000027941 */ /* 0x000fea0003800200 */
.L_x_204:
[----:B------:R-:W2:Y:S01]  /*1770*/  LDG.E R15, desc[UR10][R4.64+-0x1c] ;  /* 0xffffe40a040f7981 */ /* 0x000ea2000c1e1900 */
[----:B------:R-:W0:Y:S01]  /*1780*/  MUFU.RCP R0, R3 ;  /* 0x0000000300007308 */ /* 0x000e220000001000 */
[----:B------:R-:W-:Y:S02]  /*1790*/  BSSY.RECONVERGENT B2, `(.L_x_206) ;  /* 0x000000d000027945 */ /* 0x000fe40003800200 */
[----:B------:R1:W-:Y:S01]  /*17a0*/  STG.E desc[UR10][R4.64+-0x20], R9 ;  /* 0xffffe00904007986 */ /* 0x0003e2000c10190a */
[----:B0-----:R-:W-:-:S04]  /*17b0*/  FFMA R13, R0, -R3, 1 ;  /* 0x3f800000000d7423 */ /* 0x001fc80000000803 */
[----:B------:R-:W-:Y:S01]  /*17c0*/  FFMA R0, R0, R13, R0 ;  /* 0x0000000d00007223 */ /* 0x000fe20000000000 */
[----:B--2---:R-:W0:Y:S03]  /*17d0*/  FCHK P0, R15, R3 ;  /* 0x000000030f007302 */ /* 0x004e260000000000 */
[----:B------:R-:W-:-:S04]  /*17e0*/  FFMA R10, R0, R15, RZ ;  /* 0x0000000f000a7223 */ /* 0x000fc800000000ff */
[----:B------:R-:W-:-:S04]  /*17f0*/  FFMA R13, R10, -R3, R15 ;  /* 0x800000030a0d7223 */ /* 0x000fc8000000000f */
[----:B------:R-:W-:Y:S01]  /*1800*/  FFMA R13, R0, R13, R10 ;  /* 0x0000000d000d7223 */ /* 0x000fe2000000000a */
[----:B01----:R-:W-:Y:S06]  /*1810*/  @!P0 BRA `(.L_x_207) ;  /* 0x0000000000108947 */ /* 0x003fec0003800000 */
[----:B------:R-:W-:Y:S02]  /*1820*/  MOV R0, R15 ;  /* 0x0000000f00007202 */ /* 0x000fe40000000f00 */
[----:B------:R-:W-:-:S07]  /*1830*/  MOV R12, 0x1850 ;  /* 0x00001850000c7802 */ /* 0x000fce0000000f00 */
[----:B------:R-:W-:Y:S05]  /*1840*/  CALL.REL.NOINC `($__internal_8_$__cuda_sm3x_div_rn_noftz_f32_slowpath) ;  /* 0x0000001c00187944 */ /* 0x000fea0003c00000 */
[----:B------:R-:W-:-:S07]  /*1850*/  MOV R13, R9 ;  /* 0x00000009000d7202 */ /* 0x000fce0000000f00 */
.L_x_207:
[----:B------:R-:W-:Y:S05]  /*1860*/  BSYNC.RECONVERGENT B2 ;  /* 0x0000000000027941 */ /* 0x000fea0003800200 */
.L_x_206:
        /* <DEDUP_REMOVED lines=14> */
.L_x_209:
[----:B------:R-:W-:Y:S05]  /*1950*/  BSYNC.RECONVERGENT B2 ;  /* 0x0000000000027941 */ /* 0x000fea0003800200 */
.L_x_208:
        /* <DEDUP_REMOVED lines=15> */
.L_x_211:
[----:B------:R-:W-:Y:S05]  /*1a50*/  BSYNC.RECONVERGENT B2 ;  /* 0x0000000000027941 */ /* 0x000fea0003800200 */
.L_x_210:
        /* <DEDUP_REMOVED lines=14> */
.L_x_213:
[----:B------:R-:W-:Y:S05]  /*1b40*/  BSYNC.RECONVERGENT B2 ;  /* 0x0000000000027941 */ /* 0x000fea0003800200 */
.L_x_212:
        /* <DEDUP_REMOVED lines=15> */
.L_x_215:
[----:B------:R-:W-:Y:S05]  /*1c40*/  BSYNC.RECONVERGENT B2 ;  /* 0x0000000000027941 */ /* 0x000fea0003800200 */
.L_x_214:
        /* <DEDUP_REMOVED lines=14> */
.L_x_217:
[----:B------:R-:W-:Y:S05]  /*1d30*/  BSYNC.RECONVERGENT B2 ;  /* 0x0000000000027941 */ /* 0x000fea0003800200 */
.L_x_216:
        /* <DEDUP_REMOVED lines=15> */
.L_x_219:
[----:B------:R-:W-:Y:S05]  /*1e30*/  BSYNC.RECONVERGENT B2 ;  /* 0x0000000000027941 */ /* 0x000fea0003800200 */
.L_x_218:
        /* <DEDUP_REMOVED lines=14> */
.L_x_221:
[----:B------:R-:W-:Y:S05]  /*1f20*/  BSYNC.RECONVERGENT B2 ;  /* 0x0000000000027941 */ /* 0x000fea0003800200 */
.L_x_220:
        /* <DEDUP_REMOVED lines=15> */
.L_x_223:
[----:B------:R-:W-:Y:S05]  /*2020*/  BSYNC.RECONVERGENT B2 ;  /* 0x0000000000027941 */ /* 0x000fea0003800200 */
.L_x_222:
        /* <DEDUP_REMOVED lines=14> */
.L_x_225:
[----:B------:R-:W-:Y:S05]  /*2110*/  BSYNC.RECONVERGENT B2 ;  /* 0x0000000000027941 */ /* 0x000fea0003800200 */
.L_x_224:
        /* <DEDUP_REMOVED lines=15> */
.L_x_227:
[----:B------:R-:W-:Y:S05]  /*2210*/  BSYNC.RECONVERGENT B2 ;  /* 0x0000000000027941 */ /* 0x000fea0003800200 */
.L_x_226:
        /* <DEDUP_REMOVED lines=14> */
.L_x_229:
[----:B------:R-:W-:Y:S05]  /*2300*/  BSYNC.RECONVERGENT B2 ;  /* 0x0000000000027941 */ /* 0x000fea0003800200 */
.L_x_228:
        /* <DEDUP_REMOVED lines=15> */
.L_x_231:
[----:B------:R-:W-:Y:S05]  /*2400*/  BSYNC.RECONVERGENT B2 ;  /* 0x0000000000027941 */ /* 0x000fea0003800200 */
.L_x_230:
        /* <DEDUP_REMOVED lines=14> */
.L_x_233:
[----:B------:R-:W-:Y:S05]  /*24f0*/  BSYNC.RECONVERGENT B2 ;  /* 0x0000000000027941 */ /* 0x000fea0003800200 */
.L_x_232:
        /* <DEDUP_REMOVED lines=15> */
.L_x_235:
[----:B------:R-:W-:Y:S05]  /*25f0*/  BSYNC.RECONVERGENT B2 ;  /* 0x0000000000027941 */ /* 0x000fea0003800200 */
.L_x_234:
[----:B------:R4:W-:Y:S01]  /*2600*/  STG.E desc[UR10][R4.64+0x1c], R13 ;  /* 0x00001c0d04007986 */ /* 0x0009e2000c10190a */
[----:B------:R-:W-:Y:S01]  /*2610*/  IADD3 R6, PT, PT, R6, 0x10, RZ ;  /* 0x0000001006067810 */ /* 0x000fe20007ffe0ff */
[----:B------:R-:W-:Y:S06]  /*2620*/  @P2 BRA `(.L_x_236) ;  /* 0xfffffff000082947 */ /* 0x000fec000383ffff */
.L_x_203:
[----:B------:R-:W-:-:S13]  /*2630*/  ISETP.NE.AND P0, PT, R11, RZ, PT ;  /* 0x000000ff0b00720c */ /* 0x000fda0003f05270 */
[----:B------:R-:W-:Y:S05]  /*2640*/  @!P0 EXIT ;  /* 0x000000000000894d */ /* 0x000fea0003800000 */
[----:B------:R-:W5:Y:S01]  /*2650*/  LDCU UR4, c[0x0][0x394] ;  /* 0x00007280ff0477ac */ /* 0x000f620008000800 */
[----:B------:R-:W-:Y:S01]  /*2660*/  ISETP.GE.U32.AND P0, PT, R11, 0x8, PT ;  /* 0x000000080b00780c */ /* 0x000fe20003f06070 */
[----:B-----5:R-:W-:-:S12]  /*2670*/  ULOP3.LUT UR4, UR4, 0x7, URZ, 0xc0, !UPT ;  /* 0x0000000704047892 */ /* 0x020fd8000f8ec0ff */
[----:B------:R-:W-:Y:S05]  /*2680*/  @!P0 BRA `(.L_x_237) ;  /* 0x0000000800008947 */ /* 0x000fea0003800000 */
[----:B---34-:R-:W3:Y:S01]  /*2690*/  LDC.64 R4, c[0x0][0x388] ;  /* 0x0000e200ff047b82 */ /* 0x018ee20000000a00 */
[----:B012---:R-:W-:-:S05]  /*26a0*/  IADD3 R9, PT, PT, R2, R7, RZ ;  /* 0x0000000702097210 */ /* 0x007fca0007ffe0ff */
[----:B---3--:R-:W-:-:S05]  /*26b0*/  IMAD.WIDE R4, R9, 0x4, R4 ;  /* 0x0000000409047825 */ /* 0x008fca00078e0204 */
[----:B------:R-:W2:Y:S01]  /*26c0*/  LDG.E R11, desc[UR10][R4.64] ;  /* 0x0000000a040b7981 */ /* 0x000ea2000c1e1900 */
[----:B------:R-:W0:Y:S01]  /*26d0*/  MUFU.RCP R0, R3 ;  /* 0x0000000300007308 */ /* 0x000e220000001000 */
[----:B------:R-:W-:Y:S01]  /*26e0*/  BSSY.RECONVERGENT B2, `(.L_x_238) ;  /* 0x000000b000027945 */ /* 0x000fe20003800200 */
[----:B0-----:R-:W-:-:S04]  /*26f0*/  FFMA R9, R0, -R3, 1 ;  /* 0x3f80000000097423 */ /* 0x001fc80000000803 */
[----:B------:R-:W-:Y:S02]  /*2700*/  FFMA R0, R0, R9, R0 ;  /* 0x0000000900007223 */ /* 0x000fe40000000000 */
[----:B--2---:R-:W0:Y:S02]  /*2710*/  FCHK P0, R11, R3 ;  /* 0x000000030b007302 */ /* 0x004e240000000000 */
[----:B------:R-:W-:-:S04]  /*2720*/  FFMA R6, R0, R11, RZ ;  /* 0x0000000b00067223 */ /* 0x000fc800000000ff */
[----:B------:R-:W-:-:S04]  /*2730*/  FFMA R9, R6, -R3, R11 ;  /* 0x8000000306097223 */ /* 0x000fc8000000000b */
[----:B------:R-:W-:Y:S01]  /*2740*/  FFMA R9, R0, R9, R6 ;  /* 0x0000000900097223 */ /* 0x000fe20000000006 */
[----:B0-----:R-:W-:Y:S06]  /*2750*/  @!P0 BRA `(.L_x_239) ;  /* 0x00000000000c8947 */ /* 0x001fec0003800000 */
[----:B------:R-:W-:Y:S02]  /*2760*/  MOV R0, R11 ;  /* 0x0000000b00007202 */ /* 0x000fe40000000f00 */
[----:B------:R-:W-:-:S07]  /*2770*/  MOV R12, 0x2790 ;  /* 0x00002790000c7802 */ /* 0x000fce0000000f00 */
[----:B------:R-:W-:Y:S05]  /*2780*/  CALL.REL.NOINC `($__internal_8_$__cuda_sm3x_div_rn_noftz_f32_slowpath) ;  /* 0x0000000c00487944 */ /* 0x000fea0003c00000 */
.L_x_239:
[----:B------:R-:W-:Y:S05]  /*2790*/  BSYNC.RECONVERGENT B2 ;  /* 0x0000000000027941 */ /* 0x000fea0003800200 */
.L_x_238:
        /* <DEDUP_REMOVED lines=15> */
.L_x_241:
[----:B------:R-:W-:Y:S05]  /*2890*/  BSYNC.RECONVERGENT B2 ;  /* 0x0000000000027941 */ /* 0x000fea0003800200 */
.L_x_240:
        /* <DEDUP_REMOVED lines=14> */
.L_x_243:
[----:B------:R-:W-:Y:S05]  /*2980*/  BSYNC.RECONVERGENT B2 ;  /* 0x0000000000027941 */ /* 0x000fea0003800200 */
.L_x_242:
        /* <DEDUP_REMOVED lines=15> */
.L_x_245:
[----:B------:R-:W-:Y:S05]  /*2a80*/  BSYNC.RECONVERGENT B2 ;  /* 0x0000000000027941 */ /* 0x000fea0003800200 */
.L_x_244:
        /* <DEDUP_REMOVED lines=14> */
.L_x_247:
[----:B------:R-:W-:Y:S05]  /*2b70*/  BSYNC.RECONVERGENT B2 ;  /* 0x0000000000027941 */ /* 0x000fea0003800200 */
.L_x_246:
        /* <DEDUP_REMOVED lines=15> */
.L_x_249:
[----:B------:R-:W-:Y:S05]  /*2c70*/  BSYNC.RECONVERGENT B2 ;  /* 0x0000000000027941 */ /* 0x000fea0003800200 */
.L_x_248:
        /* <DEDUP_REMOVED lines=14> */
.L_x_251:
[----:B------:R-:W-:Y:S05]  /*2d60*/  BSYNC.RECONVERGENT B2 ;  /* 0x0000000000027941 */ /* 0x000fea0003800200 */
.L_x_250:
        /* <DEDUP_REMOVED lines=15> */
.L_x_253:
[----:B------:R-:W-:Y:S05]  /*2e60*/  BSYNC.RECONVERGENT B2 ;  /* 0x0000000000027941 */ /* 0x000fea0003800200 */
.L_x_252:
[----:B------:R0:W-:Y:S01]  /*2e70*/  STG.E desc[UR10][R4.64+0x1c], R11 ;  /* 0x00001c0b04007986 */ /* 0x0001e2000c10190a */
[----:B------:R-:W-:-:S07]  /*2e80*/  IADD3 R7, PT, PT, R7, 0x8, RZ ;  /* 0x0000000807077810 */ /* 0x000fce0007ffe0ff */
.L_x_237:
[----:B------:R-:W-:-:S13]  /*2e90*/  ISETP.NE.AND P0, PT, RZ, UR4, PT ;  /* 0x00000004ff007c0c */ /* 0x000fda000bf05270 */
[----:B------:R-:W-:Y:S05]  /*2ea0*/  @!P0 EXIT ;  /* 0x000000000000894d */ /* 0x000fea0003800000 */
[----:B------:R-:W5:Y:S01]  /*2eb0*/  LDCU UR5, c[0x0][0x394] ;  /* 0x00007280ff0577ac */ /* 0x000f620008000800 */
[----:B------:R-:W-:Y:S02]  /*2ec0*/  UISETP.GE.U32.AND UP0, UPT, UR4, 0x4, UPT ;  /* 0x000000040400788c */ /* 0x000fe4000bf06070 */
[----:B-----5:R-:W-:-:S07]  /*2ed0*/  ULOP3.LUT UR5, UR5, 0x3, URZ, 0xc0, !UPT ;  /* 0x0000000305057892 */ /* 0x020fce000f8ec0ff */
[----:B------:R-:W-:Y:S05]  /*2ee0*/  BRA.U !UP0, `(.L_x_254) ;  /* 0x0000000508087547 */ /* 0x000fea000b800000 */
[----:B0--34-:R-:W0:Y:S01]  /*2ef0*/  LDC.64 R4, c[0x0][0x388] ;  /* 0x0000e200ff047b82 */ /* 0x019e220000000a00 */
[----:B-12---:R-:W-:-:S05]  /*2f00*/  IADD3 R9, PT, PT, R2, R7, RZ ;  /* 0x0000000702097210 */ /* 0x006fca0007ffe0ff */
[----:B0-----:R-:W-:-:S05]  /*2f10*/  IMAD.WIDE R4, R9, 0x4, R4 ;  /* 0x0000000409047825 */ /* 0x001fca00078e0204 */
        /* <DEDUP_REMOVED lines=13> */
.L_x_256:
[----:B------:R-:W-:Y:S05]  /*2ff0*/  BSYNC.RECONVERGENT B2 ;  /* 0x0000000000027941 */ /* 0x000fea0003800200 */
.L_x_255:
        /* <DEDUP_REMOVED lines=15> */
.L_x_258:
[----:B------:R-:W-:Y:S05]  /*30f0*/  BSYNC.RECONVERGENT B2 ;  /* 0x0000000000027941 */ /* 0x000fea0003800200 */
.L_x_257:
        /* <DEDUP_REMOVED lines=14> */
.L_x_260:
[----:B------:R-:W-:Y:S05]  /*31e0*/  BSYNC.RECONVERGENT B2 ;  /* 0x0000000000027941 */ /* 0x000fea0003800200 */
.L_x_259:
        /* <DEDUP_REMOVED lines=15> */
.L_x_262:
[----:B------:R-:W-:Y:S05]  /*32e0*/  BSYNC.RECONVERGENT B2 ;  /* 0x0000000000027941 */ /* 0x000fea0003800200 */
.L_x_261:
[----:B------:R0:W-:Y:S01]  /*32f0*/  STG.E desc[UR10][R4.64+0xc], R11 ;  /* 0x00000c0b04007986 */ /* 0x0001e2000c10190a */
[----:B------:R-:W-:-:S07]  /*3300*/  IADD3 R7, PT, PT, R7, 0x4, RZ ;  /* 0x0000000407077810 */ /* 0x000fce0007ffe0ff */
.L_x_254:
[----:B------:R-:W-:-:S13]  /*3310*/  ISETP.NE.AND P0, PT, RZ, UR5, PT ;  /* 0x00000005ff007c0c */ /* 0x000fda000bf05270 */
[----:B------:R-:W-:Y:S05]  /*3320*/  @!P0 EXIT ;  /* 0x000000000000894d */ /* 0x000fea0003800000 */
[----:B0--34-:R-:W0:Y:S01]  /*3330*/  LDC.64 R4, c[0x0][0x388] ;  /* 0x0000e200ff047b82 */ /* 0x019e220000000a00 */
[----:B------:R-:W-:Y:S01]  /*3340*/  IADD3 R11, PT, PT, R2, R7, RZ ;  /* 0x00000007020b7210 */ /* 0x000fe20007ffe0ff */
[----:B------:R-:W-:-:S12]  /*3350*/  UIADD3 UR4, UPT, UPT, -UR5, URZ, URZ ;  /* 0x000000ff05047290 */ /* 0x000fd8000fffe1ff */
.L_x_265:
[----:B0--3--:R-:W-:-:S05]  /*3360*/  IMAD.WIDE R6, R11, 0x4, R4 ;  /* 0x000000040b067825 */ /* 0x009fca00078e0204 */
[----:B-1----:R-:W3:Y:S01]  /*3370*/  LDG.E R13, desc[UR10][R6.64] ;  /* 0x0000000a060d7981 */ /* 0x002ee2000c1e1900 */
[----:B------:R-:W2:Y:S01]  /*3380*/  MUFU.RCP R0, R3 ;  /* 0x0000000300007308 */ /* 0x000ea20000001000 */
[----:B------:R-:W-:Y:S01]  /*3390*/  UIADD3 UR4, UPT, UPT, UR4, 0x1, URZ ;  /* 0x0000000104047890 */ /* 0x000fe2000fffe0ff */
[----:B------:R-:W-:Y:S03]  /*33a0*/  BSSY.RECONVERGENT B2, `(.L_x_263) ;  /* 0x000000c000027945 */ /* 0x000fe60003800200 */
[----:B------:R-:W-:Y:S01]  /*33b0*/  UISETP.NE.AND UP0, UPT, UR4, URZ, UPT ;  /* 0x000000ff0400728c */ /* 0x000fe2000bf05270 */
[----:B--2---:R-:W-:-:S04]  /*33c0*/  FFMA R9, R0, -R3, 1 ;  /* 0x3f80000000097423 */ /* 0x004fc80000000803 */
[----:B------:R-:W-:Y:S01]  /*33d0*/  FFMA R0, R0, R9, R0 ;  /* 0x0000000900007223 */ /* 0x000fe20000000000 */
[----:B---3--:R-:W0:Y:S03]  /*33e0*/  FCHK P0, R13, R3 ;  /* 0x000000030d007302 */ /* 0x008e260000000000 */
[----:B------:R-:W-:-:S04]  /*33f0*/  FFMA R2, R0, R13, RZ ;  /* 0x0000000d00027223 */ /* 0x000fc800000000ff */
[----:B------:R-:W-:-:S04]  /*3400*/  FFMA R9, R2, -R3, R13 ;  /* 0x8000000302097223 */ /* 0x000fc8000000000d */
[----:B------:R-:W-:Y:S01]  /*3410*/  FFMA R9, R0, R9, R2 ;  /* 0x0000000900097223 */ /* 0x000fe20000000002 */
[----:B0-----:R-:W-:Y:S06]  /*3420*/  @!P0 BRA `(.L_x_264) ;  /* 0x00000000000c8947 */ /* 0x001fec0003800000 */
[----:B------:R-:W-:Y:S02]  /*3430*/  MOV R0, R13 ;  /* 0x0000000d00007202 */ /* 0x000fe40000000f00 */
[----:B------:R-:W-:-:S07]  /*3440*/  MOV R12, 0x3460 ;  /* 0x00003460000c7802 */ /* 0x000fce0000000f00 */
[----:B------:R-:W-:Y:S05]  /*3450*/  CALL.REL.NOINC `($__internal_8_$__cuda_sm3x_div_rn_noftz_f32_slowpath) ;  /* 0x0000000000147944 */ /* 0x000fea0003c00000 */
.L_x_264:
[----:B------:R-:W-:Y:S05]  /*3460*/  BSYNC.RECONVERGENT B2 ;  /* 0x0000000000027941 */ /* 0x000fea0003800200 */
.L_x_263:
[----:B------:R3:W-:Y:S01]  /*3470*/  STG.E desc[UR10][R6.64], R9 ;  /* 0x0000000906007986 */ /* 0x0007e2000c10190a */
[----:B------:R-:W-:Y:S01]  /*3480*/  IADD3 R11, PT, PT, R11, 0x1, RZ ;  /* 0x000000010b0b7810 */ /* 0x000fe20007ffe0ff */
[----:B------:R-:W-:Y:S06]  /*3490*/  BRA.U UP0, `(.L_x_265) ;  /* 0xfffffffd00b07547 */ /* 0x000fec000b83ffff */
[----:B------:R-:W-:Y:S05]  /*34a0*/  EXIT ;  /* 0x000000000000794d */ /* 0x000fea0003800000 */
        .weak           $__internal_8_$__cuda_sm3x_div_rn_noftz_f32_slowpath
        .type           $__internal_8_$__cuda_sm3x_div_rn_noftz_f32_slowpath,@function
        .size           $__internal_8_$__cuda_sm3x_div_rn_noftz_f32_slowpath,(.L_x_313 - $__internal_8_$__cuda_sm3x_div_rn_noftz_f32_slowpath)
$__internal_8_$__cuda_sm3x_div_rn_noftz_f32_slowpath:
[----:B------:R-:W-:Y:S01]  /*34b0*/  SHF.R.U32.HI R10, RZ, 0x17, R3 ;  /* 0x00000017ff0a7819 */ /* 0x000fe20000011603 */
[----:B------:R-:W-:Y:S01]  /*34c0*/  BSSY.RECONVERGENT B0, `(.L_x_266) ;  /* 0x0000063000007945 */ /* 0x000fe20003800200 */
[----:B------:R-:W-:Y:S02]  /*34d0*/  SHF.R.U32.HI R13, RZ, 0x17, R0 ;  /* 0x00000017ff0d7819 */ /* 0x000fe40000011600 */
[----:B------:R-:W-:Y:S02]  /*34e0*/  LOP3.LUT R10, R10, 0xff, RZ, 0xc0, !PT ;  /* 0x000000ff0a0a7812 */ /* 0x000fe400078ec0ff */
[----:B------:R-:W-:Y:S02]  /*34f0*/  LOP3.LUT R13, R13, 0xff, RZ, 0xc0, !PT ;  /* 0x000000ff0d0d7812 */ /* 0x000fe400078ec0ff */
[----:B------:R-:W-:Y:S02]  /*3500*/  IADD3 R16, PT, PT, R10, -0x1, RZ ;  /* 0xffffffff0a107810 */ /* 0x000fe40007ffe0ff */
[----:B------:R-:W-:-:S02]  /*3510*/  IADD3 R14, PT, PT, R13, -0x1, RZ ;  /* 0xffffffff0d0e7810 */ /* 0x000fc40007ffe0ff */
[----:B------:R-:W-:Y:S02]  /*3520*/  ISETP.GT.U32.AND P0, PT, R16, 0xfd, PT ;  /* 0x000000fd1000780c */ /* 0x000fe40003f04070 */
[----:B------:R-:W-:Y:S02]  /*3530*/  MOV R15, R3 ;  /* 0x00000003000f7202 */ /* 0x000fe40000000f00 */
        /* <DEDUP_REMOVED lines=26> */
.L_x_267:
[----:B------:R-:W-:Y:S01]  /*36e0*/  LEA R14, R10, 0xc0800000, 0x17 ;  /* 0xc08000000a0e7811 */ /* 0x000fe200078eb8ff */
[----:B------:R-:W-:Y:S01]  /*36f0*/  BSSY.RECONVERGENT B1, `(.L_x_272) ;  /* 0x0000036000017945 */ /* 0x000fe20003800200 */
[----:B------:R-:W-:Y:S02]  /*3700*/  IADD3 R13, PT, PT, R13, -0x7f, RZ ;  /* 0xffffff810d0d7810 */ /* 0x000fe40007ffe0ff */
[----:B------:R-:W-:-:S03]  /*3710*/  IADD3 R16, PT, PT, -R14, R15, RZ ;  /* 0x0000000f0e107210 */ /* 0x000fc60007ffe1ff */
[C---:B------:R-:W-:Y:S01]  /*3720*/  IMAD R0, R13.reuse, -0x800000, R0 ;  /* 0xff8000000d007824 */ /* 0x040fe200078e0200 */
[----:B------:R0:W1:Y:S01]  /*3730*/  MUFU.RCP R14, R16 ;  /* 0x00000010000e7308 */ /* 0x0000620000001000 */
[----:B------:R-:W-:Y:S01]  /*3740*/  FADD.FTZ R17, -R16, -RZ ;  /* 0x800000ff10117221 */ /* 0x000fe20000010100 */
[----:B0-----:R-:W-:-:S04]  /*3750*/  IADD3 R16, PT, PT, R13, 0x7f, -R10 ;  /* 0x0000007f0d107810 */ /* 0x001fc80007ffe80a */
[----:B------:R-:W-:Y:S01]  /*3760*/  IADD3 R9, PT, PT, R16, R9, RZ ;  /* 0x0000000910097210 */ /* 0x000fe20007ffe0ff */
[----:B-1----:R-:W-:-:S04]  /*3770*/  FFMA R15, R14, R17, 1 ;  /* 0x3f8000000e0f7423 */ /* 0x002fc80000000011 */
        /* <DEDUP_REMOVED lines=20> */
[C---:B------:R-:W-:Y:S02]  /*38c0*/  IADD3 R16, PT, PT, R10.reuse, 0x20, RZ ;  /* 0x000000200a107810 */ /* 0x040fe40007ffe0ff */
[C---:B------:R-:W-:Y:S02]  /*38d0*/  ISETP.NE.AND P3, PT, R10.reuse, RZ, PT ;  /* 0x000000ff0a00720c */ /* 0x040fe40003f65270 */
[----:B------:R-:W-:Y:S01]  /*38e0*/  LOP3.LUT R13, R9, 0x7fffff, RZ, 0xc0, !PT ;  /* 0x007fffff090d7812 */ /* 0x000fe200078ec0ff */
[CCC-:B------:R-:W-:Y:S01]  /*38f0*/  FFMA.RP R9, R15.reuse, R17.reuse, R14.reuse ;  /* 0x000000110f097223 */ /* 0x1c0fe2000000800e */
[----:B------:R-:W-:Y:S01]  /*3900*/  FFMA.RM R14, R15, R17, R14 ;  /* 0x000000110f0e7223 */ /* 0x000fe2000000400e */
[----:B------:R-:W-:Y:S02]  /*3910*/  ISETP.NE.AND P1, PT, R10, RZ, PT ;  /* 0x000000ff0a00720c */ /* 0x000fe40003f25270 */
[----:B------:R-:W-:-:S02]  /*3920*/  LOP3.LUT R13, R13, 0x800000, RZ, 0xfc, !PT ;  /* 0x008000000d0d7812 */ /* 0x000fc400078efcff */
        /* <DEDUP_REMOVED lines=14> */
.L_x_274:
[----:B------:R-:W-:-:S04]  /*3a10*/  LOP3.LUT R0, R0, 0x80000000, RZ, 0xc0, !PT ;  /* 0x8000000000007812 */ /* 0x000fc800078ec0ff */
[----:B------:R-:W-:Y:S01]  /*3a20*/  LOP3.LUT R0, R0, 0x7f800000, RZ, 0xfc, !PT ;  /* 0x7f80000000007812 */ /* 0x000fe200078efcff */
[----:B------:R-:W-:Y:S06]  /*3a30*/  BRA `(.L_x_275) ;  /* 0x0000000000047947 */ /* 0x000fec0003800000 */
.L_x_273:
[----:B------:R-:W-:-:S07]  /*3a40*/  LEA R0, R9, R0, 0x17 ;  /* 0x0000000009007211 */ /* 0x000fce00078eb8ff */
.L_x_275:
[----:B------:R-:W-:Y:S05]  /*3a50*/  BSYNC.RECONVERGENT B1 ;  /* 0x0000000000017941 */ /* 0x000fea0003800200 */
.L_x_272:
[----:B------:R-:W-:Y:S05]  /*3a60*/  BRA `(.L_x_276) ;  /* 0x0000000000207947 */ /* 0x000fea0003800000 */
.L_x_271:
[----:B------:R-:W-:-:S04]  /*3a70*/  LOP3.LUT R0, R15, 0x80000000, R0, 0x48, !PT ;  /* 0x800000000f007812 */ /* 0x000fc800078e4800 */
[----:B------:R-:W-:Y:S01]  /*3a80*/  LOP3.LUT R0, R0, 0x7f800000, RZ, 0xfc, !PT ;  /* 0x7f80000000007812 */ /* 0x000fe200078efcff */
[----:B------:R-:W-:Y:S06]  /*3a90*/  BRA `(.L_x_276) ;  /* 0x0000000000147947 */ /* 0x000fec0003800000 */
.L_x_270:
[----:B------:R-:W-:Y:S01]  /*3aa0*/  LOP3.LUT R0, R15, 0x80000000, R0, 0x48, !PT ;  /* 0x800000000f007812 */ /* 0x000fe200078e4800 */
[----:B------:R-:W-:Y:S06]  /*3ab0*/  BRA `(.L_x_276) ;  /* 0x00000000000c7947 */ /* 0x000fec0003800000 */
.L_x_269:
[----:B------:R-:W0:Y:S01]  /*3ac0*/  MUFU.RSQ R0, -QNAN ;  /* 0xffc0000000007908 */ /* 0x000e220000001400 */
[----:B------:R-:W-:Y:S05]  /*3ad0*/  BRA `(.L_x_276) ;  /* 0x0000000000047947 */ /* 0x000fea0003800000 */
.L_x_268:
[----:B------:R-:W-:-:S07]  /*3ae0*/  FADD.FTZ R0, R0, R3 ;  /* 0x0000000300007221 */ /* 0x000fce0000010000 */
.L_x_276:
[----:B------:R-:W-:Y:S05]  /*3af0*/  BSYNC.RECONVERGENT B0 ;  /* 0x0000000000007941 */ /* 0x000fea0003800200 */
.L_x_266:
[----:B------:R-:W-:Y:S01]  /*3b00*/  HFMA2 R13, -RZ, RZ, 0, 0 ;  /* 0x00000000ff0d7431 */ /* 0x000fe200000001ff */
[----:B0-----:R-:W-:-:S03]  /*3b10*/  MOV R9, R0 ;  /* 0x0000000000097202 */ /* 0x001fc60000000f00 */
[----:B------:R-:W-:Y:S05]  /*3b20*/  RET.REL.NODEC R12 `(_Z14softmaxForwardPfS_ii) ;  /* 0xffffffc40c347950 */ /* 0x000fea0003c3ffff */
.L_x_277:
        /* <DEDUP_REMOVED lines=13> */
.L_x_313:


//--------------------- .text._Z12swishForwardPfS_i --------------------------
	.section	.text._Z12swishForwardPfS_i,"ax",@progbits
	.align	128
        .global         _Z12swishForwardPfS_i
        .type           _Z12swishForwardPfS_i,@function
        .size           _Z12swishForwardPfS_i,(.L_x_314 - _Z12swishForwardPfS_i)
        .other          _Z12swishForwardPfS_i,@"STO_CUDA_ENTRY STV_DEFAULT"
_Z12swishForwardPfS_i:
.text._Z12swishForwardPfS_i:
        /* <DEDUP_REMOVED lines=10> */
[----:B0-----:R-:W-:-:S06]  /*00a0*/  IMAD.WIDE R4, R3, 0x4, R4 ;  /* 0x0000000403047825 */ /* 0x001fcc00078e0204 */
[----:B-1----:R-:W2:Y:S01]  /*00b0*/  LDG.E R4, desc[UR4][R4.64] ;  /* 0x0000000404047981 */ /* 0x002ea2000c1e1900 */
[----:B------:R-:W-:Y:S01]  /*00c0*/  IMAD.MOV.U32 R7, RZ, RZ, 0x3bbb989d ;  /* 0x3bbb989dff077424 */ /* 0x000fe200078e00ff */
[----:B------:R-:W-:Y:S01]  /*00d0*/  BSSY.RECONVERGENT B0, `(.L_x_278) ;  /* 0x0000015000007945 */ /* 0x000fe20003800200 */
[----:B------:R-:W-:Y:S02]  /*00e0*/  IMAD.MOV.U32 R9, RZ, RZ, 0x437c0000 ;  /* 0x437c0000ff097424 */ /* 0x000fe400078e00ff */
[----:B--2---:R-:W-:-:S04]  /*00f0*/  FFMA.SAT R0, R4, -R7, 0.5 ;  /* 0x3f00000004007423 */ /* 0x004fc80000002807 */
[----:B------:R-:W-:-:S04]  /*0100*/  FFMA.RM R0, R0, R9, 12582913 ;  /* 0x4b40000100007423 */ /* 0x000fc80000004009 */
[C---:B------:R-:W-:Y:S01]  /*0110*/  FADD R7, R0.reuse, -12583039 ;  /* 0xcb40007f00077421 */ /* 0x040fe20000000000 */
[----:B------:R-:W-:-:S03]  /*0120*/  SHF.L.U32 R0, R0, 0x17, RZ ;  /* 0x0000001700007819 */ /* 0x000fc600000006ff */
[----:B------:R-:W-:-:S04]  /*0130*/  FFMA R7, R4, -1.4426950216293334961, -R7 ;  /* 0xbfb8aa3b04077823 */ /* 0x000fc80000000807 */
[----:B------:R-:W-:-:S06]  /*0140*/  FFMA R7, R4, -1.925963033500011079e-08, R7 ;  /* 0xb2a5706004077823 */ /* 0x000fcc0000000007 */
[----:B------:R-:W0:Y:S02]  /*0150*/  MUFU.EX2 R7, R7 ;  /* 0x0000000700077308 */ /* 0x000e240000000800 */
[----:B0-----:R-:W-:-:S04]  /*0160*/  FFMA R0, R0, R7, 1 ;  /* 0x3f80000000007423 */ /* 0x001fc80000000007 */
[----:B------:R-:W-:-:S05]  /*0170*/  VIADD R2, R0, 0x1800000 ;  /* 0x0180000000027836 */ /* 0x000fca0000000000 */
[----:B------:R-:W-:-:S04]  /*0180*/  LOP3.LUT R2, R2, 0x7f800000, RZ, 0xc0, !PT ;  /* 0x7f80000002027812 */ /* 0x000fc800078ec0ff */
[----:B------:R-:W-:-:S13]  /*0190*/  ISETP.GT.U32.AND P0, PT, R2, 0x1ffffff, PT ;  /* 0x01ffffff0200780c */ /* 0x000fda0003f04070 */
[----:B------:R-:W-:Y:S05]  /*01a0*/  @P0 BRA `(.L_x_279) ;  /* 0x00000000000c0947 */ /* 0x000fea0003800000 */
[----:B------:R-:W-:-:S07]  /*01b0*/  MOV R6, 0x1d0 ;  /* 0x000001d000067802 */ /* 0x000fce0000000f00 */
[----:B------:R-:W-:Y:S05]  /*01c0*/  CALL.REL.NOINC `($__internal_9_$__cuda_sm20_rcp_rn_f32_slowpath) ;  /* 0x00000000002c7944 */ /* 0x000fea0003c00000 */
[----:B------:R-:W-:Y:S05]  /*01d0*/  BRA `(.L_x_280) ;  /* 0x0000000000107947 */ /* 0x000fea0003800000 */
.L_x_279:
[----:B------:R-:W0:Y:S02]  /*01e0*/  MUFU.RCP R5, R0 ;  /* 0x0000000000057308 */ /* 0x000e240000001000 */
[----:B0-----:R-:W-:-:S04]  /*01f0*/  FFMA R2, R0, R5, -1 ;  /* 0xbf80000000027423 */ /* 0x001fc80000000005 */
[----:B------:R-:W-:-:S04]  /*0200*/  FADD.FTZ R2, -R2, -RZ ;  /* 0x800000ff02027221 */ /* 0x000fc80000010100 */
[----:B------:R-:W-:-:S07]  /*0210*/  FFMA R5, R5, R2, R5 ;  /* 0x0000000205057223 */ /* 0x000fce0000000005 */
.L_x_280:
[----:B------:R-:W-:Y:S05]  /*0220*/  BSYNC.RECONVERGENT B0 ;  /* 0x0000000000007941 */ /* 0x000fea0003800200 */
.L_x_278:
[----:B------:R-:W0:Y:S01]  /*0230*/  LDC.64 R6, c[0x0][0x388] ;  /* 0x0000e200ff067b82 */ /* 0x000e220000000a00 */
[----:B------:R-:W-:Y:S01]  /*0240*/  FMUL R5, R4, R5 ;  /* 0x0000000504057220 */ /* 0x000fe20000400000 */
[----:B0-----:R-:W-:-:S05]  /*0250*/  IMAD.WIDE R2, R3, 0x4, R6 ;  /* 0x0000000403027825 */ /* 0x001fca00078e0206 */
[----:B------:R-:W-:Y:S01]  /*0260*/  STG.E desc[UR4][R2.64], R5 ;  /* 0x0000000502007986 */ /* 0x000fe2000c101904 */
[----:B------:R-:W-:Y:S05]  /*0270*/  EXIT ;  /* 0x000000000000794d */ /* 0x000fea0003800000 */
        .weak           $__internal_9_$__cuda_sm20_rcp_rn_f32_slowpath
        .type           $__internal_9_$__cuda_sm20_rcp_rn_f32_slowpath,@function
        .size           $__internal_9_$__cuda_sm20_rcp_rn_f32_slowpath,(.L_x_314 - $__internal_9_$__cuda_sm20_rcp_rn_f32_slowpath)
$__internal_9_$__cuda_sm20_rcp_rn_f32_slowpath:
[----:B------:R-:W-:Y:S01]  /*0280*/  IMAD.SHL.U32 R2, R0, 0x2, RZ ;  /* 0x0000000200027824 */ /* 0x000fe200078e00ff */
[----:B------:R-:W-:Y:S04]  /*0290*/  BSSY.RECONVERGENT B1, `(.L_x_281) ;  /* 0x0000030000017945 */ /* 0x000fe80003800200 */
[----:B------:R-:W-:-:S04]  /*02a0*/  SHF.R.U32.HI R2, RZ, 0x18, R2 ;  /* 0x00000018ff027819 */ /* 0x000fc80000011602 */
[----:B------:R-:W-:-:S13]  /*02b0*/  ISETP.NE.U32.AND P0, PT, R2, RZ, PT ;  /* 0x000000ff0200720c */ /* 0x000fda0003f05070 */
[----:B------:R-:W-:Y:S05]  /*02c0*/  @P0 BRA `(.L_x_282) ;  /* 0x0000000000280947 */ /* 0x000fea0003800000 */
[----:B------:R-:W-:-:S04]  /*02d0*/  SHF.L.U32 R2, R0, 0x1, RZ ;  /* 0x0000000100027819 */ /* 0x000fc800000006ff */
[----:B------:R-:W-:-:S13]  /*02e0*/  ISETP.NE.AND P0, PT, R2, RZ, PT ;  /* 0x000000ff0200720c */ /* 0x000fda0003f05270 */
[----:B------:R-:W-:Y:S01]  /*02f0*/  @P0 FFMA R7, R0, 1.84467440737095516160e+19, RZ ;  /* 0x5f80000000070823 */ /* 0x000fe200000000ff */
[----:B------:R-:W-:Y:S08]  /*0300*/  @!P0 MUFU.RCP R5, R0 ;  /* 0x0000000000058308 */ /* 0x000ff00000001000 */
[----:B------:R-:W0:Y:S02]  /*0310*/  @P0 MUFU.RCP R2, R7 ;  /* 0x0000000700020308 */ /* 0x000e240000001000 */
[----:B0-----:R-:W-:-:S04]  /*0320*/  @P0 FFMA R8, R7, R2, -1 ;  /* 0xbf80000007080423 */ /* 0x001fc80000000002 */
[----:B------:R-:W-:-:S04]  /*0330*/  @P0 FADD.FTZ R9, -R8, -RZ ;  /* 0x800000ff08090221 */ /* 0x000fc80000010100 */
[----:B------:R-:W-:-:S04]  /*0340*/  @P0 FFMA R2, R2, R9, R2 ;  /* 0x0000000902020223 */ /* 0x000fc80000000002 */
[----:B------:R-:W-:Y:S01]  /*0350*/  @P0 FFMA R5, R2, 1.84467440737095516160e+19, RZ ;  /* 0x5f80000002050823 */ /* 0x000fe200000000ff */
[----:B------:R-:W-:Y:S06]  /*0360*/  BRA `(.L_x_283) ;  /* 0x0000000000887947 */ /* 0x000fec0003800000 */
.L_x_282:
[----:B------:R-:W-:-:S05]  /*0370*/  VIADD R5, R2, 0xffffff03 ;  /* 0xffffff0302057836 */ /* 0x000fca0000000000 */
        /* <DEDUP_REMOVED lines=23> */
[----:B------:R-:W-:-:S04]  /*04f0*/  SEL R5, RZ, 0x1, !P0 ;  /* 0x00000001ff057807 */ /* 0x000fc80004000000 */
[----:B------:R-:W-:-:S04]  /*0500*/  IADD3 R5, PT, PT, -R5, RZ, RZ ;  /* 0x000000ff05057210 */ /* 0x000fc80007ffe1ff */
[----:B------:R-:W-:Y:S01]  /*0510*/  ISETP.GE.AND P0, PT, R5, RZ, PT ;  /* 0x000000ff0500720c */ /* 0x000fe20003f06270 */
[----:B------:R-:W-:-:S05]  /*0520*/  VIADD R5, R2, 0xffffff04 ;  /* 0xffffff0402057836 */ /* 0x000fca0000000000 */
[----:B------:R-:W-:-:S07]  /*0530*/  SHF.R.U32.HI R5, RZ, R5, R8 ;  /* 0x00000005ff057219 */ /* 0x000fce0000011608 */
[----:B------:R-:W-:-:S05]  /*0540*/  @!P0 IADD3 R5, PT, PT, R5, 0x1, RZ ;  /* 0x0000000105058810 */ /* 0x000fca0007ffe0ff */
[----:B------:R-:W-:-:S05]  /*0550*/  @!P1 IMAD.SHL.U32 R5, R5, 0x2, RZ ;  /* 0x0000000205059824 */ /* 0x000fca00078e00ff */
[----:B------:R-:W-:Y:S01]  /*0560*/  LOP3.LUT R5, R5, 0x80000000, R0, 0xf8, !PT ;  /* 0x8000000005057812 */ /* 0x000fe200078ef800 */
[----:B------:R-:W-:Y:S06]  /*0570*/  BRA `(.L_x_283) ;  /* 0x0000000000047947 */ /* 0x000fec0003800000 */
.L_x_284:
[----:B------:R0:W1:Y:S02]  /*0580*/  MUFU.RCP R5, R0 ;  /* 0x0000000000057308 */ /* 0x0000640000001000 */
.L_x_283:
[----:B------:R-:W-:Y:S05]  /*0590*/  BSYNC.RECONVERGENT B1 ;  /* 0x0000000000017941 */ /* 0x000fea0003800200 */
.L_x_281:
[----:B------:R-:W-:-:S04]  /*05a0*/  MOV R7, 0x0 ;  /* 0x0000000000077802 */ /* 0x000fc80000000f00 */
[----:B01----:R-:W-:Y:S05]  /*05b0*/  RET.REL.NODEC R6 `(_Z12swishForwardPfS_i) ;  /* 0xfffffff806907950 */ /* 0x003fea0003c3ffff */
.L_x_285:
        /* <DEDUP_REMOVED lines=12> */
.L_x_314:


//--------------------- .text._Z11geluForwardPfS_i --------------------------
	.section	.text._Z11geluForwardPfS_i,"ax",@progbits
	.align	128
        .global         _Z11geluForwardPfS_i
        .type           _Z11geluForwardPfS_i,@function
        .size           _Z11geluForwardPfS_i,(.L_x_325 - _Z11geluForwardPfS_i)
        .other          _Z11geluForwardPfS_i,@"STO_CUDA_ENTRY STV_DEFAULT"
_Z11geluForwardPfS_i:
.text._Z11geluForwardPfS_i:
        /* <DEDUP_REMOVED lines=10> */
[----:B0-----:R-:W-:-:S05]  /*00a0*/  IMAD.WIDE R2, R5, 0x4, R2 ;  /* 0x0000000405027825 */ /* 0x001fca00078e0202 */
[----:B-1----:R0:W2:Y:S01]  /*00b0*/  LDG.E R4, desc[UR4][R2.64] ;  /* 0x0000000402047981 */ /* 0x0020a2000c1e1900 */
[----:B------:R-:W-:Y:S01]  /*00c0*/  MOV R10, 0x3c80f082 ;  /* 0x3c80f082000a7802 */ /* 0x000fe20000000f00 */
[----:B------:R-:W-:Y:S01]  /*00d0*/  HFMA2 R11, -RZ, RZ, 1.875, 0 ;  /* 0x3f800000ff0b7431 */ /* 0x000fe200000001ff */
[----:B0-----:R-:W0:Y:S02]  /*00e0*/  LDC.64 R2, c[0x0][0x388] ;  /* 0x0000e200ff027b82 */ /* 0x001e240000000a00 */
[----:B0-----:R-:W-:-:S04]  /*00f0*/  IMAD.WIDE R2, R5, 0x4, R2 ;  /* 0x0000000405027825 */ /* 0x001fc800078e0202 */
[----:B--2---:R-:W-:-:S04]  /*0100*/  FMUL R7, R4, R4 ;  /* 0x0000000404077220 */ /* 0x004fc80000400000 */
[----:B------:R-:W-:-:S04]  /*0110*/  FMUL R7, R4, R7 ;  /* 0x0000000704077220 */ /* 0x000fc80000400000 */
[----:B------:R-:W-:Y:S01]  /*0120*/  FFMA R7, R7, 0.044714998453855514526, R4 ;  /* 0x3d37271307077823 */ /* 0x000fe20000000004 */
[----:B------:R-:W-:-:S03]  /*0130*/  FMUL R4, R4, 0.5 ;  /* 0x3f00000004047820 */ /* 0x000fc60000400000 */
[----:B------:R-:W-:-:S04]  /*0140*/  FMUL R7, R7, 0.79788458347320556641 ;  /* 0x3f4c422a07077820 */ /* 0x000fc80000400000 */
[C---:B------:R-:W-:Y:S01]  /*0150*/  FMUL R0, |R7|.reuse, 2.8853900432586669922 ;  /* 0x4038aa3b07007820 */ /* 0x040fe20000400200 */
[C---:B------:R-:W-:Y:S01]  /*0160*/  FMUL R9, R7.reuse, R7 ;  /* 0x0000000707097220 */ /* 0x040fe20000400000 */
[C---:B------:R-:W-:Y:S02]  /*0170*/  FSETP.GE.AND P1, PT, |R7|.reuse, 0.60000002384185791016, PT ;  /* 0x3f19999a0700780b */ /* 0x040fe40003f26200 */
[----:B------:R-:W-:Y:S01]  /*0180*/  FSETP.GE.AND P0, PT, |R7|, 9.010913848876953125, PT ;  /* 0x41102cb40700780b */ /* 0x000fe20003f06200 */
[C---:B------:R-:W-:Y:S01]  /*0190*/  FFMA R10, R9.reuse, R10, -0.052303962409496307373 ;  /* 0xbd563cae090a7423 */ /* 0x040fe2000000000a */
[----:B------:R-:W0:Y:S02]  /*01a0*/  MUFU.EX2 R0, R0 ;  /* 0x0000000000007308 */ /* 0x000e240000000800 */
[----:B0-----:R-:W-:Y:S01]  /*01b0*/  FADD R6, R0, 1 ;  /* 0x3f80000000067421 */ /* 0x001fe20000000000 */
[----:B------:R-:W-:-:S04]  /*01c0*/  FFMA R0, R9, R10, 0.1331529766321182251 ;  /* 0x3e08594109007423 */ /* 0x000fc8000000000a */
[C---:B------:R-:W-:Y:S01]  /*01d0*/  FFMA R0, R9.reuse, R0, -0.33332768082618713379 ;  /* 0xbeaaa9ed09007423 */ /* 0x040fe20000000000 */
[----:B------:R-:W0:Y:S03]  /*01e0*/  MUFU.RCP R6, R6 ;  /* 0x0000000600067308 */ /* 0x000e260000001000 */
[----:B------:R-:W-:Y:S01]  /*01f0*/  FFMA R0, R9, R0, RZ ;  /* 0x0000000009007223 */ /* 0x000fe200000000ff */
[----:B0-----:R-:W-:-:S05]  /*0200*/  FFMA R8, R6, -2, R11 ;  /* 0xc000000006087823 */ /* 0x001fca000000000b */
[----:B------:R-:W-:-:S04]  /*0210*/  FSEL R8, R8, 1, !P0 ;  /* 0x3f80000008087808 */ /* 0x000fc80004000000 */
[--C-:B------:R-:W-:Y:S01]  /*0220*/  LOP3.LUT R8, R8, 0x80000000, R7.reuse, 0xb8, !PT ;  /* 0x8000000008087812 */ /* 0x100fe200078eb807 */
[----:B------:R-:W-:-:S04]  /*0230*/  @!P1 FFMA R8, R7, R0, R7 ;  /* 0x0000000007089223 */ /* 0x000fc80000000007 */
[----:B------:R-:W-:-:S04]  /*0240*/  FADD R7, R8, 1 ;  /* 0x3f80000008077421 */ /* 0x000fc80000000000 */
[----:B------:R-:W-:-:S05]  /*0250*/  FMUL R7, R4, R7 ;  /* 0x0000000704077220 */ /* 0x000fca0000400000 */
[----:B------:R-:W-:Y:S01]  /*0260*/  STG.E desc[UR4][R2.64], R7 ;  /* 0x0000000702007986 */ /* 0x000fe2000c101904 */
[----:B------:R-:W-:Y:S05]  /*0270*/  EXIT ;  /* 0x000000000000794d */ /* 0x000fea0003800000 */
.L_x_286:
        /* <DEDUP_REMOVED lines=16> */
.L_x_325:


//--------------------- .text._Z12tanhBackwardPfS_S_i --------------------------
	.section	.text._Z12tanhBackwardPfS_S_i,"ax",@progbits
	.align	128
        .global         _Z12tanhBackwardPfS_S_i
        .type           _Z12tanhBackwardPfS_S_i,@function
        .size           _Z12tanhBackwardPfS_S_i,(.L_x_326 - _Z12tanhBackwardPfS_S_i)
        .other          _Z12tanhBackwardPfS_S_i,@"STO_CUDA_ENTRY STV_DEFAULT"
_Z12tanhBackwardPfS_S_i:
.text._Z12tanhBackwardPfS_S_i:
        /* <DEDUP_REMOVED lines=15> */
[----:B------:R-:W2:Y:S01]  /*00f0*/  LDG.E R4, desc[UR4][R4.64] ;  /* 0x0000000404047981 */ /* 0x000ea2000c1e1900 */
[----:B---3--:R-:W-:-:S04]  /*0100*/  IMAD.WIDE R6, R9, 0x4, R6 ;  /* 0x0000000409067825 */ /* 0x008fc800078e0206 */
[----:B----4-:R-:W-:-:S04]  /*0110*/  FFMA R11, -R2, R2, 1 ;  /* 0x3f800000020b7423 */ /* 0x010fc80000000102 */
[----:B--2---:R-:W-:-:S05]  /*0120*/  FMUL R11, R4, R11 ;  /* 0x0000000b040b7220 */ /* 0x004fca0000400000 */
[----:B------:R-:W-:Y:S01]  /*0130*/  STG.E desc[UR4][R6.64], R11 ;  /* 0x0000000b06007986 */ /* 0x000fe2000c101904 */
[----:B------:R-:W-:Y:S05]  /*0140*/  EXIT ;  /* 0x000000000000794d */ /* 0x000fea0003800000 */
.L_x_287:
        /* <DEDUP_REMOVED lines=11> */
.L_x_326:


//--------------------- .text._Z11tanhForwardPfS_i --------------------------
	.section	.text._Z11tanhForwardPfS_i,"ax",@progbits
	.align	128
        .global         _Z11tanhForwardPfS_i
        .type           _Z11tanhForwardPfS_i,@function
        .size           _Z11tanhForwardPfS_i,(.L_x_327 - _Z11tanhForwardPfS_i)
        .other          _Z11tanhForwardPfS_i,@"STO_CUDA_ENTRY STV_DEFAULT"
_Z11tanhForwardPfS_i:
.text._Z11tanhForwardPfS_i:
        /* <DEDUP_REMOVED lines=10> */
[----:B------:R-:W2:Y:S01]  /*00a0*/  LDC.64 R4, c[0x0][0x388] ;  /* 0x0000e200ff047b82 */ /* 0x000ea20000000a00 */
[----:B0-----:R-:W-:-:S05]  /*00b0*/  IMAD.WIDE R2, R7, 0x4, R2 ;  /* 0x0000000407027825 */ /* 0x001fca00078e0202 */
[----:B-1----:R2:W3:Y:S01]  /*00c0*/  LDG.E R6, desc[UR4][R2.64] ;  /* 0x0000000402067981 */ /* 0x0024e2000c1e1900 */
[----:B------:R-:W-:Y:S01]  /*00d0*/  MOV R10, 0x3c80f082 ;  /* 0x3c80f082000a7802 */ /* 0x000fe20000000f00 */
[----:B------:R-:W-:Y:S02]  /*00e0*/  HFMA2 R9, -RZ, RZ, 1.875, 0 ;  /* 0x3f800000ff097431 */ /* 0x000fe400000001ff */
[----:B--2---:R-:W-:-:S04]  /*00f0*/  IMAD.WIDE R2, R7, 0x4, R4 ;  /* 0x0000000407027825 */ /* 0x004fc800078e0204 */
[C---:B---3--:R-:W-:Y:S01]  /*0100*/  FMUL R0, |R6|.reuse, 2.8853900432586669922 ;  /* 0x4038aa3b06007820 */ /* 0x048fe20000400200 */
        /* <DEDUP_REMOVED lines=13> */
[----:B------:R-:W-:-:S05]  /*01e0*/  @!P1 FFMA R9, R6, R11, R6 ;  /* 0x0000000b06099223 */ /* 0x000fca0000000006 */
[----:B------:R-:W-:Y:S01]  /*01f0*/  STG.E desc[UR4][R2.64], R9 ;  /* 0x0000000902007986 */ /* 0x000fe2000c101904 */
[----:B------:R-:W-:Y:S05]  /*0200*/  EXIT ;  /* 0x000000000000794d */ /* 0x000fea0003800000 */
.L_x_288:
        /* <DEDUP_REMOVED lines=15> */
.L_x_327:


//--------------------- .text._Z15sigmoidBackwardPfS_S_i --------------------------
	.section	.text._Z15sigmoidBackwardPfS_S_i,"ax",@progbits
	.align	128
        .global         _Z15sigmoidBackwardPfS_S_i
        .type           _Z15sigmoidBackwardPfS_S_i,@function
        .size           _Z15sigmoidBackwardPfS_S_i,(.L_x_328 - _Z15sigmoidBackwardPfS_S_i)
        .other          _Z15sigmoidBackwardPfS_S_i,@"STO_CUDA_ENTRY STV_DEFAULT"
_Z15sigmoidBackwardPfS_S_i:
.text._Z15sigmoidBackwardPfS_S_i:
        /* <DEDUP_REMOVED lines=17> */
[C---:B----4-:R-:W-:Y:S01]  /*0110*/  FADD R11, -R2.reuse, 1 ;  /* 0x3f800000020b7421 */ /* 0x050fe20000000100 */
[----:B--2---:R-:W-:-:S04]  /*0120*/  FMUL R0, R2, R5 ;  /* 0x0000000502007220 */ /* 0x004fc80000400000 */
[----:B------:R-:W-:-:S05]  /*0130*/  FMUL R11, R0, R11 ;  /* 0x0000000b000b7220 */ /* 0x000fca0000400000 */
[----:B------:R-:W-:Y:S01]  /*0140*/  STG.E desc[UR4][R6.64], R11 ;  /* 0x0000000b06007986 */ /* 0x000fe2000c101904 */
[----:B------:R-:W-:Y:S05]  /*0150*/  EXIT ;  /* 0x000000000000794d */ /* 0x000fea0003800000 */
.L_x_289:
        /* <DEDUP_REMOVED lines=10> */
.L_x_328:


//--------------------- .text._Z14sigmoidForwardPfS_i --------------------------
	.section	.text._Z14sigmoidForwardPfS_i,"ax",@progbits
	.align	128
        .global         _Z14sigmoidForwardPfS_i
        .type           _Z14sigmoidForwardPfS_i,@function
        .size           _Z14sigmoidForwardPfS_i,(.L_x_315 - _Z14sigmoidForwardPfS_i)
        .other          _Z14sigmoidForwardPfS_i,@"STO_CUDA_ENTRY STV_DEFAULT"
_Z14sigmoidForwardPfS_i:
.text._Z14sigmoidForwardPfS_i:
        /* <DEDUP_REMOVED lines=28> */
[----:B------:R-:W-:Y:S05]  /*01c0*/  CALL.REL.NOINC `($__internal_10_$__cuda_sm20_rcp_rn_f32_slowpath) ;  /* 0x0000000000287944 */ /* 0x000fea0003c00000 */
[----:B------:R-:W-:Y:S05]  /*01d0*/  BRA `(.L_x_292) ;  /* 0x0000000000107947 */ /* 0x000fea0003800000 */
.L_x_291:
[----:B------:R-:W0:Y:S02]  /*01e0*/  MUFU.RCP R7, R0 ;  /* 0x0000000000077308 */ /* 0x000e240000001000 */
[----:B0-----:R-:W-:-:S04]  /*01f0*/  FFMA R2, R0, R7, -1 ;  /* 0xbf80000000027423 */ /* 0x001fc80000000007 */
[----:B------:R-:W-:-:S04]  /*0200*/  FADD.FTZ R2, -R2, -RZ ;  /* 0x800000ff02027221 */ /* 0x000fc80000010100 */
[----:B------:R-:W-:-:S07]  /*0210*/  FFMA R7, R7, R2, R7 ;  /* 0x0000000207077223 */ /* 0x000fce0000000007 */
.L_x_292:
[----:B------:R-:W-:Y:S05]  /*0220*/  BSYNC.RECONVERGENT B0 ;  /* 0x0000000000007941 */ /* 0x000fea0003800200 */
.L_x_290:
[----:B------:R-:W0:Y:S02]  /*0230*/  LDC.64 R4, c[0x0][0x388] ;  /* 0x0000e200ff047b82 */ /* 0x000e240000000a00 */
[----:B0-----:R-:W-:-:S05]  /*0240*/  IMAD.WIDE R2, R3, 0x4, R4 ;  /* 0x0000000403027825 */ /* 0x001fca00078e0204 */
[----:B------:R-:W-:Y:S01]  /*0250*/  STG.E desc[UR4][R2.64], R7 ;  /* 0x0000000702007986 */ /* 0x000fe2000c101904 */
[----:B------:R-:W-:Y:S05]  /*0260*/  EXIT ;  /* 0x000000000000794d */ /* 0x000fea0003800000 */
        .weak           $__internal_10_$__cuda_sm20_rcp_rn_f32_slowpath
        .type           $__internal_10_$__cuda_sm20_rcp_rn_f32_slowpath,@function
        .size           $__internal_10_$__cuda_sm20_rcp_rn_f32_slowpath,(.L_x_315 - $__internal_10_$__cuda_sm20_rcp_rn_f32_slowpath)
$__internal_10_$__cuda_sm20_rcp_rn_f32_slowpath:
        /* <DEDUP_REMOVED lines=15> */
.L_x_294:
        /* <DEDUP_REMOVED lines=24> */
[----:B------:R-:W-:-:S05]  /*04e0*/  SEL R5, RZ, 0x1, !P0 ;  /* 0x00000001ff057807 */ /* 0x000fca0004000000 */
[----:B------:R-:W-:-:S05]  /*04f0*/  IMAD.MOV R5, RZ, RZ, -R5 ;  /* 0x000000ffff057224 */ /* 0x000fca00078e0a05 */
[----:B------:R-:W-:Y:S02]  /*0500*/  ISETP.GE.AND P0, PT, R5, RZ, PT ;  /* 0x000000ff0500720c */ /* 0x000fe40003f06270 */
[----:B------:R-:W-:-:S04]  /*0510*/  IADD3 R5, PT, PT, R2, -0xfc, RZ ;  /* 0xffffff0402057810 */ /* 0x000fc80007ffe0ff */
[----:B------:R-:W-:-:S07]  /*0520*/  SHF.R.U32.HI R5, RZ, R5, R8 ;  /* 0x00000005ff057219 */ /* 0x000fce0000011608 */
[----:B------:R-:W-:-:S05]  /*0530*/  @!P0 VIADD R5, R5, 0x1 ;  /* 0x0000000105058836 */ /* 0x000fca0000000000 */
[----:B------:R-:W-:-:S04]  /*0540*/  @!P1 SHF.L.U32 R5, R5, 0x1, RZ ;  /* 0x0000000105059819 */ /* 0x000fc800000006ff */
[----:B------:R-:W-:Y:S01]  /*0550*/  LOP3.LUT R5, R5, 0x80000000, R0, 0xf8, !PT ;  /* 0x8000000005057812 */ /* 0x000fe200078ef800 */
[----:B------:R-:W-:Y:S06]  /*0560*/  BRA `(.L_x_295) ;  /* 0x0000000000047947 */ /* 0x000fec0003800000 */
.L_x_296:
[----:B------:R0:W1:Y:S02]  /*0570*/  MUFU.RCP R5, R0 ;  /* 0x0000000000057308 */ /* 0x0000640000001000 */
.L_x_295:
[----:B------:R-:W-:Y:S05]  /*0580*/  BSYNC.RECONVERGENT B1 ;  /* 0x0000000000017941 */ /* 0x000fea0003800200 */
.L_x_293:
[----:B-1----:R-:W-:Y:S02]  /*0590*/  IMAD.MOV.U32 R7, RZ, RZ, R5 ;  /* 0x000000ffff077224 */ /* 0x002fe400078e0005 */
[----:B------:R-:W-:-:S04]  /*05a0*/  HFMA2 R5, -RZ, RZ, 0, 0 ;  /* 0x00000000ff057431 */ /* 0x000fc800000001ff */
[----:B0-----:R-:W-:Y:S05]  /*05b0*/  RET.REL.NODEC R4 `(_Z14sigmoidForwardPfS_i) ;  /* 0xfffffff804907950 */ /* 0x001fea0003c3ffff */
.L_x_297:
        /* <DEDUP_REMOVED lines=12> */
.L_x_315:


//--------------------- .text._Z12reluBackwardPfS_S_i --------------------------
	.section	.text._Z12reluBackwardPfS_S_i,"ax",@progbits
	.align	128
        .global         _Z12reluBackwardPfS_S_i
        .type           _Z12reluBackwardPfS_S_i,@function
        .size           _Z12reluBackwardPfS_S_i,(.L_x_330 - _Z12reluBackwardPfS_S_i)
        .other          _Z12reluBackwardPfS_S_i,@"STO_CUDA_ENTRY STV_DEFAULT"
_Z12reluBackwardPfS_S_i:
.text._Z12reluBackwardPfS_S_i:
        /* <DEDUP_REMOVED lines=11> */
[----:B0-----:R-:W-:-:S06]  /*00b0*/  IMAD.WIDE R2, R7, 0x4, R2 ;  /* 0x0000000407027825 */ /* 0x001fcc00078e0202 */
[----:B-1----:R-:W3:Y:S01]  /*00c0*/  LDG.E R2, desc[UR4][R2.64] ;  /* 0x0000000402027981 */ /* 0x002ee2000c1e1900 */
[----:B------:R-:W-:Y:S01]  /*00d0*/  BSSY.RECONVERGENT B0, `(.L_x_298) ;  /* 0x0000008000007945 */ /* 0x000fe20003800200 */
[----:B------:R-:W-:Y:S02]  /*00e0*/  HFMA2 R9, -RZ, RZ, 0, 0 ;  /* 0x00000000ff097431 */ /* 0x000fe400000001ff */
[----:B--2---:R-:W-:Y:S01]  /*00f0*/  IMAD.WIDE R4, R7, 0x4, R4 ;  /* 0x0000000407047825 */ /* 0x004fe200078e0204 */
[----:B---3--:R-:W-:-:S13]  /*0100*/  FSETP.GT.AND P0, PT, R2, RZ, PT ;  /* 0x000000ff0200720b */ /* 0x008fda0003f04000 */
[----:B------:R-:W-:Y:S05]  /*0110*/  @!P0 BRA `(.L_x_299) ;  /* 0x00000000000c8947 */ /* 0x000fea0003800000 */
[----:B------:R-:W0:Y:S02]  /*0120*/  LDC.64 R2, c[0x0][0x380] ;  /* 0x0000e000ff027b82 */ /* 0x000e240000000a00 */
[----:B0-----:R-:W-:-:S05]  /*0130*/  IMAD.WIDE R2, R7, 0x4, R2 ;  /* 0x0000000407027825 */ /* 0x001fca00078e0202 */
[----:B------:R0:W5:Y:S02]  /*0140*/  LDG.E R9, desc[UR4][R2.64] ;  /* 0x0000000402097981 */ /* 0x000164000c1e1900 */
.L_x_299:
[----:B------:R-:W-:Y:S05]  /*0150*/  BSYNC.RECONVERGENT B0 ;  /* 0x0000000000007941 */ /* 0x000fea0003800200 */
.L_x_298:
[----:B-----5:R-:W-:Y:S01]  /*0160*/  STG.E desc[UR4][R4.64], R9 ;  /* 0x0000000904007986 */ /* 0x020fe2000c101904 */
[----:B------:R-:W-:Y:S05]  /*0170*/  EXIT ;  /* 0x000000000000794d */ /* 0x000fea0003800000 */
.L_x_300:
        /* <DEDUP_REMOVED lines=16> */
.L_x_330:


//--------------------- .text._Z11reluForwardPfS_i --------------------------
	.section	.text._Z11reluForwardPfS_i,"ax",@progbits
	.align	128
        .global         _Z11reluForwardPfS_i
        .type           _Z11reluForwardPfS_i,@function
        .size           _Z11reluForwardPfS_i,(.L_x_331 - _Z11reluForwardPfS_i)
        .other          _Z11reluForwardPfS_i,@"STO_CUDA_ENTRY STV_DEFAULT"
_Z11reluForwardPfS_i:
.text._Z11reluForwardPfS_i:
        /* <DEDUP_REMOVED lines=13> */
[----:B--2---:R-:W-:Y:S01]  /*00d0*/  IMAD.WIDE R4, R7, 0x4, R4 ;  /* 0x0000000407047825 */ /* 0x004fe200078e0204 */
[----:B---3--:R-:W-:-:S05]  /*00e0*/  FMNMX R7, RZ, R2, !PT ;  /* 0x00000002ff077209 */ /* 0x008fca0007800000 */
[----:B------:R-:W-:Y:S01]  /*00f0*/  STG.E desc[UR4][R4.64], R7 ;  /* 0x0000000704007986 */ /* 0x000fe2000c101904 */
[----:B------:R-:W-:Y:S05]  /*0100*/  EXIT ;  /* 0x000000000000794d */ /* 0x000fea0003800000 */
.L_x_301:
        /* <DEDUP_REMOVED lines=15> */
.L_x_331:


//--------------------- .text._Z9gemmTiledPfS_S_iiiff --------------------------
	.section	.text._Z9gemmTiledPfS_S_iiiff,"ax",@progbits
	.align	128
        .global         _Z9gemmTiledPfS_S_iiiff
        .type           _Z9gemmTiledPfS_S_iiiff,@function
        .size           _Z9gemmTiledPfS_S_iiiff,(.L_x_332 - _Z9gemmTiledPfS_S_iiiff)
        .other          _Z9gemmTiledPfS_S_iiiff,@"STO_CUDA_ENTRY STV_DEFAULT"
_Z9gemmTiledPfS_S_iiiff:
.text._Z9gemmTiledPfS_S_iiiff:
[----:B------:R-:W-:Y:S01]  /*0000*/  LDC R1, c[0x0][0x37c] ;  /* 0x0000df00ff017b82 */ /* 0x000fe20000000800 */
[----:B------:R-:W0:Y:S01]  /*0010*/  S2R R2, SR_CTAID.Y ;  /* 0x0000000000027919 */ /* 0x000e220000002600 */
[----:B------:R-:W1:Y:S01]  /*0020*/  LDCU UR5, c[0x0][0x39c] ;  /* 0x00007380ff0577ac */ /* 0x000e620008000800 */
[----:B------:R-:W-:Y:S01]  /*0030*/  HFMA2 R16, -RZ, RZ, 0, 0 ;  /* 0x00000000ff107431 */ /* 0x000fe200000001ff */
[----:B------:R-:W0:Y:S01]  /*0040*/  S2R R0, SR_TID.Y ;  /* 0x0000000000007919 */ /* 0x000e220000002200 */
[----:B------:R-:W2:Y:S01]  /*0050*/  LDCU UR9, c[0x0][0x3a0] ;  /* 0x00007400ff0977ac */ /* 0x000ea20008000800 */
[----:B------:R-:W3:Y:S01]  /*0060*/  S2R R10, SR_CTAID.X ;  /* 0x00000000000a7919 */ /* 0x000ee20000002500 */
[----:B------:R-:W4:Y:S01]  /*0070*/  LDCU.64 UR6, c[0x0][0x358] ;  /* 0x00006b00ff0677ac */ /* 0x000f220008000a00 */
[----:B------:R-:W3:Y:S01]  /*0080*/  S2R R5, SR_TID.X ;  /* 0x0000000000057919 */ /* 0x000ee20000002100 */
[----:B-1----:R-:W-:Y:S01]  /*0090*/  UISETP.GE.AND UP0, UPT, UR5, 0x1, UPT ;  /* 0x000000010500788c */ /* 0x002fe2000bf06270 */
[----:B0-----:R-:W-:-:S02]  /*00a0*/  LEA R2, R2, R0, 0x5 ;  /* 0x0000000002027211 */ /* 0x001fc400078e28ff */
[----:B---3--:R-:W-:-:S06]  /*00b0*/  LEA R3, R10, R5, 0x5 ;  /* 0x000000050a037211 */ /* 0x008fcc00078e28ff */
[----:B--2-4-:R-:W-:Y:S05]  /*00c0*/  BRA.U !UP0, `(.L_x_302) ;  /* 0x0000000908247547 */ /* 0x014fea000b800000 */
[----:B------:R-:W0:Y:S01]  /*00d0*/  S2R R9, SR_CgaCtaId ;  /* 0x0000000000097919 */ /* 0x000e220000008800 */
[----:B------:R-:W1:Y:S01]  /*00e0*/  LDCU UR8, c[0x0][0x3a0] ;  /* 0x00007400ff0877ac */ /* 0x000e620008000800 */
[----:B------:R-:W2:Y:S01]  /*00f0*/  LDC R4, c[0x0][0x3a0] ;  /* 0x0000e800ff047b82 */ /* 0x000ea20000000800 */
[----:B------:R-:W-:Y:S01]  /*0100*/  MOV R6, 0x400 ;  /* 0x0000040000067802 */ /* 0x000fe20000000f00 */
[----:B------:R-:W-:Y:S01]  /*0110*/  UIADD3 UR4, UPT, UPT, UR5, 0x1f, URZ ;  /* 0x0000001f05047890 */ /* 0x000fe2000fffe0ff */
[----:B------:R-:W-:Y:S01]  /*0120*/  MOV R16, RZ ;  /* 0x000000ff00107202 */ /* 0x000fe20000000f00 */
[----:B------:R-:W3:Y:S01]  /*0130*/  LDCU.64 UR10, c[0x0][0x398] ;  /* 0x00007300ff0a77ac */ /* 0x000ee20008000a00 */
[----:B------:R-:W-:Y:S01]  /*0140*/  IADD3 R8, PT, PT, R6, 0x1080, RZ ;  /* 0x0000108006087810 */ /* 0x000fe20007ffe0ff */
[----:B------:R-:W-:-:S04]  /*0150*/  USHF.R.U32.HI UR4, URZ, 0x5, UR4 ;  /* 0x00000005ff047899 */ /* 0x000fc80008011604 */
[----:B------:R-:W-:Y:S01]  /*0160*/  UIADD3 UR4, UPT, UPT, -UR4, URZ, URZ ;  /* 0x000000ff04047290 */ /* 0x000fe2000fffe1ff */
[----:B-1----:R-:W-:-:S05]  /*0170*/  IMAD R11, R0, UR8, R5 ;  /* 0x00000008000b7c24 */ /* 0x002fca000f8e0205 */
[----:B------:R-:W-:Y:S02]  /*0180*/  LEA R11, R10, R11, 0x5 ;  /* 0x0000000b0a0b7211 */ /* 0x000fe400078e28ff */
[C---:B0-----:R-:W-:Y:S02]  /*0190*/  LEA R7, R9.reuse, R6, 0x18 ;  /* 0x0000000609077211 */ /* 0x041fe400078ec0ff */
[----:B------:R-:W-:-:S03]  /*01a0*/  LEA R6, R9, R8, 0x18 ;  /* 0x0000000809067211 */ /* 0x000fc600078ec0ff */
[----:B------:R-:W-:Y:S01]  /*01b0*/  IMAD R8, R0, 0x84, R7 ;  /* 0x0000008400087824 */ /* 0x000fe200078e0207 */
[----:B------:R-:W-:Y:S01]  /*01c0*/  LEA R7, R5, R6, 0x2 ;  /* 0x0000000605077211 */ /* 0x000fe200078e10ff */
[----:B------:R-:W-:-:S03]  /*01d0*/  IMAD R6, R2, UR5, R5 ;  /* 0x0000000502067c24 */ /* 0x000fc6000f8e0205 */
[----:B------:R-:W-:Y:S01]  /*01e0*/  LEA R10, R5, R8, 0x2 ;  /* 0x00000008050a7211 */ /* 0x000fe200078e10ff */
[----:B---3--:R-:W-:-:S07]  /*01f0*/  IMAD R9, R0, 0x84, R7 ;  /* 0x0000008400097824 */ /* 0x008fce00078e0207 */
.L_x_303:
[----:B------:R-:W-:Y:S02]  /*0200*/  ISETP.GE.U32.AND P1, PT, R5, UR11, PT ;  /* 0x0000000b05007c0c */ /* 0x000fe4000bf26070 */
[----:B------:R-:W-:Y:S02]  /*0210*/  CS2R R18, SRZ ;  /* 0x0000000000127805 */ /* 0x000fe4000001ff00 */
[----:B------:R-:W-:Y:S02]  /*0220*/  ISETP.GE.U32.AND P0, PT, R0, UR11, PT ;  /* 0x0000000b00007c0c */ /* 0x000fe4000bf06070 */
[----:B------:R-:W-:Y:S02]  /*0230*/  ISETP.GE.OR P1, PT, R2, UR10, P1 ;  /* 0x0000000a02007c0c */ /* 0x000fe40008f26670 */
[----:B--2---:R-:W-:-:S11]  /*0240*/  ISETP.GE.OR P0, PT, R3, R4, P0 ;  /* 0x000000040300720c */ /* 0x004fd60000706670 */
[----:B------:R-:W0:Y:S08]  /*0250*/  @!P1 LDC.64 R14, c[0x0][0x380] ;  /* 0x0000e000ff0e9b82 */ /* 0x000e300000000a00 */
[----:B------:R-:W1:Y:S01]  /*0260*/  @!P0 LDC.64 R12, c[0x0][0x388] ;  /* 0x0000e200ff0c8b82 */ /* 0x000e620000000a00 */
[----:B0-----:R-:W-:-:S05]  /*0270*/  @!P1 IMAD.WIDE.U32 R14, R6, 0x4, R14 ;  /* 0x00000004060e9825 */ /* 0x001fca00078e000e */
[----:B------:R-:W2:Y:S01]  /*0280*/  @!P1 LDG.E R19, desc[UR6][R14.64] ;  /* 0x000000060e139981 */ /* 0x000ea2000c1e1900 */
[----:B-1----:R-:W-:-:S05]  /*0290*/  @!P0 IMAD.WIDE.U32 R12, R11, 0x4, R12 ;  /* 0x000000040b0c8825 */ /* 0x002fca00078e000c */
[----:B------:R-:W3:Y:S01]  /*02a0*/  @!P0 LDG.E R18, desc[UR6][R12.64] ;  /* 0x000000060c128981 */ /* 0x000ee2000c1e1900 */
[----:B------:R-:W-:-:S04]  /*02b0*/  UIADD3 UR4, UPT, UPT, UR4, 0x1, URZ ;  /* 0x0000000104047890 */ /* 0x000fc8000fffe0ff */
[----:B------:R-:W-:Y:S01]  /*02c0*/  UISETP.NE.AND UP0, UPT, UR4, URZ, UPT ;  /* 0x000000ff0400728c */ /* 0x000fe2000bf05270 */
[----:B------:R-:W-:Y:S02]  /*02d0*/  IADD3 R0, PT, PT, R0, 0x20, RZ ;  /* 0x0000002000007810 */ /* 0x000fe40007ffe0ff */
[----:B------:R-:W-:Y:S02]  /*02e0*/  IADD3 R5, PT, PT, R5, 0x20, RZ ;  /* 0x0000002005057810 */ /* 0x000fe40007ffe0ff */
[----:B------:R-:W-:Y:S02]  /*02f0*/  IADD3 R6, PT, PT, R6, 0x20, RZ ;  /* 0x0000002006067810 */ /* 0x000fe40007ffe0ff */
[----:B------:R-:W-:Y:S01]  /*0300*/  LEA R11, R4, R11, 0x5 ;  /* 0x0000000b040b7211 */ /* 0x000fe200078e28ff */
[----:B--2---:R-:W-:Y:S04]  /*0310*/  STS [R10], R19 ;  /* 0x000000130a007388 */ /* 0x004fe80000000800 */
[----:B---3--:R-:W-:Y:S01]  /*0320*/  STS [R9], R18 ;  /* 0x0000001209007388 */ /* 0x008fe20000000800 */
[----:B------:R-:W-:Y:S06]  /*0330*/  BAR.SYNC.DEFER_BLOCKING 0x0 ;  /* 0x0000000000007b1d */ /* 0x000fec0000010000 */
[----:B------:R-:W-:Y:S04]  /*0340*/  LDS R21, [R8] ;  /* 0x0000000008157984 */ /* 0x000fe80000000800 */
[----:B------:R-:W0:Y:S04]  /*0350*/  LDS R20, [R7] ;  /* 0x0000000007147984 */ /* 0x000e280000000800 */
[----:B------:R-:W-:Y:S04]  /*0360*/  LDS R27, [R8+0x4] ;  /* 0x00000400081b7984 */ /* 0x000fe80000000800 */
[----:B------:R-:W1:Y:S04]  /*0370*/  LDS R28, [R7+0x84] ;  /* 0x00008400071c7984 */ /* 0x000e680000000800 */
[----:B------:R-:W-:Y:S04]  /*0380*/  LDS R26, [R8+0x8] ;  /* 0x00000800081a7984 */ /* 0x000fe80000000800 */
[----:B------:R-:W2:Y:S04]  /*0390*/  LDS R17, [R7+0x108] ;  /* 0x0001080007117984 */ /* 0x000ea80000000800 */
[----:B------:R-:W-:Y:S04]  /*03a0*/  LDS R14, [R8+0xc] ;  /* 0x00000c00080e7984 */ /* 0x000fe80000000800 */
[----:B------:R-:W3:Y:S04]  /*03b0*/  LDS R13, [R7+0x18c] ;  /* 0x00018c00070d7984 */ /* 0x000ee80000000800 */
[----:B------:R-:W-:Y:S04]  /*03c0*/  LDS R22, [R8+0x10] ;  /* 0x0000100008167984 */ /* 0x000fe80000000800 */
[----:B------:R-:W4:Y:S04]  /*03d0*/  LDS R23, [R7+0x210] ;  /* 0x0002100007177984 */ /* 0x000f280000000800 */
[----:B------:R-:W-:Y:S04]  /*03e0*/  LDS R24, [R8+0x14] ;  /* 0x0000140008187984 */ /* 0x000fe80000000800 */
[----:B------:R-:W5:Y:S01]  /*03f0*/  LDS R25, [R7+0x294] ;  /* 0x0002940007197984 */ /* 0x000f620000000800 */
[----:B0-----:R-:W-:-:S03]  /*0400*/  FFMA R16, R21, R20, R16 ;  /* 0x0000001415107223 */ /* 0x001fc60000000010 */
[----:B------:R-:W-:Y:S04]  /*0410*/  LDS R20, [R8+0x18] ;  /* 0x0000180008147984 */ /* 0x000fe80000000800 */
[----:B------:R-:W0:Y:S01]  /*0420*/  LDS R21, [R7+0x318] ;  /* 0x0003180007157984 */ /* 0x000e220000000800 */
[----:B-1----:R-:W-:-:S03]  /*0430*/  FFMA R27, R27, R28, R16 ;  /* 0x0000001c1b1b7223 */ /* 0x002fc60000000010 */
[----:B------:R-:W-:Y:S04]  /*0440*/  LDS R18, [R8+0x1c] ;  /* 0x00001c0008127984 */ /* 0x000fe80000000800 */
[----:B------:R-:W1:Y:S01]  /*0450*/  LDS R19, [R7+0x39c] ;  /* 0x00039c0007137984 */ /* 0x000e620000000800 */
[----:B--2---:R-:W-:-:S03]  /*0460*/  FFMA R27, R26, R17, R27 ;  /* 0x000000111a1b7223 */ /* 0x004fc6000000001b */
[----:B------:R-:W-:Y:S04]  /*0470*/  LDS R16, [R8+0x20] ;  /* 0x0000200008107984 */ /* 0x000fe80000000800 */
[----:B------:R-:W2:Y:S01]  /*0480*/  LDS R17, [R7+0x420] ;  /* 0x0004200007117984 */ /* 0x000ea20000000800 */
[----:B---3--:R-:W-:-:S03]  /*0490*/  FFMA R27, R14, R13, R27 ;  /* 0x0000000d0e1b7223 */ /* 0x008fc6000000001b */
[----:B------:R-:W-:Y:S04]  /*04a0*/  LDS R14, [R8+0x24] ;  /* 0x00002400080e7984 */ /* 0x000fe80000000800 */
[----:B------:R-:W3:Y:S04]  /*04b0*/  LDS R15, [R7+0x4a4] ;  /* 0x0004a400070f7984 */ /* 0x000ee80000000800 */
[----:B------:R-:W-:Y:S04]  /*04c0*/  LDS R12, [R8+0x28] ;  /* 0x00002800080c7984 */ /* 0x000fe80000000800 */
[----:B------:R-:W3:Y:S01]  /*04d0*/  LDS R13, [R7+0x528] ;  /* 0x00052800070d7984 */ /* 0x000ee20000000800 */
[----:B----4-:R-:W-:-:S03]  /*04e0*/  FFMA R23, R22, R23, R27 ;  /* 0x0000001716177223 */ /* 0x010fc6000000001b */
[----:B------:R-:W-:Y:S01]  /*04f0*/  LDS R22, [R8+0x2c] ;  /* 0x00002c0008167984 */ /* 0x000fe20000000800 */
[----:B-----5:R-:W-:-:S03]  /*0500*/  FFMA R25, R24, R25, R23 ;  /* 0x0000001918197223 */ /* 0x020fc60000000017 */
[----:B------:R-:W4:Y:S01]  /*0510*/  LDS R23, [R7+0x5ac] ;  /* 0x0005ac0007177984 */ /* 0x000f220000000800 */
        /* <DEDUP_REMOVED lines=11> */
[----:B------:R-:W3:Y:S01]  /*05d0*/  LDS R17, [R7+0x7bc] ;  /* 0x0007bc0007117984 */ /* 0x000ee20000000800 */
[----:B------:R-:W-:-:S03]  /*05e0*/  FFMA R27, R12, R13, R15 ;  /* 0x0000000d0c1b7223 */ /* 0x000fc6000000000f */
[----:B------:R-:W-:Y:S04]  /*05f0*/  LDS R12, [R8+0x40] ;  /* 0x00004000080c7984 */ /* 0x000fe80000000800 */
[----:B------:R-:W5:Y:S04]  /*0600*/  LDS R13, [R7+0x840] ;  /* 0x00084000070d7984 */ /* 0x000f680000000800 */
[----:B------:R-:W-:Y:S04]  /*0610*/  LDS R14, [R8+0x44] ;  /* 0x00004400080e7984 */ /* 0x000fe80000000800 */
[----:B------:R-:W5:Y:S01]  /*0620*/  LDS R15, [R7+0x8c4] ;  /* 0x0008c400070f7984 */ /* 0x000f620000000800 */
[----:B----4-:R-:W-:-:S03]  /*0630*/  FFMA R23, R22, R23, R27 ;  /* 0x0000001716177223 */ /* 0x010fc6000000001b */
[----:B------:R-:W-:Y:S01]  /*0640*/  LDS R22, [R7+0x948] ;  /* 0x0009480007167984 */ /* 0x000fe20000000800 */
[----:B0-----:R-:W-:-:S03]  /*0650*/  FFMA R25, R24, R25, R23 ;  /* 0x0000001918197223 */ /* 0x001fc60000000017 */
        /* <DEDUP_REMOVED lines=10> */
[----:B-----5:R-:W-:-:S03]  /*0700*/  FFMA R25, R12, R13, R25 ;  /* 0x0000000d0c197223 */ /* 0x020fc60000000019 */
[----:B------:R-:W-:Y:S04]  /*0710*/  LDS R13, [R8+0x58] ;  /* 0x00005800080d7984 */ /* 0x000fe80000000800 */
[----:B------:R-:W4:Y:S01]  /*0720*/  LDS R12, [R7+0xb58] ;  /* 0x000b5800070c7984 */ /* 0x000f220000000800 */
[----:B------:R-:W-:-:S03]  /*0730*/  FFMA R26, R14, R15, R25 ;  /* 0x0000000f0e1a7223 */ /* 0x000fc60000000019 */
[----:B------:R-:W-:Y:S04]  /*0740*/  LDS R25, [R8+0x5c] ;  /* 0x00005c0008197984 */ /* 0x000fe80000000800 */
[----:B------:R-:W5:Y:S04]  /*0750*/  LDS R24, [R7+0xbdc] ;  /* 0x000bdc0007187984 */ /* 0x000f680000000800 */
[----:B------:R-:W-:Y:S04]  /*0760*/  LDS R15, [R8+0x60] ;  /* 0x00006000080f7984 */ /* 0x000fe80000000800 */
[----:B------:R-:W5:Y:S01]  /*0770*/  LDS R14, [R7+0xc60] ;  /* 0x000c6000070e7984 */ /* 0x000f620000000800 */
[----:B0-----:R-:W-:-:S04]  /*0780*/  FFMA R23, R23, R22, R26 ;  /* 0x0000001617177223 */ /* 0x001fc8000000001a */
[----:B-1----:R-:W-:Y:S02]  /*0790*/  FFMA R23, R20, R21, R23 ;  /* 0x0000001514177223 */ /* 0x002fe40000000017 */
[----:B------:R-:W-:Y:S02]  /*07a0*/  LDS R21, [R8+0x64] ;  /* 0x0000640008157984 */ /* 0x000fe40000000800 */
[----:B--2---:R-:W-:Y:S02]  /*07b0*/  FFMA R22, R18, R19, R23 ;  /* 0x0000001312167223 */ /* 0x004fe40000000017 */
[----:B------:R-:W0:Y:S04]  /*07c0*/  LDS R20, [R7+0xce4] ;  /* 0x000ce40007147984 */ /* 0x000e280000000800 */
[----:B------:R-:W-:Y:S01]  /*07d0*/  LDS R18, [R8+0x68] ;  /* 0x0000680008127984 */ /* 0x000fe20000000800 */
[----:B---3--:R-:W-:-:S03]  /*07e0*/  FFMA R22, R17, R16, R22 ;  /* 0x0000001011167223 */ /* 0x008fc60000000016 */
[----:B------:R-:W1:Y:S04]  /*07f0*/  LDS R19, [R7+0xd68] ;  /* 0x000d680007137984 */ /* 0x000e680000000800 */
[----:B------:R-:W-:Y:S01]  /*0800*/  LDS R16, [R8+0x6c] ;  /* 0x00006c0008107984 */ /* 0x000fe20000000800 */
[----:B----4-:R-:W-:-:S03]  /*0810*/  FFMA R22, R13, R12, R22 ;  /* 0x0000000c0d167223 */ /* 0x010fc60000000016 */
[----:B------:R-:W2:Y:S04]  /*0820*/  LDS R17, [R7+0xdec] ;  /* 0x000dec0007117984 */ /* 0x000ea80000000800 */
[----:B------:R-:W-:Y:S01]  /*0830*/  LDS R12, [R8+0x70] ;  /* 0x00007000080c7984 */ /* 0x000fe20000000800 */
[----:B-----5:R-:W-:-:S03]  /*0840*/  FFMA R24, R25, R24, R22 ;  /* 0x0000001819187223 */ /* 0x020fc60000000016 */
[----:B------:R-:W3:Y:S04]  /*0850*/  LDS R13, [R7+0xe70] ;  /* 0x000e7000070d7984 */ /* 0x000ee80000000800 */
[----:B------:R-:W-:Y:S01]  /*0860*/  LDS R22, [R8+0x74] ;  /* 0x0000740008167984 */ /* 0x000fe20000000800 */
[----:B------:R-:W-:-:S03]  /*0870*/  FFMA R26, R15, R14, R24 ;  /* 0x0000000e0f1a7223 */ /* 0x000fc60000000018 */
[----:B------:R-:W4:Y:S04]  /*0880*/  LDS R23, [R7+0xef4] ;  /* 0x000ef40007177984 */ /* 0x000f280000000800 */
[----:B------:R-:W-:Y:S04]  /*0890*/  LDS R24, [R8+0x78] ;  /* 0x0000780008187984 */ /* 0x000fe80000000800 */
[----:B------:R-:W5:Y:S04]  /*08a0*/  LDS R25, [R7+0xf78] ;  /* 0x000f780007197984 */ /* 0x000f680000000800 */
[----:B------:R-:W-:Y:S04]  /*08b0*/  LDS R14, [R8+0x7c] ;  /* 0x00007c00080e7984 */ /* 0x000fe80000000800 */
[----:B------:R-:W5:Y:S01]  /*08c0*/  LDS R15, [R7+0xffc] ;  /* 0x000ffc00070f7984 */ /* 0x000f620000000800 */
[----:B0-----:R-:W-:-:S04]  /*08d0*/  FFMA R21, R21, R20, R26 ;  /* 0x0000001415157223 */ /* 0x001fc8000000001a */
[----:B-1----:R-:W-:-:S04]  /*08e0*/  FFMA R19, R18, R19, R21 ;  /* 0x0000001312137223 */ /* 0x002fc80000000015 */
[----:B--2---:R-:W-:-:S04]  /*08f0*/  FFMA R17, R16, R17, R19 ;  /* 0x0000001110117223 */ /* 0x004fc80000000013 */
[----:B---3--:R-:W-:-:S04]  /*0900*/  FFMA R13, R12, R13, R17 ;  /* 0x0000000d0c0d7223 */ /* 0x008fc80000000011 */
[----:B----4-:R-:W-:-:S04]  /*0910*/  FFMA R13, R22, R23, R13 ;  /* 0x00000017160d7223 */ /* 0x010fc8000000000d */
[----:B-----5:R-:W-:-:S04]  /*0920*/  FFMA R13, R24, R25, R13 ;  /* 0x00000019180d7223 */ /* 0x020fc8000000000d */
[----:B------:R-:W-:Y:S01]  /*0930*/  FFMA R16, R14, R15, R13 ;  /* 0x0000000f0e107223 */ /* 0x000fe2000000000d */
[----:B------:R-:W-:Y:S06]  /*0940*/  BAR.SYNC.DEFER_BLOCKING 0x0 ;  /* 0x0000000000007b1d */ /* 0x000fec0000010000 */
[----:B------:R-:W-:Y:S05]  /*0950*/  BRA.U UP0, `(.L_x_303) ;  /* 0xfffffff900287547 */ /* 0x000fea000b83ffff */
.L_x_302:
[----:B------:R-:W0:Y:S01]  /*0960*/  LDCU UR4, c[0x0][0x398] ;  /* 0x00007300ff0477ac */ /* 0x000e220008000800 */
[----:B------:R-:W-:-:S04]  /*0970*/  ISETP.GE.AND P0, PT, R3, UR9, PT ;  /* 0x0000000903007c0c */ /* 0x000fc8000bf06270 */
[----:B0-----:R-:W-:-:S13]  /*0980*/  ISETP.GE.OR P0, PT, R2, UR4, P0 ;  /* 0x0000000402007c0c */ /* 0x001fda0008706670 */
[----:B------:R-:W-:Y:S05]  /*0990*/  @P0 EXIT ;  /* 0x000000000000094d */ /* 0x000fea0003800000 */
[----:B------:R-:W0:Y:S01]  /*09a0*/  LDC.64 R4, c[0x0][0x390] ;  /* 0x0000e400ff047b82 */ /* 0x000e220000000a00 */
[----:B------:R-:W-:Y:S01]  /*09b0*/  IMAD R3, R2, UR9, R3 ;  /* 0x0000000902037c24 */ /* 0x000fe2000f8e0203 */
[----:B------:R-:W1:Y:S01]  /*09c0*/  LDCU UR4, c[0x0][0x3a8] ;  /* 0x00007500ff0477ac */ /* 0x000e620008000800 */
[----:B------:R-:W2:Y:S02]  /*09d0*/  LDCU UR5, c[0x0][0x3a4] ;  /* 0x00007480ff0577ac */ /* 0x000ea40008000800 */
[----:B0-----:R-:W-:-:S05]  /*09e0*/  IMAD.WIDE R2, R3, 0x4, R4 ;  /* 0x0000000403027825 */ /* 0x001fca00078e0204 */
[----:B------:R-:W1:Y:S02]  /*09f0*/  LDG.E R0, desc[UR6][R2.64] ;  /* 0x0000000602007981 */ /* 0x000e64000c1e1900 */
[----:B-1----:R-:W-:-:S04]  /*0a00*/  FMUL R5, R0, UR4 ;  /* 0x0000000400057c20 */ /* 0x002fc80008400000 */
[----:B--2---:R-:W-:-:S05]  /*0a10*/  FFMA R5, R16, UR5, R5 ;  /* 0x0000000510057c23 */ /* 0x004fca0008000005 */
[----:B------:R-:W-:Y:S01]  /*0a20*/  STG.E desc[UR6][R2.64], R5 ;  /* 0x0000000502007986 */ /* 0x000fe2000c101906 */
[----:B------:R-:W-:Y:S05]  /*0a30*/  EXIT ;  /* 0x000000000000794d */ /* 0x000fea0003800000 */
.L_x_304:
        /* <DEDUP_REMOVED lines=12> */
.L_x_332:


//--------------------- .nv.global.init           --------------------------
	.section	.nv.global.init,"aw",@progbits
	.align	4
.nv.global.init:
	.type		mrg32k3aM1SubSeq,@object
	.size		mrg32k3aM1SubSeq,(mrg32k3aM2SubSeq - mrg32k3aM1SubSeq)
mrg32k3aM1SubSeq:
        /*0000*/ 	.byte	0x0b, 0xcc, 0xee, 0x04, 0x73, 0x29, 0x8b, 0x6f, 0xf6, 0x53, 0x03, 0xf6, 0x23, 0xf6, 0xea, 0xda
        /* <DEDUP_REMOVED lines=125> */
	.type		mrg32k3aM2SubSeq,@object
	.size		mrg32k3aM2SubSeq,(mrg32k3aM1 - mrg32k3aM2SubSeq)
mrg32k3aM2SubSeq:
        /* <DEDUP_REMOVED lines=126> */
	.type		mrg32k3aM1,@object
	.size		mrg32k3aM1,(mrg32k3aM1Seq - mrg32k3aM1)
mrg32k3aM1:
        /* <DEDUP_REMOVED lines=144> */
	.type		mrg32k3aM1Seq,@object
	.size		mrg32k3aM1Seq,(mrg32k3aM2 - mrg32k3aM1Seq)
mrg32k3aM1Seq:
        /* <DEDUP_REMOVED lines=144> */
	.type		mrg32k3aM2,@object
	.size		mrg32k3aM2,(mrg32k3aM2Seq - mrg32k3aM2)
mrg32k3aM2:
        /* <DEDUP_REMOVED lines=144> */
	.type		mrg32k3aM2Seq,@object
	.size		mrg32k3aM2Seq,(precalc_xorwow_matrix - mrg32k3aM2Seq)
mrg32k3aM2Seq:
        /* <DEDUP_REMOVED lines=144> */
	.type		precalc_xorwow_matrix,@object
	.size		precalc_xorwow_matrix,(precalc_xorwow_offset_matrix - precalc_xorwow_matrix)
precalc_xorwow_matrix:
        /* <DEDUP_REMOVED lines=6400> */
	.type		precalc_xorwow_offset_matrix,@object
	.size		precalc_xorwow_offset_matrix,(.L_1 - precalc_xorwow_offset_matrix)
precalc_xorwow_offset_matrix:
        /* <DEDUP_REMOVED lines=6400> */
.L_1:


//--------------------- .nv.shared.reserved.0     --------------------------
	.section	.nv.shared.reserved.0,"aw",@nobits
	.weak		__nv_reservedSMEM_offset_0_alias
	.size		__nv_reservedSMEM_offset_0_alias, 0, 64
	.other		__nv_reservedSMEM_offset_0_alias,@"STO_CUDA_RESERVED_SHARED STV_DEFAULT"
__nv_reservedSMEM_offset_0_alias:
	.zero		0
	.zero		64


//--------------------- .nv.shared._Z9gemmTiledPfS_S_iiiff --------------------------
	.section	.nv.shared._Z9gemmTiledPfS_S_iiiff,"aw",@nobits
	.sectionflags	@""
	.align	4
.nv.shared._Z9gemmTiledPfS_S_iiiff:
	.zero		9472


//--------------------- .nv.constant0._Z15attentionScoresPfS_S_iii --------------------------
	.section	.nv.constant0._Z15attentionScoresPfS_S_iii,"a",@progbits
	.sectionflags	@""
	.align	4
.nv.constant0._Z15attentionScoresPfS_S_iii:
	.zero		932


//--------------------- .nv.constant0._Z16layerNormForwardPfS_S_S_iif --------------------------
	.section	.nv.constant0._Z16layerNormForwardPfS_S_S_iif,"a",@progbits
	.sectionflags	@""
	.align	4
.nv.constant0._Z16layerNormForwardPfS_S_S_iif:
	.zero		940


//--------------------- .nv.constant0._Z15dropoutBackwardPfS_S_i --------------------------
	.section	.nv.constant0._Z15dropoutBackwardPfS_S_i,"a",@progbits
	.sectionflags	@""
	.align	4
.nv.constant0._Z15dropoutBackwardPfS_S_i:
	.zero		924


//--------------------- .nv.constant0._Z14dropoutForwardPfS_S_ify --------------------------
	.section	.nv.constant0._Z14dropoutForwardPfS_S_ify,"a",@progbits
	.sectionflags	@""
	.align	4
.nv.constant0._Z14dropoutForwardPfS_S_ify:
	.zero		936


//--------------------- .nv.constant0._Z16batchNormForwardPfS_S_S_S_S_iif --------------------------
	.section	.nv.constant0._Z16batchNormForwardPfS_S_S_S_S_iif,"a",@progbits
	.sectionflags	@""
	.align	4
.nv.constant0._Z16batchNormForwardPfS_S_S_S_S_iif:
	.zero		956


//--------------------- .nv.constant0._Z16crossEntropyLossPfPiS_ii --------------------------
	.section	.nv.constant0._Z16crossEntropyLossPfPiS_ii,"a",@progbits
	.sectionflags	@""
	.align	4
.nv.constant0._Z16crossEntropyLossPfPiS_ii:
	.zero		928


//--------------------- .nv.constant0._Z15softmaxBackwardPfS_S_ii --------------------------
	.section	.nv.constant0._Z15softmaxBackwardPfS_S_ii,"a",@progbits
	.sectionflags	@""
	.align	4
.nv.constant0._Z15softmaxBackwardPfS_S_ii:
	.zero		928


//--------------------- .nv.constant0._Z14softmaxForwardPfS_ii --------------------------
	.section	.nv.constant0._Z14softmaxForwardPfS_ii,"a",@progbits
	.sectionflags	@""
	.align	4
.nv.constant0._Z14softmaxForwardPfS_ii:
	.zero		920


//--------------------- .nv.constant0._Z12swishForwardPfS_i --------------------------
	.section	.nv.constant0._Z12swishForwardPfS_i,"a",@progbits
	.sectionflags	@""
	.align	4
.nv.constant0._Z12swishForwardPfS_i:
	.zero		916


//--------------------- .nv.constant0._Z11geluForwardPfS_i --------------------------
	.section	.nv.constant0._Z11geluForwardPfS_i,"a",@progbits
	.sectionflags	@""
	.align	4
.nv.constant0._Z11geluForwardPfS_i:
	.zero		916


//--------------------- .nv.constant0._Z12tanhBackwardPfS_S_i --------------------------
	.section	.nv.constant0._Z12tanhBackwardPfS_S_i,"a",@progbits
	.sectionflags	@""
	.align	4
.nv.constant0._Z12tanhBackwardPfS_S_i:
	.zero		924


//--------------------- .nv.constant0._Z11tanhForwardPfS_i --------------------------
	.section	.nv.constant0._Z11tanhForwardPfS_i,"a",@progbits
	.sectionflags	@""
	.align	4
.nv.constant0._Z11tanhForwardPfS_i:
	.zero		916


//--------------------- .nv.constant0._Z15sigmoidBackwardPfS_S_i --------------------------
	.section	.nv.constant0._Z15sigmoidBackwardPfS_S_i,"a",@progbits
	.sectionflags	@""
	.align	4
.nv.constant0._Z15sigmoidBackwardPfS_S_i:
	.zero		924


//--------------------- .nv.constant0._Z14sigmoidForwardPfS_i --------------------------
	.section	.nv.constant0._Z14sigmoidForwardPfS_i,"a",@progbits
	.sectionflags	@""
	.align	4
.nv.constant0._Z14sigmoidForwardPfS_i:
	.zero		916


//--------------------- .nv.constant0._Z12reluBackwardPfS_S_i --------------------------
	.section	.nv.constant0._Z12reluBackwardPfS_S_i,"a",@progbits
	.sectionflags	@""
	.align	4
.nv.constant0._Z12reluBackwardPfS_S_i:
	.zero		924


//--------------------- .nv.constant0._Z11reluForwardPfS_i --------------------------
	.section	.nv.constant0._Z11reluForwardPfS_i,"a",@progbits
	.sectionflags	@""
	.align	4
.nv.constant0._Z11reluForwardPfS_i:
	.zero		916


//--------------------- .nv.constant0._Z9gemmTiledPfS_S_iiiff --------------------------
	.section	.nv.constant0._Z9gemmTiledPfS_S_iiiff,"a",@progbits
	.sectionflags	@""
	.align	4
.nv.constant0._Z9gemmTiledPfS_S_iiiff:
	.zero		940


//--------------------- SYMBOLS --------------------------

	.type		.nv.reservedSmem.offset0,@object
	.size		.nv.reservedSmem.offset0,0x4
	.type		.nv.reservedSmem.cap,@object
	.size		.nv.reservedSmem.cap,0x4
